// auto-generated by cutlass_sweep.gemm — config: {"arch": "sm_100", "cluster_m": 4, "cluster_n": 4, "dtype": "nvfp4", "dtype_b": "nvfp4", "layout": "nt", "stages": 0, "tile_k": 256, "tile_m": 128, "tile_n": 64}
#include "cutlass/cutlass.h"
#include "cutlass/gemm/collective/collective_builder.hpp"
#include "cutlass/gemm/device/gemm_universal_adapter.h"
#include "cutlass/gemm/kernel/gemm_universal.hpp"
#include "cutlass/epilogue/collective/collective_builder.hpp"

using ElemA = cutlass::nv_float4_t<cutlass::float_e2m1_t>;
using ElemB = cutlass::nv_float4_t<cutlass::float_e2m1_t>;
using ElemCD = cutlass::bfloat16_t;
using Acc  = float;
using TileShape    = cute::Shape<cute::_128, cute::_64, cute::_256>;
using ClusterShape = cute::Shape<cute::_4, cute::_4, cute::_1>;

using CollectiveEpilogue = typename cutlass::epilogue::collective::CollectiveBuilder<
    cutlass::arch::Sm100, cutlass::arch::OpClassTensorOp,
    TileShape, ClusterShape,
    cutlass::epilogue::collective::EpilogueTileAuto,
    Acc, Acc,
    ElemCD, cutlass::layout::RowMajor, 128 / cutlass::sizeof_bits<ElemCD>::value,
    ElemCD, cutlass::layout::RowMajor, 128 / cutlass::sizeof_bits<ElemCD>::value,
    cutlass::epilogue::collective::EpilogueScheduleAuto
  >::CollectiveOp;

using CollectiveMainloop = typename cutlass::gemm::collective::CollectiveBuilder<
    cutlass::arch::Sm100, cutlass::arch::OpClassBlockScaledTensorOp,
    ElemA, cutlass::layout::RowMajor, 32,
    ElemB, cutlass::layout::ColumnMajor, 32,
    Acc,
    TileShape, ClusterShape,
    cutlass::gemm::collective::StageCountAutoCarveout<static_cast<int>(sizeof(typename CollectiveEpilogue::SharedStorage))>,
    cutlass::gemm::collective::KernelScheduleAuto
  >::CollectiveOp;

using GemmKernel = cutlass::gemm::kernel::GemmUniversal<
    cute::Shape<int,int,int,int>,
    CollectiveMainloop,
    CollectiveEpilogue
>;
using Gemm = cutlass::gemm::device::GemmUniversalAdapter<GemmKernel>;

// Force the device kernel symbol into the cubin without needing a host main.
auto* _anchor = &cutlass::device_kernel<GemmKernel>;


// ===== COMPILED SASS (sm_100a) =====

	.target	sm_100a

	.elftype	@"ET_EXEC"


//--------------------- .note.nv.tkinfo           --------------------------
	.section	.note.nv.tkinfo,"",@"SHT_NOTE"
	.sectionflags	@"SHF_NOTE_NV_TKINFO"
	.tkinfo
        /*0018*/ 	.word	0x00000002
        /*0030*/ 	.string	""
        /*0030*/ 	.string	"ptxas"
        /*0030*/ 	.string	"Cuda compilation tools, release 13.0, V13.0.88"
        /*0030*/ 	.string	"Build cuda_13.0.r13.0/compiler.36424714_0"
        /*0030*/ 	.string	"-arch sm_100a -m 64 "



//--------------------- .note.nv.cuinfo           --------------------------
	.section	.note.nv.cuinfo,"",@"SHT_NOTE"
	.sectionflags	@"SHF_NOTE_NV_CUINFO"
        /*0018*/ 	.short	0x0002
        /*001a*/ 	.short	0x0064
        /*001c*/ 	.short	0x0082
	.zero		2


//--------------------- .nv.info                  --------------------------
	.section	.nv.info,"",@"SHT_CUDA_INFO"
	.align	4


	//----- nvinfo : EIATTR_REGCOUNT
	.align		4
        /*0000*/ 	.byte	0x04, 0x2f
        /*0002*/ 	.short	(.L_19 - .L_18)
	.align		4
.L_18:
        /*0004*/ 	.word	index@(_ZN7cutlass13device_kernelINS_4gemm6kernel13GemmUniversalIN4cute5tupleIJiiiiEEENS1_10collective13CollectiveMmaINS1_46MainloopSm100TmaUmmaWarpSpecializedBlockScaledILi7ELi2ELi2ENS5_IJNS4_1CILi4EEESB_NSA_ILi1EEEEEEEENS5_IJNSA_ILi128EEENSA_ILi64EEENSA_ILi256EEEEEENS5_IJNS_12float_e2m1_tENS_13float_ue4m3_tEEEENS5_IJNS5_IJlSC_lEEENS4_6LayoutINS5_IJNS5_IJNS5_IJNSA_ILi32EEESB_EEEiEEENS5_IJNS5_IJNSA_ILi16EEESB_EEEiEEENS5_IJSC_iEEEEEENS5_IJST_NS5_IJNS5_IJNSA_ILi0EEESC_EEENSA_ILi512EEEEEENS5_IJSW_iEEEEEEEEEEESL_S13_NS4_8TiledMMAINS4_8MMA_AtomIJNS4_17SM100_MMA_MXF4_SSISJ_SJ_fSK_Li128ELi64ELi16ELNS4_4UMMA5MajorE0ELS18_0ELNS17_7ScaleInE0ELS19_0EEEEEENSN_INS5_IJSC_SC_SC_EEENS5_IJSW_SW_SW_EEEEENS5_IJNS4_10UnderscoreES1F_S1F_EEEEENS5_IJNS4_23SM90_TMA_LOAD_MULTICASTES1I_EEENS5_IJNS4_14ComposedLayoutINS4_7SwizzleILi3ELi4ELi3EEENS4_18smem_ptr_flag_bitsILi4EEENSN_INS5_IJNSA_ILi8EEESH_EEENS5_IJSH_SC_EEEEEEENSN_INS5_IJNS5_IJNS5_IJSP_SC_EEESS_EEESC_NS5_IJSC_SB_EEEEEENS5_IJNS5_IJNS5_IJSS_SY_EEESX_EEESW_NS5_IJSB_SY_EEEEEEEEEEEvNS4_8identityES1J_S23_vS24_EENS_8epilogue10collective18CollectiveEpilogueINS26_23Sm100TmaWarpSpecializedILi3ELi2ELi16ELb1ELb0EEEJNS5_IJSG_SG_SH_EEENS5_IJNSN_ISG_SC_EENSN_INS5_IJSR_NSA_ILi2EEEEEENS5_IJSC_SO_EEEEEEEENS_10bfloat16_tESM_S2I_SM_NS26_6fusion15FusionCallbacksIS2A_NS2J_17LinearCombinationIS2I_fS2I_fLNS_15FloatRoundStyleE2EEES2B_S2H_JEEENS4_5SM1004TMEM4LOAD26SM100_TMEM_LOAD_32dp32b16xENS4_13SM90_TMA_LOADENS1K_INS1L_ILi1ELi4ELi3EEENS1N_ILi16EEENSN_INS5_IJS1P_SR_EEENS5_IJSR_SC_EEEEEEENS4_39AutoVectorizingCopyWithAssumedAlignmentILi128EEENS4_14SM90_TMA_STOREES2Z_S31_S31_EEEvvEEEEvNT_6ParamsE)
        /*0008*/ 	.word	0x00000076


	//----- nvinfo : EIATTR_FRAME_SIZE
	.align		4
.L_19:
        /*000c*/ 	.byte	0x04, 0x11
        /*000e*/ 	.short	(.L_21 - .L_20)
	.align		4
.L_20:
        /*0010*/ 	.word	index@($__internal_2_$__cuda_sm10x_tcgen05_guardrail_trap_unallocated_columns_being_dealloced)
        /*0014*/ 	.word	0x00000000


	//----- nvinfo : EIATTR_FRAME_SIZE
	.align		4
.L_21:
        /*0018*/ 	.byte	0x04, 0x11
        /*001a*/ 	.short	(.L_23 - .L_22)
	.align		4
.L_22:
        /*001c*/ 	.word	index@($__internal_1_$__cuda_sm10x_tcgen05_guardrail_trap_phase_invalid_during_alloc)
        /*0020*/ 	.word	0x00000000


	//----- nvinfo : EIATTR_FRAME_SIZE
	.align		4
.L_23:
        /*0024*/ 	.byte	0x04, 0x11
        /*0026*/ 	.short	(.L_25 - .L_24)
	.align		4
.L_24:
        /*0028*/ 	.word	index@($__internal_0_$__cuda_sm10x_tcgen05_guardrail_trap_col_being_dealloced_not_returned_by_alloc)
        /*002c*/ 	.word	0x00000000


	//----- nvinfo : EIATTR_FRAME_SIZE
	.align		4
.L_25:
        /*0030*/ 	.byte	0x04, 0x11
        /*0032*/ 	.short	(.L_27 - .L_26)
	.align		4
.L_26:
        /*0034*/ 	.word	index@(_ZN7cutlass13device_kernelINS_4gemm6kernel13GemmUniversalIN4cute5tupleIJiiiiEEENS1_10collective13CollectiveMmaINS1_46MainloopSm100TmaUmmaWarpSpecializedBlockScaledILi7ELi2ELi2ENS5_IJNS4_1CILi4EEESB_NSA_ILi1EEEEEEEENS5_IJNSA_ILi128EEENSA_ILi64EEENSA_ILi256EEEEEENS5_IJNS_12float_e2m1_tENS_13float_ue4m3_tEEEENS5_IJNS5_IJlSC_lEEENS4_6LayoutINS5_IJNS5_IJNS5_IJNSA_ILi32EEESB_EEEiEEENS5_IJNS5_IJNSA_ILi16EEESB_EEEiEEENS5_IJSC_iEEEEEENS5_IJST_NS5_IJNS5_IJNSA_ILi0EEESC_EEENSA_ILi512EEEEEENS5_IJSW_iEEEEEEEEEEESL_S13_NS4_8TiledMMAINS4_8MMA_AtomIJNS4_17SM100_MMA_MXF4_SSISJ_SJ_fSK_Li128ELi64ELi16ELNS4_4UMMA5MajorE0ELS18_0ELNS17_7ScaleInE0ELS19_0EEEEEENSN_INS5_IJSC_SC_SC_EEENS5_IJSW_SW_SW_EEEEENS5_IJNS4_10UnderscoreES1F_S1F_EEEEENS5_IJNS4_23SM90_TMA_LOAD_MULTICASTES1I_EEENS5_IJNS4_14ComposedLayoutINS4_7SwizzleILi3ELi4ELi3EEENS4_18smem_ptr_flag_bitsILi4EEENSN_INS5_IJNSA_ILi8EEESH_EEENS5_IJSH_SC_EEEEEEENSN_INS5_IJNS5_IJNS5_IJSP_SC_EEESS_EEESC_NS5_IJSC_SB_EEEEEENS5_IJNS5_IJNS5_IJSS_SY_EEESX_EEESW_NS5_IJSB_SY_EEEEEEEEEEEvNS4_8identityES1J_S23_vS24_EENS_8epilogue10collective18CollectiveEpilogueINS26_23Sm100TmaWarpSpecializedILi3ELi2ELi16ELb1ELb0EEEJNS5_IJSG_SG_SH_EEENS5_IJNSN_ISG_SC_EENSN_INS5_IJSR_NSA_ILi2EEEEEENS5_IJSC_SO_EEEEEEEENS_10bfloat16_tESM_S2I_SM_NS26_6fusion15FusionCallbacksIS2A_NS2J_17LinearCombinationIS2I_fS2I_fLNS_15FloatRoundStyleE2EEES2B_S2H_JEEENS4_5SM1004TMEM4LOAD26SM100_TMEM_LOAD_32dp32b16xENS4_13SM90_TMA_LOADENS1K_INS1L_ILi1ELi4ELi3EEENS1N_ILi16EEENSN_INS5_IJS1P_SR_EEENS5_IJSR_SC_EEEEEEENS4_39AutoVectorizingCopyWithAssumedAlignmentILi128EEENS4_14SM90_TMA_STOREES2Z_S31_S31_EEEvvEEEEvNT_6ParamsE)
        /*0038*/ 	.word	0x00000000


	//----- nvinfo : EIATTR_MIN_STACK_SIZE
	.align		4
.L_27:
        /*003c*/ 	.byte	0x04, 0x12
        /*003e*/ 	.short	(.L_29 - .L_28)
	.align		4
.L_28:
        /*0040*/ 	.word	index@(_ZN7cutlass13device_kernelINS_4gemm6kernel13GemmUniversalIN4cute5tupleIJiiiiEEENS1_10collective13CollectiveMmaINS1_46MainloopSm100TmaUmmaWarpSpecializedBlockScaledILi7ELi2ELi2ENS5_IJNS4_1CILi4EEESB_NSA_ILi1EEEEEEEENS5_IJNSA_ILi128EEENSA_ILi64EEENSA_ILi256EEEEEENS5_IJNS_12float_e2m1_tENS_13float_ue4m3_tEEEENS5_IJNS5_IJlSC_lEEENS4_6LayoutINS5_IJNS5_IJNS5_IJNSA_ILi32EEESB_EEEiEEENS5_IJNS5_IJNSA_ILi16EEESB_EEEiEEENS5_IJSC_iEEEEEENS5_IJST_NS5_IJNS5_IJNSA_ILi0EEESC_EEENSA_ILi512EEEEEENS5_IJSW_iEEEEEEEEEEESL_S13_NS4_8TiledMMAINS4_8MMA_AtomIJNS4_17SM100_MMA_MXF4_SSISJ_SJ_fSK_Li128ELi64ELi16ELNS4_4UMMA5MajorE0ELS18_0ELNS17_7ScaleInE0ELS19_0EEEEEENSN_INS5_IJSC_SC_SC_EEENS5_IJSW_SW_SW_EEEEENS5_IJNS4_10UnderscoreES1F_S1F_EEEEENS5_IJNS4_23SM90_TMA_LOAD_MULTICASTES1I_EEENS5_IJNS4_14ComposedLayoutINS4_7SwizzleILi3ELi4ELi3EEENS4_18smem_ptr_flag_bitsILi4EEENSN_INS5_IJNSA_ILi8EEESH_EEENS5_IJSH_SC_EEEEEEENSN_INS5_IJNS5_IJNS5_IJSP_SC_EEESS_EEESC_NS5_IJSC_SB_EEEEEENS5_IJNS5_IJNS5_IJSS_SY_EEESX_EEESW_NS5_IJSB_SY_EEEEEEEEEEEvNS4_8identityES1J_S23_vS24_EENS_8epilogue10collective18CollectiveEpilogueINS26_23Sm100TmaWarpSpecializedILi3ELi2ELi16ELb1ELb0EEEJNS5_IJSG_SG_SH_EEENS5_IJNSN_ISG_SC_EENSN_INS5_IJSR_NSA_ILi2EEEEEENS5_IJSC_SO_EEEEEEEENS_10bfloat16_tESM_S2I_SM_NS26_6fusion15FusionCallbacksIS2A_NS2J_17LinearCombinationIS2I_fS2I_fLNS_15FloatRoundStyleE2EEES2B_S2H_JEEENS4_5SM1004TMEM4LOAD26SM100_TMEM_LOAD_32dp32b16xENS4_13SM90_TMA_LOADENS1K_INS1L_ILi1ELi4ELi3EEENS1N_ILi16EEENSN_INS5_IJS1P_SR_EEENS5_IJSR_SC_EEEEEEENS4_39AutoVectorizingCopyWithAssumedAlignmentILi128EEENS4_14SM90_TMA_STOREES2Z_S31_S31_EEEvvEEEEvNT_6ParamsE)
        /*0044*/ 	.word	0x00000000
.L_29:


//--------------------- .nv.compat                --------------------------
	.section	.nv.compat,"",@"SHT_CUDA_COMPAT_INFO"
	.align	4
        /*0000*/ 	.byte	0x02, 0x09, 0x01, 0x00, 0x02, 0x02, 0x02, 0x00, 0x02, 0x05, 0x05, 0x00, 0x03, 0x07, 0x01, 0x01
        /*0010*/ 	.byte	0x02, 0x03, 0x01, 0x00, 0x02, 0x06, 0x01, 0x00, 0x04, 0x0b, 0x08, 0x00, 0x09, 0x00, 0x00, 0x00
        /*0020*/ 	.byte	0x00, 0x00, 0x00, 0x00


//--------------------- .nv.info._ZN7cutlass13device_kernelINS_4gemm6kernel13GemmUniversalIN4cute5tupleIJiiiiEEENS1_10collective13CollectiveMmaINS1_46MainloopSm100TmaUmmaWarpSpecializedBlockScaledILi7ELi2ELi2ENS5_IJNS4_1CILi4EEESB_NSA_ILi1EEEEEEEENS5_IJNSA_ILi128EEENSA_ILi64EEENSA_ILi256EEEEEENS5_IJNS_12float_e2m1_tENS_13float_ue4m3_tEEEENS5_IJNS5_IJlSC_lEEENS4_6LayoutINS5_IJNS5_IJNS5_IJNSA_ILi32EEESB_EEEiEEENS5_IJNS5_IJNSA_ILi16EEESB_EEEiEEENS5_IJSC_iEEEEEENS5_IJST_NS5_IJNS5_IJNSA_ILi0EEESC_EEENSA_ILi512EEEEEENS5_IJSW_iEEEEEEEEEEESL_S13_NS4_8TiledMMAINS4_8MMA_AtomIJNS4_17SM100_MMA_MXF4_SSISJ_SJ_fSK_Li128ELi64ELi16ELNS4_4UMMA5MajorE0ELS18_0ELNS17_7ScaleInE0ELS19_0EEEEEENSN_INS5_IJSC_SC_SC_EEENS5_IJSW_SW_SW_EEEEENS5_IJNS4_10UnderscoreES1F_S1F_EEEEENS5_IJNS4_23SM90_TMA_LOAD_MULTICASTES1I_EEENS5_IJNS4_14ComposedLayoutINS4_7SwizzleILi3ELi4ELi3EEENS4_18smem_ptr_flag_bitsILi4EEENSN_INS5_IJNSA_ILi8EEESH_EEENS5_IJSH_SC_EEEEEEENSN_INS5_IJNS5_IJNS5_IJSP_SC_EEESS_EEESC_NS5_IJSC_SB_EEEEEENS5_IJNS5_IJNS5_IJSS_SY_EEESX_EEESW_NS5_IJSB_SY_EEEEEEEEEEEvNS4_8identityES1J_S23_vS24_EENS_8epilogue10collective18CollectiveEpilogueINS26_23Sm100TmaWarpSpecializedILi3ELi2ELi16ELb1ELb0EEEJNS5_IJSG_SG_SH_EEENS5_IJNSN_ISG_SC_EENSN_INS5_IJSR_NSA_ILi2EEEEEENS5_IJSC_SO_EEEEEEEENS_10bfloat16_tESM_S2I_SM_NS26_6fusion15FusionCallbacksIS2A_NS2J_17LinearCombinationIS2I_fS2I_fLNS_15FloatRoundStyleE2EEES2B_S2H_JEEENS4_5SM1004TMEM4LOAD26SM100_TMEM_LOAD_32dp32b16xENS4_13SM90_TMA_LOADENS1K_INS1L_ILi1ELi4ELi3EEENS1N_ILi16EEENSN_INS5_IJS1P_SR_EEENS5_IJSR_SC_EEEEEEENS4_39AutoVectorizingCopyWithAssumedAlignmentILi128EEENS4_14SM90_TMA_STOREES2Z_S31_S31_EEEvvEEEEvNT_6ParamsE --------------------------
	.section	.nv.info._ZN7cutlass13device_kernelINS_4gemm6kernel13GemmUniversalIN4cute5tupleIJiiiiEEENS1_10collective13CollectiveMmaINS1_46MainloopSm100TmaUmmaWarpSpecializedBlockScaledILi7ELi2ELi2ENS5_IJNS4_1CILi4EEESB_NSA_ILi1EEEEEEEENS5_IJNSA_ILi128EEENSA_ILi64EEENSA_ILi256EEEEEENS5_IJNS_12float_e2m1_tENS_13float_ue4m3_tEEEENS5_IJNS5_IJlSC_lEEENS4_6LayoutINS5_IJNS5_IJNS5_IJNSA_ILi32EEESB_EEEiEEENS5_IJNS5_IJNSA_ILi16EEESB_EEEiEEENS5_IJSC_iEEEEEENS5_IJST_NS5_IJNS5_IJNSA_ILi0EEESC_EEENSA_ILi512EEEEEENS5_IJSW_iEEEEEEEEEEESL_S13_NS4_8TiledMMAINS4_8MMA_AtomIJNS4_17SM100_MMA_MXF4_SSISJ_SJ_fSK_Li128ELi64ELi16ELNS4_4UMMA5MajorE0ELS18_0ELNS17_7ScaleInE0ELS19_0EEEEEENSN_INS5_IJSC_SC_SC_EEENS5_IJSW_SW_SW_EEEEENS5_IJNS4_10UnderscoreES1F_S1F_EEEEENS5_IJNS4_23SM90_TMA_LOAD_MULTICASTES1I_EEENS5_IJNS4_14ComposedLayoutINS4_7SwizzleILi3ELi4ELi3EEENS4_18smem_ptr_flag_bitsILi4EEENSN_INS5_IJNSA_ILi8EEESH_EEENS5_IJSH_SC_EEEEEEENSN_INS5_IJNS5_IJNS5_IJSP_SC_EEESS_EEESC_NS5_IJSC_SB_EEEEEENS5_IJNS5_IJNS5_IJSS_SY_EEESX_EEESW_NS5_IJSB_SY_EEEEEEEEEEEvNS4_8identityES1J_S23_vS24_EENS_8epilogue10collective18CollectiveEpilogueINS26_23Sm100TmaWarpSpecializedILi3ELi2ELi16ELb1ELb0EEEJNS5_IJSG_SG_SH_EEENS5_IJNSN_ISG_SC_EENSN_INS5_IJSR_NSA_ILi2EEEEEENS5_IJSC_SO_EEEEEEEENS_10bfloat16_tESM_S2I_SM_NS26_6fusion15FusionCallbacksIS2A_NS2J_17LinearCombinationIS2I_fS2I_fLNS_15FloatRoundStyleE2EEES2B_S2H_JEEENS4_5SM1004TMEM4LOAD26SM100_TMEM_LOAD_32dp32b16xENS4_13SM90_TMA_LOADENS1K_INS1L_ILi1ELi4ELi3EEENS1N_ILi16EEENSN_INS5_IJS1P_SR_EEENS5_IJSR_SC_EEEEEEENS4_39AutoVectorizingCopyWithAssumedAlignmentILi128EEENS4_14SM90_TMA_STOREES2Z_S31_S31_EEEvvEEEEvNT_6ParamsE,"",@"SHT_CUDA_INFO"
	.sectionflags	@""
	.align	4


	//----- nvinfo : EIATTR_CUDA_API_VERSION
	.align		4
        /*0000*/ 	.byte	0x04, 0x37
        /*0002*/ 	.short	(.L_31 - .L_30)
.L_30:
        /*0004*/ 	.word	0x00000082


	//----- nvinfo : EIATTR_KPARAM_INFO
	.align		4
.L_31:
        /*0008*/ 	.byte	0x04, 0x17
        /*000a*/ 	.short	(.L_33 - .L_32)
.L_32:
        /*000c*/ 	.word	0x00000000
        /*0010*/ 	.short	0x0000
        /*0012*/ 	.short	0x0000
        /*0014*/ 	.byte	0x00, 0xf0, 0x01, 0x30


	//----- nvinfo : EIATTR_AT_ENTRY_FRAGMENTS
	.align		4
.L_33:
        /*0018*/ 	.byte	0x04, 0x4f
        /*001a*/ 	.short	(.L_35 - .L_34)


	//   ....[0]....
.L_34:
        /*001c*/ 	.word	0x00000006


	//----- nvinfo : EIATTR_RESERVED_SMEM_USED
	.align		4
.L_35:
        /*0020*/ 	.byte	0x01, 0x41
	.zero		2


	//----- nvinfo : EIATTR_SPARSE_MMA_MASK
	.align		4
        /*0024*/ 	.byte	0x03, 0x50
        /*0026*/ 	.short	0x0000


	//----- nvinfo : EIATTR_TCGEN05_1CTA_USED
	.align		4
        /*0028*/ 	.byte	0x01, 0x51
	.zero		2


	//----- nvinfo : EIATTR_MAXREG_COUNT
	.align		4
        /*002c*/ 	.byte	0x03, 0x1b
        /*002e*/ 	.short	0x00ff


	//----- nvinfo : EIATTR_NUM_BARRIERS
	.align		4
        /*0030*/ 	.byte	0x02, 0x4c
        /*0032*/ 	.byte	0x07
	.zero		1


	//----- nvinfo : EIATTR_EXTERNS
	.align		4
        /*0034*/ 	.byte	0x04, 0x0f
        /*0036*/ 	.short	(.L_37 - .L_36)


	//   ....[0]....
	.align		4
.L_36:
        /*0038*/ 	.word	index@(__assertfail)


	//----- nvinfo : EIATTR_MERCURY_ISA_VERSION
	.align		4
.L_37:
        /*003c*/ 	.byte	0x03, 0x5f
        /*003e*/ 	.short	0x0101


	//----- nvinfo : EIATTR_INT_WARP_WIDE_INSTR_OFFSETS
	.align		4
        /*0040*/ 	.byte	0x04, 0x31
        /*0042*/ 	.short	(.L_39 - .L_38)


	//   ....[0]....
.L_38:
        /*0044*/ 	.word	0x00004e40


	//   ....[1]....
        /*0048*/ 	.word	0x00004e70


	//   ....[2]....
        /*004c*/ 	.word	0x00004e90


	//   ....[3]....
        /*0050*/ 	.word	0x00005a30


	//   ....[4]....
        /*0054*/ 	.word	0x00005b00


	//   ....[5]....
        /*0058*/ 	.word	0x00005b70


	//   ....[6]....
        /*005c*/ 	.word	0x00005cc0


	//   ....[7]....
        /*0060*/ 	.word	0x00005d90


	//   ....[8]....
        /*0064*/ 	.word	0x00005de0


	//   ....[9]....
        /*0068*/ 	.word	0x00005f20


	//   ....[10]....
        /*006c*/ 	.word	0x00005fd0


	//   ....[11]....
        /*0070*/ 	.word	0x00006030


	//   ....[12]....
        /*0074*/ 	.word	0x00006160


	//   ....[13]....
        /*0078*/ 	.word	0x00006270


	//   ....[14]....
        /*007c*/ 	.word	0x000062a0


	//----- nvinfo : EIATTR_COOP_GROUP_MASK_REGIDS
	.align		4
.L_39:
        /*0080*/ 	.byte	0x04, 0x29
        /*0082*/ 	.short	(.L_41 - .L_40)


	//   ....[0]....
.L_40:
        /*0084*/ 	.word	0xffffffff


	//   ....[1]....
        /*0088*/ 	.word	0xffffffff


	//   ....[2]....
        /*008c*/ 	.word	0xffffffff


	//   ....[3]....
        /*0090*/ 	.word	0xffffffff


	//   ....[4]....
        /*0094*/ 	.word	0xffffffff


	//   ....[5]....
        /*0098*/ 	.word	0xffffffff


	//   ....[6]....
        /*009c*/ 	.word	0xffffffff


	//   ....[7]....
        /*00a0*/ 	.word	0xffffffff


	//   ....[8]....
        /*00a4*/ 	.word	0xffffffff


	//   ....[9]....
        /*00a8*/ 	.word	0xffffffff


	//   ....[10]....
        /*00ac*/ 	.word	0xffffffff


	//   ....[11]....
        /*00b0*/ 	.word	0xffffffff


	//   ....[12]....
        /*00b4*/ 	.word	0xffffffff


	//   ....[13]....
        /*00b8*/ 	.word	0xffffffff


	//----- nvinfo : EIATTR_COOP_GROUP_INSTR_OFFSETS
	.align		4
.L_41:
        /*00bc*/ 	.byte	0x04, 0x28
        /*00be*/ 	.short	(.L_43 - .L_42)


	//   ....[0]....
.L_42:
        /*00c0*/ 	.word	0x00000080


	//   ....[1]....
        /*00c4*/ 	.word	0x00000540


	//   ....[2]....
        /*00c8*/ 	.word	0x00000750


	//   ....[3]....
        /*00cc*/ 	.word	0x000008d0


	//   ....[4]....
        /*00d0*/ 	.word	0x000009d0


	//   ....[5]....
        /*00d4*/ 	.word	0x00000b40


	//   ....[6]....
        /*00d8*/ 	.word	0x00000ca0


	//   ....[7]....
        /*00dc*/ 	.word	0x00000e50


	//   ....[8]....
        /*00e0*/ 	.word	0x000027a0


	//   ....[9]....
        /*00e4*/ 	.word	0x00003810


	//   ....[10]....
        /*00e8*/ 	.word	0x00003a20


	//   ....[11]....
        /*00ec*/ 	.word	0x00003a50


	//   ....[12]....
        /*00f0*/ 	.word	0x00004d20


	//   ....[13]....
        /*00f4*/ 	.word	0x00004f50


	//----- nvinfo : EIATTR_VRC_CTA_INIT_COUNT
	.align		4
.L_43:
        /*00f8*/ 	.byte	0x02, 0x4a
        /*00fa*/ 	.byte	0x80
	.zero		1


	//----- nvinfo : EIATTR_SYSCALL_OFFSETS
	.align		4
        /*00fc*/ 	.byte	0x04, 0x46
        /*00fe*/ 	.short	(.L_45 - .L_44)


	//   ....[0]....
.L_44:
        /*0100*/ 	.word	0x00006fa0


	//   ....[1]....
        /*0104*/ 	.word	0x00007090


	//   ....[2]....
        /*0108*/ 	.word	0x00007a20


	//   ....[3]....
        /*010c*/ 	.word	0x00007b90


	//   ....[4]....
        /*0110*/ 	.word	0x00008970


	//   ....[5]....
        /*0114*/ 	.word	0x00008ae0


	//   ....[6]....
        /*0118*/ 	.word	0x00009920


	//   ....[7]....
        /*011c*/ 	.word	0x00009a90


	//   ....[8]....
        /*0120*/ 	.word	0x0000a870


	//   ....[9]....
        /*0124*/ 	.word	0x0000a9e0


	//----- nvinfo : EIATTR_MBARRIER_INSTR_OFFSETS
	.align		4
.L_45:
        /*0128*/ 	.byte	0x04, 0x39
        /*012a*/ 	.short	(.L_47 - .L_46)


	//   ....[0]....
.L_46:
        /*012c*/ 	.word	0x00000660
        /*0130*/ 	.word	0x000000ff
        /*0134*/ 	.word	0x00000000
        /*0138*/ 	.short	0x0100
        /*013a*/ 	.byte	0x04
	.zero		1


	//   ....[1]....
        /*013c*/ 	.word	0x00000670
        /*0140*/ 	.word	0x000000ff
        /*0144*/ 	.word	0x00000038
        /*0148*/ 	.short	0x0100
        /*014a*/ 	.byte	0x04
	.zero		1


	//   ....[2]....
        /*014c*/ 	.word	0x00000680
        /*0150*/ 	.word	0x000000ff
        /*0154*/ 	.word	0x00000008
        /*0158*/ 	.short	0x0100
        /*015a*/ 	.byte	0x04
	.zero		1


	//   ....[3]....
        /*015c*/ 	.word	0x00000690
        /*0160*/ 	.word	0x000000ff
        /*0164*/ 	.word	0x00000040
        /*0168*/ 	.short	0x0100
        /*016a*/ 	.byte	0x04
	.zero		1


	//   ....[4]....
        /*016c*/ 	.word	0x000006a0
        /*0170*/ 	.word	0x000000ff
        /*0174*/ 	.word	0x00000010
        /*0178*/ 	.short	0x0100
        /*017a*/ 	.byte	0x04
	.zero		1


	//   ....[5]....
        /*017c*/ 	.word	0x000006b0
        /*0180*/ 	.word	0x000000ff
        /*0184*/ 	.word	0x00000048
        /*0188*/ 	.short	0x0100
        /*018a*/ 	.byte	0x04
	.zero		1


	//   ....[6]....
        /*018c*/ 	.word	0x000006c0
        /*0190*/ 	.word	0x000000ff
        /*0194*/ 	.word	0x00000018
        /*0198*/ 	.short	0x0100
        /*019a*/ 	.byte	0x04
	.zero		1


	//   ....[7]....
        /*019c*/ 	.word	0x000006d0
        /*01a0*/ 	.word	0x000000ff
        /*01a4*/ 	.word	0x00000050
        /*01a8*/ 	.short	0x0100
        /*01aa*/ 	.byte	0x04
	.zero		1


	//   ....[8]....
        /*01ac*/ 	.word	0x000006e0
        /*01b0*/ 	.word	0x000000ff
        /*01b4*/ 	.word	0x00000020
        /*01b8*/ 	.short	0x0100
        /*01ba*/ 	.byte	0x04
	.zero		1


	//   ....[9]....
        /*01bc*/ 	.word	0x000006f0
        /*01c0*/ 	.word	0x000000ff
        /*01c4*/ 	.word	0x00000058
        /*01c8*/ 	.short	0x0100
        /*01ca*/ 	.byte	0x04
	.zero		1


	//   ....[10]....
        /*01cc*/ 	.word	0x00000700
        /*01d0*/ 	.word	0x000000ff
        /*01d4*/ 	.word	0x00000028
        /*01d8*/ 	.short	0x0100
        /*01da*/ 	.byte	0x04
	.zero		1


	//   ....[11]....
        /*01dc*/ 	.word	0x00000710
        /*01e0*/ 	.word	0x000000ff
        /*01e4*/ 	.word	0x00000060
        /*01e8*/ 	.short	0x0100
        /*01ea*/ 	.byte	0x04
	.zero		1


	//   ....[12]....
        /*01ec*/ 	.word	0x00000720
        /*01f0*/ 	.word	0x000000ff
        /*01f4*/ 	.word	0x00000030
        /*01f8*/ 	.short	0x0100
        /*01fa*/ 	.byte	0x04
	.zero		1


	//   ....[13]....
        /*01fc*/ 	.word	0x00000730
        /*0200*/ 	.word	0x000000ff
        /*0204*/ 	.word	0x00000068
        /*0208*/ 	.short	0x0100
        /*020a*/ 	.byte	0x04
	.zero		1


	//   ....[14]....
        /*020c*/ 	.word	0x00000860
        /*0210*/ 	.word	0x000000ff
        /*0214*/ 	.word	0x00000070
        /*0218*/ 	.short	0x0100
        /*021a*/ 	.byte	0x04
	.zero		1


	//   ....[15]....
        /*021c*/ 	.word	0x00000870
        /*0220*/ 	.word	0x000000ff
        /*0224*/ 	.word	0x00000088
        /*0228*/ 	.short	0x0100
        /*022a*/ 	.byte	0x04
	.zero		1


	//   ....[16]....
        /*022c*/ 	.word	0x00000880
        /*0230*/ 	.word	0x000000ff
        /*0234*/ 	.word	0x00000078
        /*0238*/ 	.short	0x0100
        /*023a*/ 	.byte	0x04
	.zero		1


	//   ....[17]....
        /*023c*/ 	.word	0x00000890
        /*0240*/ 	.word	0x000000ff
        /*0244*/ 	.word	0x00000090
        /*0248*/ 	.short	0x0100
        /*024a*/ 	.byte	0x04
	.zero		1


	//   ....[18]....
        /*024c*/ 	.word	0x000008a0
        /*0250*/ 	.word	0x000000ff
        /*0254*/ 	.word	0x00000080
        /*0258*/ 	.short	0x0100
        /*025a*/ 	.byte	0x04
	.zero		1


	//   ....[19]....
        /*025c*/ 	.word	0x000008b0
        /*0260*/ 	.word	0x000000ff
        /*0264*/ 	.word	0x00000098
        /*0268*/ 	.short	0x0100
        /*026a*/ 	.byte	0x04
	.zero		1


	//   ....[20]....
        /*026c*/ 	.word	0x000009a0
        /*0270*/ 	.word	0x000000ff
        /*0274*/ 	.word	0x000000a0
        /*0278*/ 	.short	0x0100
        /*027a*/ 	.byte	0x06
	.zero		1


	//   ....[21]....
        /*027c*/ 	.word	0x000009b0
        /*0280*/ 	.word	0x000000ff
        /*0284*/ 	.word	0x000000a8
        /*0288*/ 	.short	0x0100
        /*028a*/ 	.byte	0x06
	.zero		1


	//   ....[22]....
        /*028c*/ 	.word	0x00000af0
        /*0290*/ 	.word	0x000000ff
        /*0294*/ 	.word	0x000000b0
        /*0298*/ 	.short	0x0100
        /*029a*/ 	.byte	0x06
	.zero		1


	//   ....[23]....
        /*029c*/ 	.word	0x00000b00
        /*02a0*/ 	.word	0x000000ff
        /*02a4*/ 	.word	0x000000c0
        /*02a8*/ 	.short	0x0100
        /*02aa*/ 	.byte	0x06
	.zero		1


	//   ....[24]....
        /*02ac*/ 	.word	0x00000b10
        /*02b0*/ 	.word	0x000000ff
        /*02b4*/ 	.word	0x000000b8
        /*02b8*/ 	.short	0x0100
        /*02ba*/ 	.byte	0x06
	.zero		1


	//   ....[25]....
        /*02bc*/ 	.word	0x00000b20
        /*02c0*/ 	.word	0x000000ff
        /*02c4*/ 	.word	0x000000c8
        /*02c8*/ 	.short	0x0100
        /*02ca*/ 	.byte	0x06
	.zero		1


	//   ....[26]....
        /*02cc*/ 	.word	0x00000c50
        /*02d0*/ 	.word	0x000000ff
        /*02d4*/ 	.word	0x000000d0
        /*02d8*/ 	.short	0x0100
        /*02da*/ 	.byte	0x04
	.zero		1


	//   ....[27]....
        /*02dc*/ 	.word	0x00000c60
        /*02e0*/ 	.word	0x000000ff
        /*02e4*/ 	.word	0x000000e0
        /*02e8*/ 	.short	0x0100
        /*02ea*/ 	.byte	0x04
	.zero		1


	//   ....[28]....
        /*02ec*/ 	.word	0x00000c70
        /*02f0*/ 	.word	0x000000ff
        /*02f4*/ 	.word	0x000000d8
        /*02f8*/ 	.short	0x0100
        /*02fa*/ 	.byte	0x04
	.zero		1


	//   ....[29]....
        /*02fc*/ 	.word	0x00000c80
        /*0300*/ 	.word	0x000000ff
        /*0304*/ 	.word	0x000000e8
        /*0308*/ 	.short	0x0100
        /*030a*/ 	.byte	0x04
	.zero		1


	//   ....[30]....
        /*030c*/ 	.word	0x00000d70
        /*0310*/ 	.word	0x000000ff
        /*0314*/ 	.word	0x000000f0
        /*0318*/ 	.short	0x0100
        /*031a*/ 	.byte	0x04
	.zero		1


	//   ....[31]....
        /*031c*/ 	.word	0x00000d80
        /*0320*/ 	.word	0x000000ff
        /*0324*/ 	.word	0x00000100
        /*0328*/ 	.short	0x0100
        /*032a*/ 	.byte	0x04
	.zero		1


	//   ....[32]....
        /*032c*/ 	.word	0x00000d90
        /*0330*/ 	.word	0x000000ff
        /*0334*/ 	.word	0x000000f8
        /*0338*/ 	.short	0x0100
        /*033a*/ 	.byte	0x04
	.zero		1


	//   ....[33]....
        /*033c*/ 	.word	0x00000da0
        /*0340*/ 	.word	0x000000ff
        /*0344*/ 	.word	0x00000108
        /*0348*/ 	.short	0x0100
        /*034a*/ 	.byte	0x04
	.zero		1


	//   ....[34]....
        /*034c*/ 	.word	0x00001cc0
        /*0350*/ 	.word	0x00000000
        /*0354*/ 	.word	0x00000100
        /*0358*/ 	.short	0x010a
        /*035a*/ 	.byte	0xff
	.zero		1


	//   ....[35]....
        /*035c*/ 	.word	0x00001cf0
        /*0360*/ 	.word	0x00000000
        /*0364*/ 	.word	0x000000f0
        /*0368*/ 	.short	0x0101
        /*036a*/ 	.byte	0xff
	.zero		1


	//   ....[36]....
        /*036c*/ 	.word	0x00001dd0
        /*0370*/ 	.word	0x000000ff
        /*0374*/ 	.word	0x00000038
        /*0378*/ 	.short	0x010a
        /*037a*/ 	.byte	0x04
	.zero		1


	//   ....[37]....
        /*037c*/ 	.word	0x00001e80
        /*0380*/ 	.word	0x000000ff
        /*0384*/ 	.word	0x00000038
        /*0388*/ 	.short	0x010a
        /*038a*/ 	.byte	0x21
	.zero		1


	//   ....[38]....
        /*038c*/ 	.word	0x00001fc0
        /*0390*/ 	.word	0x000000ff
        /*0394*/ 	.word	0x00000038
        /*0398*/ 	.short	0x010a
        /*039a*/ 	.byte	0x04
	.zero		1


	//   ....[39]....
        /*039c*/ 	.word	0x000022d0
        /*03a0*/ 	.word	0x000000ff
        /*03a4*/ 	.word	0x000000a8
        /*03a8*/ 	.short	0x0101
        /*03aa*/ 	.byte	0x06
	.zero		1


	//   ....[40]....
        /*03ac*/ 	.word	0x000022f0
        /*03b0*/ 	.word	0x000000ff
        /*03b4*/ 	.word	0x00000038
        /*03b8*/ 	.short	0x010a
        /*03ba*/ 	.byte	0x04
	.zero		1


	//   ....[41]....
        /*03bc*/ 	.word	0x00002370
        /*03c0*/ 	.word	0x000000ff
        /*03c4*/ 	.word	0x00000038
        /*03c8*/ 	.short	0x010a
        /*03ca*/ 	.byte	0x21
	.zero		1


	//   ....[42]....
        /*03cc*/ 	.word	0x000024b0
        /*03d0*/ 	.word	0x000000ff
        /*03d4*/ 	.word	0x00000038
        /*03d8*/ 	.short	0x010a
        /*03da*/ 	.byte	0x04
	.zero		1


	//   ....[43]....
        /*03dc*/ 	.word	0x000027d0
        /*03e0*/ 	.word	0x00000003
        /*03e4*/ 	.word	0x000000b0
        /*03e8*/ 	.short	0x010a
        /*03ea*/ 	.byte	0xff
	.zero		1


	//   ....[44]....
        /*03ec*/ 	.word	0x00002920
        /*03f0*/ 	.word	0x00000000
        /*03f4*/ 	.word	0x00000000
        /*03f8*/ 	.short	0x0101
        /*03fa*/ 	.byte	0xff
	.zero		1


	//   ....[45]....
        /*03fc*/ 	.word	0x00002ee0
        /*0400*/ 	.word	0x000000ff
        /*0404*/ 	.word	0x00000000
        /*0408*/ 	.short	0x010a
        /*040a*/ 	.byte	0x04
	.zero		1


	//   ....[46]....
        /*040c*/ 	.word	0x00002f70
        /*0410*/ 	.word	0x000000ff
        /*0414*/ 	.word	0x00000000
        /*0418*/ 	.short	0x010a
        /*041a*/ 	.byte	0x05
	.zero		1


	//   ....[47]....
        /*041c*/ 	.word	0x00003000
        /*0420*/ 	.word	0x000000ff
        /*0424*/ 	.word	0x00000000
        /*0428*/ 	.short	0x010a
        /*042a*/ 	.byte	0x05
	.zero		1


	//   ....[48]....
        /*042c*/ 	.word	0x00003090
        /*0430*/ 	.word	0x000000ff
        /*0434*/ 	.word	0x00000000
        /*0438*/ 	.short	0x010a
        /*043a*/ 	.byte	0x05
	.zero		1


	//   ....[49]....
        /*043c*/ 	.word	0x00003120
        /*0440*/ 	.word	0x000000ff
        /*0444*/ 	.word	0x00000000
        /*0448*/ 	.short	0x010a
        /*044a*/ 	.byte	0x05
	.zero		1


	//   ....[50]....
        /*044c*/ 	.word	0x000031b0
        /*0450*/ 	.word	0x000000ff
        /*0454*/ 	.word	0x00000000
        /*0458*/ 	.short	0x010a
        /*045a*/ 	.byte	0x05
	.zero		1


	//   ....[51]....
        /*045c*/ 	.word	0x00003250
        /*0460*/ 	.word	0x00000000
        /*0464*/ 	.word	0x00000000
        /*0468*/ 	.short	0x010a
        /*046a*/ 	.byte	0xff
	.zero		1


	//   ....[52]....
        /*046c*/ 	.word	0x00003370
        /*0470*/ 	.word	0x00000002
        /*0474*/ 	.word	0x000000f0
        /*0478*/ 	.short	0x010a
        /*047a*/ 	.byte	0xff
	.zero		1


	//   ....[53]....
        /*047c*/ 	.word	0x000033e0
        /*0480*/ 	.word	0x00000002
        /*0484*/ 	.word	0x00000000
        /*0488*/ 	.short	0x0101
        /*048a*/ 	.byte	0xff
	.zero		1


	//   ....[54]....
        /*048c*/ 	.word	0x00003400
        /*0490*/ 	.word	0x000000ff
        /*0494*/ 	.word	0x000000c0
        /*0498*/ 	.short	0x010a
        /*049a*/ 	.byte	0x04
	.zero		1


	//   ....[55]....
        /*049c*/ 	.word	0x00003520
        /*04a0*/ 	.word	0x00000002
        /*04a4*/ 	.word	0x000000b0
        /*04a8*/ 	.short	0x010a
        /*04aa*/ 	.byte	0xff
	.zero		1


	//   ....[56]....
        /*04ac*/ 	.word	0x00003620
        /*04b0*/ 	.word	0x00000002
        /*04b4*/ 	.word	0x00000000
        /*04b8*/ 	.short	0x0101
        /*04ba*/ 	.byte	0xff
	.zero		1


	//   ....[57]....
        /*04bc*/ 	.word	0x000036b0
        /*04c0*/ 	.word	0x000000ff
        /*04c4*/ 	.word	0x000000c0
        /*04c8*/ 	.short	0x0106
        /*04ca*/ 	.byte	0x04
	.zero		1


	//   ....[58]....
        /*04cc*/ 	.word	0x000036d0
        /*04d0*/ 	.word	0x000000ff
        /*04d4*/ 	.word	0x000000c0
        /*04d8*/ 	.short	0x010a
        /*04da*/ 	.byte	0x04
	.zero		1


	//   ....[59]....
        /*04dc*/ 	.word	0x00003760
        /*04e0*/ 	.word	0x000000ff
        /*04e4*/ 	.word	0x000000c0
        /*04e8*/ 	.short	0x0106
        /*04ea*/ 	.byte	0x07
	.zero		1


	//   ....[60]....
        /*04ec*/ 	.word	0x000037a0
        /*04f0*/ 	.word	0x00000000
        /*04f4*/ 	.word	0x000000c0
        /*04f8*/ 	.short	0x010a
        /*04fa*/ 	.byte	0xff
	.zero		1


	//   ....[61]....
        /*04fc*/ 	.word	0x00003e10
        /*0500*/ 	.word	0x00000002
        /*0504*/ 	.word	0x000000b0
        /*0508*/ 	.short	0x010a
        /*050a*/ 	.byte	0xff
	.zero		1


	//   ....[62]....
        /*050c*/ 	.word	0x00003f30
        /*0510*/ 	.word	0x00000000
        /*0514*/ 	.word	0x00000000
        /*0518*/ 	.short	0x0101
        /*051a*/ 	.byte	0xff
	.zero		1


	//   ....[63]....
        /*051c*/ 	.word	0x00004460
        /*0520*/ 	.word	0x000000ff
        /*0524*/ 	.word	0x00000000
        /*0528*/ 	.short	0x010a
        /*052a*/ 	.byte	0x04
	.zero		1


	//   ....[64]....
        /*052c*/ 	.word	0x000044b0
        /*0530*/ 	.word	0x000000ff
        /*0534*/ 	.word	0x000000e0
        /*0538*/ 	.short	0x010a
        /*053a*/ 	.byte	0x42
	.zero		1


	//   ....[65]....
        /*053c*/ 	.word	0x000046f0
        /*0540*/ 	.word	0x000000ff
        /*0544*/ 	.word	0x00000000
        /*0548*/ 	.short	0x010a
        /*054a*/ 	.byte	0x07
	.zero		1


	//   ....[66]....
        /*054c*/ 	.word	0x00004820
        /*0550*/ 	.word	0x000000ff
        /*0554*/ 	.word	0x00000000
        /*0558*/ 	.short	0x010a
        /*055a*/ 	.byte	0x04
	.zero		1


	//   ....[67]....
        /*055c*/ 	.word	0x00004c70
        /*0560*/ 	.word	0x000000ff
        /*0564*/ 	.word	0x00000000
        /*0568*/ 	.short	0x010a
        /*056a*/ 	.byte	0x04
	.zero		1


	//   ....[68]....
        /*056c*/ 	.word	0x00004d00
        /*0570*/ 	.word	0x000000ff
        /*0574*/ 	.word	0x00000000
        /*0578*/ 	.short	0x010a
        /*057a*/ 	.byte	0x04
	.zero		1


	//   ....[69]....
        /*057c*/ 	.word	0x00005190
        /*0580*/ 	.word	0x0000000c
        /*0584*/ 	.word	0x000000b0
        /*0588*/ 	.short	0x010a
        /*058a*/ 	.byte	0xff
	.zero		1


	//   ....[70]....
        /*058c*/ 	.word	0x00005300
        /*0590*/ 	.word	0x00000000
        /*0594*/ 	.word	0x00000000
        /*0598*/ 	.short	0x0101
        /*059a*/ 	.byte	0xff
	.zero		1


	//   ....[71]....
        /*059c*/ 	.word	0x00005780
        /*05a0*/ 	.word	0x000000ff
        /*05a4*/ 	.word	0x000000a8
        /*05a8*/ 	.short	0x010a
        /*05aa*/ 	.byte	0x1d
	.zero		1


	//   ....[72]....
        /*05ac*/ 	.word	0x00005940
        /*05b0*/ 	.word	0x000000ff
        /*05b4*/ 	.word	0x00000088
        /*05b8*/ 	.short	0x010a
        /*05ba*/ 	.byte	0x04
	.zero		1


	//   ....[73]....
        /*05bc*/ 	.word	0x00005b90
        /*05c0*/ 	.word	0x000000ff
        /*05c4*/ 	.word	0x00000070
        /*05c8*/ 	.short	0x010b
        /*05ca*/ 	.byte	0x04
	.zero		1


	//   ....[74]....
        /*05cc*/ 	.word	0x00005ba0
        /*05d0*/ 	.word	0x000000ff
        /*05d4*/ 	.word	0x00000000
        /*05d8*/ 	.short	0x0101
        /*05da*/ 	.byte	0x06
	.zero		1


	//   ....[75]....
        /*05dc*/ 	.word	0x00005bb0
        /*05e0*/ 	.word	0x000000ff
        /*05e4*/ 	.word	0x00000088
        /*05e8*/ 	.short	0x010a
        /*05ea*/ 	.byte	0x07
	.zero		1


	//   ....[76]....
        /*05ec*/ 	.word	0x00005e00
        /*05f0*/ 	.word	0x000000ff
        /*05f4*/ 	.word	0x00000070
        /*05f8*/ 	.short	0x010b
        /*05fa*/ 	.byte	0x07
	.zero		1


	//   ....[77]....
        /*05fc*/ 	.word	0x00005e10
        /*0600*/ 	.word	0x000000ff
        /*0604*/ 	.word	0x00000000
        /*0608*/ 	.short	0x0101
        /*060a*/ 	.byte	0x04
	.zero		1


	//   ....[78]....
        /*060c*/ 	.word	0x00005e20
        /*0610*/ 	.word	0x000000ff
        /*0614*/ 	.word	0x00000088
        /*0618*/ 	.short	0x010a
        /*061a*/ 	.byte	0x05
	.zero		1


	//   ....[79]....
        /*061c*/ 	.word	0x00006060
        /*0620*/ 	.word	0x000000ff
        /*0624*/ 	.word	0x00000070
        /*0628*/ 	.short	0x010b
        /*062a*/ 	.byte	0x05
	.zero		1


	//   ....[80]....
        /*062c*/ 	.word	0x00006070
        /*0630*/ 	.word	0x000000ff
        /*0634*/ 	.word	0x00000000
        /*0638*/ 	.short	0x0101
        /*063a*/ 	.byte	0x06
	.zero		1


	//   ....[81]....
        /*063c*/ 	.word	0x00006080
        /*0640*/ 	.word	0x000000ff
        /*0644*/ 	.word	0x00000088
        /*0648*/ 	.short	0x010a
        /*064a*/ 	.byte	0x04
	.zero		1


	//   ....[82]....
        /*064c*/ 	.word	0x000062c0
        /*0650*/ 	.word	0x000000ff
        /*0654*/ 	.word	0x00000070
        /*0658*/ 	.short	0x010b
        /*065a*/ 	.byte	0x04
	.zero		1


	//   ....[83]....
        /*065c*/ 	.word	0x00006300
        /*0660*/ 	.word	0x000000ff
        /*0664*/ 	.word	0x00000000
        /*0668*/ 	.short	0x0101
        /*066a*/ 	.byte	0x05
	.zero		1


	//   ....[84]....
        /*066c*/ 	.word	0x00006390
        /*0670*/ 	.word	0x000000ff
        /*0674*/ 	.word	0x00000000
        /*0678*/ 	.short	0x010a
        /*067a*/ 	.byte	0x04
	.zero		1


	//   ....[85]....
        /*067c*/ 	.word	0x00006420
        /*0680*/ 	.word	0x000000ff
        /*0684*/ 	.word	0x00000000
        /*0688*/ 	.short	0x010a
        /*068a*/ 	.byte	0x05
	.zero		1


	//   ....[86]....
        /*068c*/ 	.word	0x000064c0
        /*0690*/ 	.word	0x00000000
        /*0694*/ 	.word	0x00000000
        /*0698*/ 	.short	0x010a
        /*069a*/ 	.byte	0xff
	.zero		1


	//   ....[87]....
        /*069c*/ 	.word	0x00006800
        /*06a0*/ 	.word	0x00000000
        /*06a4*/ 	.word	0x000000b0
        /*06a8*/ 	.short	0x010a
        /*06aa*/ 	.byte	0xff
	.zero		1


	//   ....[88]....
        /*06ac*/ 	.word	0x000068d0
        /*06b0*/ 	.word	0x00000000
        /*06b4*/ 	.word	0x00000000
        /*06b8*/ 	.short	0x0101
        /*06ba*/ 	.byte	0xff
	.zero		1


	//   ....[89]....
        /*06bc*/ 	.word	0x00007540
        /*06c0*/ 	.word	0x00000000
        /*06c4*/ 	.word	0x00000070
        /*06c8*/ 	.short	0x010a
        /*06ca*/ 	.byte	0xff
	.zero		1


	//   ....[90]....
        /*06cc*/ 	.word	0x000075a0
        /*06d0*/ 	.word	0x0000006a
        /*06d4*/ 	.word	0x000000d0
        /*06d8*/ 	.short	0x010a
        /*06da*/ 	.byte	0xff
	.zero		1


	//   ....[91]....
        /*06dc*/ 	.word	0x00007690
        /*06e0*/ 	.word	0x00000000
        /*06e4*/ 	.word	0x00000070
        /*06e8*/ 	.short	0x010a
        /*06ea*/ 	.byte	0xff
	.zero		1


	//   ....[92]....
        /*06ec*/ 	.word	0x000077b0
        /*06f0*/ 	.word	0x0000006a
        /*06f4*/ 	.word	0x000000d0
        /*06f8*/ 	.short	0x010a
        /*06fa*/ 	.byte	0xff
	.zero		1


	//   ....[93]....
        /*06fc*/ 	.word	0x00008630
        /*0700*/ 	.word	0x00000000
        /*0704*/ 	.word	0x00000000
        /*0708*/ 	.short	0x0101
        /*070a*/ 	.byte	0xff
	.zero		1


	//   ....[94]....
        /*070c*/ 	.word	0x00008640
        /*0710*/ 	.word	0x00000002
        /*0714*/ 	.word	0x00000070
        /*0718*/ 	.short	0x010a
        /*071a*/ 	.byte	0xff
	.zero		1


	//   ....[95]....
        /*071c*/ 	.word	0x00008700
        /*0720*/ 	.word	0x00000002
        /*0724*/ 	.word	0x00000070
        /*0728*/ 	.short	0x010a
        /*072a*/ 	.byte	0xff
	.zero		1


	//   ....[96]....
        /*072c*/ 	.word	0x000095e0
        /*0730*/ 	.word	0x00000002
        /*0734*/ 	.word	0x00000000
        /*0738*/ 	.short	0x0101
        /*073a*/ 	.byte	0xff
	.zero		1


	//   ....[97]....
        /*073c*/ 	.word	0x00009600
        /*0740*/ 	.word	0x00000015
        /*0744*/ 	.word	0x00000070
        /*0748*/ 	.short	0x010a
        /*074a*/ 	.byte	0xff
	.zero		1


	//   ....[98]....
        /*074c*/ 	.word	0x000096c0
        /*0750*/ 	.word	0x00000015
        /*0754*/ 	.word	0x00000070
        /*0758*/ 	.short	0x010a
        /*075a*/ 	.byte	0xff
	.zero		1


	//   ....[99]....
        /*075c*/ 	.word	0x0000a580
        /*0760*/ 	.word	0x00000003
        /*0764*/ 	.word	0x00000000
        /*0768*/ 	.short	0x0101
        /*076a*/ 	.byte	0xff
	.zero		1


	//   ....[100]....
        /*076c*/ 	.word	0x0000a5a0
        /*0770*/ 	.word	0x00000000
        /*0774*/ 	.word	0x00000070
        /*0778*/ 	.short	0x010a
        /*077a*/ 	.byte	0xff
	.zero		1


	//   ....[101]....
        /*077c*/ 	.word	0x0000a650
        /*0780*/ 	.word	0x00000000
        /*0784*/ 	.word	0x00000070
        /*0788*/ 	.short	0x010a
        /*078a*/ 	.byte	0xff
	.zero		1


	//   ....[102]....
        /*078c*/ 	.word	0x0000aef0
        /*0790*/ 	.word	0x000000ff
        /*0794*/ 	.word	0x00000000
        /*0798*/ 	.short	0x0101
        /*079a*/ 	.byte	0x04
	.zero		1


	//   ....[103]....
        /*079c*/ 	.word	0x0000b550
        /*07a0*/ 	.word	0x00000000
        /*07a4*/ 	.word	0x00000000
        /*07a8*/ 	.short	0x0101
        /*07aa*/ 	.byte	0xff
	.zero		1


	//   ....[104]....
        /*07ac*/ 	.word	0x0000b810
        /*07b0*/ 	.word	0x000000ff
        /*07b4*/ 	.word	0x00000000
        /*07b8*/ 	.short	0x0101
        /*07ba*/ 	.byte	0x06
	.zero		1


	//   ....[105]....
        /*07bc*/ 	.word	0x0000b830
        /*07c0*/ 	.word	0x00000000
        /*07c4*/ 	.word	0x00000100
        /*07c8*/ 	.short	0x010a
        /*07ca*/ 	.byte	0xff
	.zero		1


	//   ....[106]....
        /*07cc*/ 	.word	0x0000b890
        /*07d0*/ 	.word	0x00000000
        /*07d4*/ 	.word	0x00000038
        /*07d8*/ 	.short	0x010a
        /*07da*/ 	.byte	0xff
	.zero		1


	//   ....[107]....
        /*07dc*/ 	.word	0x0000b8f0
        /*07e0*/ 	.word	0x00000000
        /*07e4*/ 	.word	0x00000038
        /*07e8*/ 	.short	0x010a
        /*07ea*/ 	.byte	0xff
	.zero		1


	//   ....[108]....
        /*07ec*/ 	.word	0x0000b940
        /*07f0*/ 	.word	0x00000003
        /*07f4*/ 	.word	0x000000b0
        /*07f8*/ 	.short	0x010a
        /*07fa*/ 	.byte	0xff
	.zero		1


	//   ....[109]....
        /*07fc*/ 	.word	0x0000b9a0
        /*0800*/ 	.word	0x00000000
        /*0804*/ 	.word	0x00000000
        /*0808*/ 	.short	0x010a
        /*080a*/ 	.byte	0xff
	.zero		1


	//   ....[110]....
        /*080c*/ 	.word	0x0000ba00
        /*0810*/ 	.word	0x00000000
        /*0814*/ 	.word	0x00000000
        /*0818*/ 	.short	0x010a
        /*081a*/ 	.byte	0xff
	.zero		1


	//   ....[111]....
        /*081c*/ 	.word	0x0000ba60
        /*0820*/ 	.word	0x00000000
        /*0824*/ 	.word	0x00000000
        /*0828*/ 	.short	0x010a
        /*082a*/ 	.byte	0xff
	.zero		1


	//   ....[112]....
        /*082c*/ 	.word	0x0000bac0
        /*0830*/ 	.word	0x00000000
        /*0834*/ 	.word	0x00000000
        /*0838*/ 	.short	0x010a
        /*083a*/ 	.byte	0xff
	.zero		1


	//   ....[113]....
        /*083c*/ 	.word	0x0000bb20
        /*0840*/ 	.word	0x00000000
        /*0844*/ 	.word	0x00000000
        /*0848*/ 	.short	0x010a
        /*084a*/ 	.byte	0xff
	.zero		1


	//   ....[114]....
        /*084c*/ 	.word	0x0000bb80
        /*0850*/ 	.word	0x00000000
        /*0854*/ 	.word	0x00000000
        /*0858*/ 	.short	0x010a
        /*085a*/ 	.byte	0xff
	.zero		1


	//   ....[115]....
        /*085c*/ 	.word	0x0000bbd0
        /*0860*/ 	.word	0x00000002
        /*0864*/ 	.word	0x000000f0
        /*0868*/ 	.short	0x010a
        /*086a*/ 	.byte	0xff
	.zero		1


	//   ....[116]....
        /*086c*/ 	.word	0x0000bc30
        /*0870*/ 	.word	0x00000002
        /*0874*/ 	.word	0x000000c0
        /*0878*/ 	.short	0x010a
        /*087a*/ 	.byte	0xff
	.zero		1


	//   ....[117]....
        /*087c*/ 	.word	0x0000bc80
        /*0880*/ 	.word	0x00000002
        /*0884*/ 	.word	0x000000b0
        /*0888*/ 	.short	0x010a
        /*088a*/ 	.byte	0xff
	.zero		1


	//   ....[118]....
        /*088c*/ 	.word	0x0000bce0
        /*0890*/ 	.word	0x00000000
        /*0894*/ 	.word	0x000000c0
        /*0898*/ 	.short	0x010a
        /*089a*/ 	.byte	0xff
	.zero		1


	//   ....[119]....
        /*089c*/ 	.word	0x0000bd30
        /*08a0*/ 	.word	0x00000002
        /*08a4*/ 	.word	0x000000b0
        /*08a8*/ 	.short	0x010a
        /*08aa*/ 	.byte	0xff
	.zero		1


	//   ....[120]....
        /*08ac*/ 	.word	0x0000bd90
        /*08b0*/ 	.word	0x00000000
        /*08b4*/ 	.word	0x000000e0
        /*08b8*/ 	.short	0x010a
        /*08ba*/ 	.byte	0xff
	.zero		1


	//   ....[121]....
        /*08bc*/ 	.word	0x0000bdf0
        /*08c0*/ 	.word	0x00000000
        /*08c4*/ 	.word	0x00000000
        /*08c8*/ 	.short	0x010a
        /*08ca*/ 	.byte	0xff
	.zero		1


	//   ....[122]....
        /*08cc*/ 	.word	0x0000be50
        /*08d0*/ 	.word	0x00000000
        /*08d4*/ 	.word	0x00000000
        /*08d8*/ 	.short	0x010a
        /*08da*/ 	.byte	0xff
	.zero		1


	//   ....[123]....
        /*08dc*/ 	.word	0x0000beb0
        /*08e0*/ 	.word	0x00000000
        /*08e4*/ 	.word	0x00000000
        /*08e8*/ 	.short	0x010a
        /*08ea*/ 	.byte	0xff
	.zero		1


	//   ....[124]....
        /*08ec*/ 	.word	0x0000bf00
        /*08f0*/ 	.word	0x0000000c
        /*08f4*/ 	.word	0x000000b0
        /*08f8*/ 	.short	0x010a
        /*08fa*/ 	.byte	0xff
	.zero		1


	//   ....[125]....
        /*08fc*/ 	.word	0x0000bf60
        /*0900*/ 	.word	0x00000000
        /*0904*/ 	.word	0x000000a8
        /*0908*/ 	.short	0x010a
        /*090a*/ 	.byte	0xff
	.zero		1


	//   ....[126]....
        /*090c*/ 	.word	0x0000bfc0
        /*0910*/ 	.word	0x00000000
        /*0914*/ 	.word	0x00000088
        /*0918*/ 	.short	0x010a
        /*091a*/ 	.byte	0xff
	.zero		1


	//   ....[127]....
        /*091c*/ 	.word	0x0000c020
        /*0920*/ 	.word	0x00000000
        /*0924*/ 	.word	0x00000088
        /*0928*/ 	.short	0x010a
        /*092a*/ 	.byte	0xff
	.zero		1


	//   ....[128]....
        /*092c*/ 	.word	0x0000c080
        /*0930*/ 	.word	0x00000000
        /*0934*/ 	.word	0x00000088
        /*0938*/ 	.short	0x010a
        /*093a*/ 	.byte	0xff
	.zero		1


	//   ....[129]....
        /*093c*/ 	.word	0x0000c0e0
        /*0940*/ 	.word	0x00000000
        /*0944*/ 	.word	0x00000088
        /*0948*/ 	.short	0x010a
        /*094a*/ 	.byte	0xff
	.zero		1


	//   ....[130]....
        /*094c*/ 	.word	0x0000c140
        /*0950*/ 	.word	0x00000000
        /*0954*/ 	.word	0x00000000
        /*0958*/ 	.short	0x010a
        /*095a*/ 	.byte	0xff
	.zero		1


	//   ....[131]....
        /*095c*/ 	.word	0x0000c1a0
        /*0960*/ 	.word	0x00000000
        /*0964*/ 	.word	0x00000000
        /*0968*/ 	.short	0x010a
        /*096a*/ 	.byte	0xff
	.zero		1


	//   ....[132]....
        /*096c*/ 	.word	0x0000c1f0
        /*0970*/ 	.word	0x00000000
        /*0974*/ 	.word	0x000000b0
        /*0978*/ 	.short	0x010a
        /*097a*/ 	.byte	0xff
	.zero		1


	//   ....[133]....
        /*097c*/ 	.word	0x0000c240
        /*0980*/ 	.word	0x00000000
        /*0984*/ 	.word	0x00000070
        /*0988*/ 	.short	0x010a
        /*098a*/ 	.byte	0xff
	.zero		1


	//   ....[134]....
        /*098c*/ 	.word	0x0000c290
        /*0990*/ 	.word	0x0000006a
        /*0994*/ 	.word	0x000000d0
        /*0998*/ 	.short	0x010a
        /*099a*/ 	.byte	0xff
	.zero		1


	//   ....[135]....
        /*099c*/ 	.word	0x0000c2e0
        /*09a0*/ 	.word	0x00000002
        /*09a4*/ 	.word	0x00000070
        /*09a8*/ 	.short	0x010a
        /*09aa*/ 	.byte	0xff
	.zero		1


	//   ....[136]....
        /*09ac*/ 	.word	0x0000c330
        /*09b0*/ 	.word	0x00000015
        /*09b4*/ 	.word	0x00000070
        /*09b8*/ 	.short	0x010a
        /*09ba*/ 	.byte	0xff
	.zero		1


	//   ....[137]....
        /*09bc*/ 	.word	0x0000c380
        /*09c0*/ 	.word	0x00000000
        /*09c4*/ 	.word	0x00000070
        /*09c8*/ 	.short	0x010a
        /*09ca*/ 	.byte	0xff
	.zero		1


	//----- nvinfo : EIATTR_NUM_MBARRIERS
	.align		4
.L_47:
        /*09cc*/ 	.byte	0x03, 0x38
        /*09ce*/ 	.short	0x0022


	//----- nvinfo : EIATTR_EXIT_INSTR_OFFSETS
	.align		4
        /*09d0*/ 	.byte	0x04, 0x1c
        /*09d2*/ 	.short	(.L_49 - .L_48)


	//   ....[0]....
.L_48:
        /*09d4*/ 	.word	0x00003280


	//   ....[1]....
        /*09d8*/ 	.word	0x00003770


	//   ....[2]....
        /*09dc*/ 	.word	0x000037d0


	//   ....[3]....
        /*09e0*/ 	.word	0x00004f60


	//   ....[4]....
        /*09e4*/ 	.word	0x000064f0


	//   ....[5]....
        /*09e8*/ 	.word	0x00006530


	//   ....[6]....
        /*09ec*/ 	.word	0x0000b710


	//   ....[7]....
        /*09f0*/ 	.word	0x0000b780


	//   ....[8]....
        /*09f4*/ 	.word	0x0000b7b0


	//   ....[9]....
        /*09f8*/ 	.word	0x0000b820


	//----- nvinfo : EIATTR_MAX_THREADS
	.align		4
.L_49:
        /*09fc*/ 	.byte	0x04, 0x05
        /*09fe*/ 	.short	(.L_51 - .L_50)
.L_50:
        /*0a00*/ 	.word	0x00000100
        /*0a04*/ 	.word	0x00000001
        /*0a08*/ 	.word	0x00000001


	//----- nvinfo : EIATTR_CRS_STACK_SIZE
	.align		4
.L_51:
        /*0a0c*/ 	.byte	0x04, 0x1e
        /*0a0e*/ 	.short	(.L_53 - .L_52)
.L_52:
        /*0a10*/ 	.word	0x00000000


	//----- nvinfo : EIATTR_CBANK_PARAM_SIZE
	.align		4
.L_53:
        /*0a14*/ 	.byte	0x03, 0x19
        /*0a16*/ 	.short	0x0c00


	//----- nvinfo : EIATTR_PARAM_CBANK
	.align		4
        /*0a18*/ 	.byte	0x04, 0x0a
        /*0a1a*/ 	.short	(.L_55 - .L_54)
	.align		4
.L_54:
        /*0a1c*/ 	.word	index@(.nv.constant0._ZN7cutlass13device_kernelINS_4gemm6kernel13GemmUniversalIN4cute5tupleIJiiiiEEENS1_10collective13CollectiveMmaINS1_46MainloopSm100TmaUmmaWarpSpecializedBlockScaledILi7ELi2ELi2ENS5_IJNS4_1CILi4EEESB_NSA_ILi1EEEEEEEENS5_IJNSA_ILi128EEENSA_ILi64EEENSA_ILi256EEEEEENS5_IJNS_12float_e2m1_tENS_13float_ue4m3_tEEEENS5_IJNS5_IJlSC_lEEENS4_6LayoutINS5_IJNS5_IJNS5_IJNSA_ILi32EEESB_EEEiEEENS5_IJNS5_IJNSA_ILi16EEESB_EEEiEEENS5_IJSC_iEEEEEENS5_IJST_NS5_IJNS5_IJNSA_ILi0EEESC_EEENSA_ILi512EEEEEENS5_IJSW_iEEEEEEEEEEESL_S13_NS4_8TiledMMAINS4_8MMA_AtomIJNS4_17SM100_MMA_MXF4_SSISJ_SJ_fSK_Li128ELi64ELi16ELNS4_4UMMA5MajorE0ELS18_0ELNS17_7ScaleInE0ELS19_0EEEEEENSN_INS5_IJSC_SC_SC_EEENS5_IJSW_SW_SW_EEEEENS5_IJNS4_10UnderscoreES1F_S1F_EEEEENS5_IJNS4_23SM90_TMA_LOAD_MULTICASTES1I_EEENS5_IJNS4_14ComposedLayoutINS4_7SwizzleILi3ELi4ELi3EEENS4_18smem_ptr_flag_bitsILi4EEENSN_INS5_IJNSA_ILi8EEESH_EEENS5_IJSH_SC_EEEEEEENSN_INS5_IJNS5_IJNS5_IJSP_SC_EEESS_EEESC_NS5_IJSC_SB_EEEEEENS5_IJNS5_IJNS5_IJSS_SY_EEESX_EEESW_NS5_IJSB_SY_EEEEEEEEEEEvNS4_8identityES1J_S23_vS24_EENS_8epilogue10collective18CollectiveEpilogueINS26_23Sm100TmaWarpSpecializedILi3ELi2ELi16ELb1ELb0EEEJNS5_IJSG_SG_SH_EEENS5_IJNSN_ISG_SC_EENSN_INS5_IJSR_NSA_ILi2EEEEEENS5_IJSC_SO_EEEEEEEENS_10bfloat16_tESM_S2I_SM_NS26_6fusion15FusionCallbacksIS2A_NS2J_17LinearCombinationIS2I_fS2I_fLNS_15FloatRoundStyleE2EEES2B_S2H_JEEENS4_5SM1004TMEM4LOAD26SM100_TMEM_LOAD_32dp32b16xENS4_13SM90_TMA_LOADENS1K_INS1L_ILi1ELi4ELi3EEENS1N_ILi16EEENSN_INS5_IJS1P_SR_EEENS5_IJSR_SC_EEEEEEENS4_39AutoVectorizingCopyWithAssumedAlignmentILi128EEENS4_14SM90_TMA_STOREES2Z_S31_S31_EEEvvEEEEvNT_6ParamsE)
        /*0a20*/ 	.short	0x0380
        /*0a22*/ 	.short	0x0c00


	//----- nvinfo : EIATTR_SW_WAR
	.align		4
.L_55:
        /*0a24*/ 	.byte	0x04, 0x36
        /*0a26*/ 	.short	(.L_57 - .L_56)
.L_56:
        /*0a28*/ 	.word	0x00000008
.L_57:


//--------------------- .nv.callgraph             --------------------------
	.section	.nv.callgraph,"",@"SHT_CUDA_CALLGRAPH"
	.align	4
	.sectionentsize	8
	.align		4
        /*0000*/ 	.word	0x00000000
	.align		4
        /*0004*/ 	.word	0xffffffff
	.align		4
        /*0008*/ 	.word	index@(_ZN7cutlass13device_kernelINS_4gemm6kernel13GemmUniversalIN4cute5tupleIJiiiiEEENS1_10collective13CollectiveMmaINS1_46MainloopSm100TmaUmmaWarpSpecializedBlockScaledILi7ELi2ELi2ENS5_IJNS4_1CILi4EEESB_NSA_ILi1EEEEEEEENS5_IJNSA_ILi128EEENSA_ILi64EEENSA_ILi256EEEEEENS5_IJNS_12float_e2m1_tENS_13float_ue4m3_tEEEENS5_IJNS5_IJlSC_lEEENS4_6LayoutINS5_IJNS5_IJNS5_IJNSA_ILi32EEESB_EEEiEEENS5_IJNS5_IJNSA_ILi16EEESB_EEEiEEENS5_IJSC_iEEEEEENS5_IJST_NS5_IJNS5_IJNSA_ILi0EEESC_EEENSA_ILi512EEEEEENS5_IJSW_iEEEEEEEEEEESL_S13_NS4_8TiledMMAINS4_8MMA_AtomIJNS4_17SM100_MMA_MXF4_SSISJ_SJ_fSK_Li128ELi64ELi16ELNS4_4UMMA5MajorE0ELS18_0ELNS17_7ScaleInE0ELS19_0EEEEEENSN_INS5_IJSC_SC_SC_EEENS5_IJSW_SW_SW_EEEEENS5_IJNS4_10UnderscoreES1F_S1F_EEEEENS5_IJNS4_23SM90_TMA_LOAD_MULTICASTES1I_EEENS5_IJNS4_14ComposedLayoutINS4_7SwizzleILi3ELi4ELi3EEENS4_18smem_ptr_flag_bitsILi4EEENSN_INS5_IJNSA_ILi8EEESH_EEENS5_IJSH_SC_EEEEEEENSN_INS5_IJNS5_IJNS5_IJSP_SC_EEESS_EEESC_NS5_IJSC_SB_EEEEEENS5_IJNS5_IJNS5_IJSS_SY_EEESX_EEESW_NS5_IJSB_SY_EEEEEEEEEEEvNS4_8identityES1J_S23_vS24_EENS_8epilogue10collective18CollectiveEpilogueINS26_23Sm100TmaWarpSpecializedILi3ELi2ELi16ELb1ELb0EEEJNS5_IJSG_SG_SH_EEENS5_IJNSN_ISG_SC_EENSN_INS5_IJSR_NSA_ILi2EEEEEENS5_IJSC_SO_EEEEEEEENS_10bfloat16_tESM_S2I_SM_NS26_6fusion15FusionCallbacksIS2A_NS2J_17LinearCombinationIS2I_fS2I_fLNS_15FloatRoundStyleE2EEES2B_S2H_JEEENS4_5SM1004TMEM4LOAD26SM100_TMEM_LOAD_32dp32b16xENS4_13SM90_TMA_LOADENS1K_INS1L_ILi1ELi4ELi3EEENS1N_ILi16EEENSN_INS5_IJS1P_SR_EEENS5_IJSR_SC_EEEEEEENS4_39AutoVectorizingCopyWithAssumedAlignmentILi128EEENS4_14SM90_TMA_STOREES2Z_S31_S31_EEEvvEEEEvNT_6ParamsE)
	.align		4
        /*000c*/ 	.word	index@(__assertfail)
	.align		4
        /*0010*/ 	.word	0x00000000
	.align		4
        /*0014*/ 	.word	0xfffffffe
	.align		4
        /*0018*/ 	.word	0x00000000
	.align		4
        /*001c*/ 	.word	0xfffffffd
	.align		4
        /*0020*/ 	.word	0x00000000
	.align		4
        /*0024*/ 	.word	0xfffffffc


//--------------------- .nv.constant4             --------------------------
	.section	.nv.constant4,"a",@progbits
	.align	8
	.align		8
.nv.constant4:
        /*0000*/ 	.dword	__assertfail
	.align		8
        /*0008*/ 	.dword	__unnamed_1
	.align		8
        /*0010*/ 	.dword	__unnamed_2
	.align		8
        /*0018*/ 	.dword	_ZN40_INTERNAL_7f9a89c8_4_k_cu_8f085bc2_159494cuda3std3__45__cpo5beginE
	.align		8
        /*0020*/ 	.dword	_ZN40_INTERNAL_7f9a89c8_4_k_cu_8f085bc2_159494cuda3std3__45__cpo3endE
	.align		8
        /*0028*/ 	.dword	_ZN40_INTERNAL_7f9a89c8_4_k_cu_8f085bc2_159494cuda3std3__45__cpo6cbeginE
	.align		8
        /*0030*/ 	.dword	_ZN40_INTERNAL_7f9a89c8_4_k_cu_8f085bc2_159494cuda3std3__45__cpo4cendE
	.align		8
        /*0038*/ 	.dword	_ZN40_INTERNAL_7f9a89c8_4_k_cu_8f085bc2_159494cuda3std3__442_GLOBAL__N__7f9a89c8_4_k_cu_8f085bc2_159496ignoreE
	.align		8
        /*0040*/ 	.dword	_ZN40_INTERNAL_7f9a89c8_4_k_cu_8f085bc2_159494cuda3std3__419piecewise_constructE
	.align		8
        /*0048*/ 	.dword	_ZN40_INTERNAL_7f9a89c8_4_k_cu_8f085bc2_159494cuda3std3__48in_placeE
	.align		8
        /*0050*/ 	.dword	_ZN40_INTERNAL_7f9a89c8_4_k_cu_8f085bc2_159494cuda3std6ranges3__45__cpo4swapE
	.align		8
        /*0058*/ 	.dword	_ZN40_INTERNAL_7f9a89c8_4_k_cu_8f085bc2_159494cuda3std6ranges3__45__cpo9iter_moveE
	.align		8
        /*0060*/ 	.dword	_ZN40_INTERNAL_7f9a89c8_4_k_cu_8f085bc2_159494cute7productE
	.align		8
        /*0068*/ 	.dword	_ZN40_INTERNAL_7f9a89c8_4_k_cu_8f085bc2_159494cute1_E
	.align		8
        /*0070*/ 	.dword	$str$25
	.align		8
        /*0078*/ 	.dword	$str$26
	.align		8
        /*0080*/ 	.dword	$str$29
	.align		8
        /*0088*/ 	.dword	$str$30


//--------------------- .text._ZN7cutlass13device_kernelINS_4gemm6kernel13GemmUniversalIN4cute5tupleIJiiiiEEENS1_10collective13CollectiveMmaINS1_46MainloopSm100TmaUmmaWarpSpecializedBlockScaledILi7ELi2ELi2ENS5_IJNS4_1CILi4EEESB_NSA_ILi1EEEEEEEENS5_IJNSA_ILi128EEENSA_ILi64EEENSA_ILi256EEEEEENS5_IJNS_12float_e2m1_tENS_13float_ue4m3_tEEEENS5_IJNS5_IJlSC_lEEENS4_6LayoutINS5_IJNS5_IJNS5_IJNSA_ILi32EEESB_EEEiEEENS5_IJNS5_IJNSA_ILi16EEESB_EEEiEEENS5_IJSC_iEEEEEENS5_IJST_NS5_IJNS5_IJNSA_ILi0EEESC_EEENSA_ILi512EEEEEENS5_IJSW_iEEEEEEEEEEESL_S13_NS4_8TiledMMAINS4_8MMA_AtomIJNS4_17SM100_MMA_MXF4_SSISJ_SJ_fSK_Li128ELi64ELi16ELNS4_4UMMA5MajorE0ELS18_0ELNS17_7ScaleInE0ELS19_0EEEEEENSN_INS5_IJSC_SC_SC_EEENS5_IJSW_SW_SW_EEEEENS5_IJNS4_10UnderscoreES1F_S1F_EEEEENS5_IJNS4_23SM90_TMA_LOAD_MULTICASTES1I_EEENS5_IJNS4_14ComposedLayoutINS4_7SwizzleILi3ELi4ELi3EEENS4_18smem_ptr_flag_bitsILi4EEENSN_INS5_IJNSA_ILi8EEESH_EEENS5_IJSH_SC_EEEEEEENSN_INS5_IJNS5_IJNS5_IJSP_SC_EEESS_EEESC_NS5_IJSC_SB_EEEEEENS5_IJNS5_IJNS5_IJSS_SY_EEESX_EEESW_NS5_IJSB_SY_EEEEEEEEEEEvNS4_8identityES1J_S23_vS24_EENS_8epilogue10collective18CollectiveEpilogueINS26_23Sm100TmaWarpSpecializedILi3ELi2ELi16ELb1ELb0EEEJNS5_IJSG_SG_SH_EEENS5_IJNSN_ISG_SC_EENSN_INS5_IJSR_NSA_ILi2EEEEEENS5_IJSC_SO_EEEEEEEENS_10bfloat16_tESM_S2I_SM_NS26_6fusion15FusionCallbacksIS2A_NS2J_17LinearCombinationIS2I_fS2I_fLNS_15FloatRoundStyleE2EEES2B_S2H_JEEENS4_5SM1004TMEM4LOAD26SM100_TMEM_LOAD_32dp32b16xENS4_13SM90_TMA_LOADENS1K_INS1L_ILi1ELi4ELi3EEENS1N_ILi16EEENSN_INS5_IJS1P_SR_EEENS5_IJSR_SC_EEEEEEENS4_39AutoVectorizingCopyWithAssumedAlignmentILi128EEENS4_14SM90_TMA_STOREES2Z_S31_S31_EEEvvEEEEvNT_6ParamsE --------------------------
	.section	.text._ZN7cutlass13device_kernelINS_4gemm6kernel13GemmUniversalIN4cute5tupleIJiiiiEEENS1_10collective13CollectiveMmaINS1_46MainloopSm100TmaUmmaWarpSpecializedBlockScaledILi7ELi2ELi2ENS5_IJNS4_1CILi4EEESB_NSA_ILi1EEEEEEEENS5_IJNSA_ILi128EEENSA_ILi64EEENSA_ILi256EEEEEENS5_IJNS_12float_e2m1_tENS_13float_ue4m3_tEEEENS5_IJNS5_IJlSC_lEEENS4_6LayoutINS5_IJNS5_IJNS5_IJNSA_ILi32EEESB_EEEiEEENS5_IJNS5_IJNSA_ILi16EEESB_EEEiEEENS5_IJSC_iEEEEEENS5_IJST_NS5_IJNS5_IJNSA_ILi0EEESC_EEENSA_ILi512EEEEEENS5_IJSW_iEEEEEEEEEEESL_S13_NS4_8TiledMMAINS4_8MMA_AtomIJNS4_17SM100_MMA_MXF4_SSISJ_SJ_fSK_Li128ELi64ELi16ELNS4_4UMMA5MajorE0ELS18_0ELNS17_7ScaleInE0ELS19_0EEEEEENSN_INS5_IJSC_SC_SC_EEENS5_IJSW_SW_SW_EEEEENS5_IJNS4_10UnderscoreES1F_S1F_EEEEENS5_IJNS4_23SM90_TMA_LOAD_MULTICASTES1I_EEENS5_IJNS4_14ComposedLayoutINS4_7SwizzleILi3ELi4ELi3EEENS4_18smem_ptr_flag_bitsILi4EEENSN_INS5_IJNSA_ILi8EEESH_EEENS5_IJSH_SC_EEEEEEENSN_INS5_IJNS5_IJNS5_IJSP_SC_EEESS_EEESC_NS5_IJSC_SB_EEEEEENS5_IJNS5_IJNS5_IJSS_SY_EEESX_EEESW_NS5_IJSB_SY_EEEEEEEEEEEvNS4_8identityES1J_S23_vS24_EENS_8epilogue10collective18CollectiveEpilogueINS26_23Sm100TmaWarpSpecializedILi3ELi2ELi16ELb1ELb0EEEJNS5_IJSG_SG_SH_EEENS5_IJNSN_ISG_SC_EENSN_INS5_IJSR_NSA_ILi2EEEEEENS5_IJSC_SO_EEEEEEEENS_10bfloat16_tESM_S2I_SM_NS26_6fusion15FusionCallbacksIS2A_NS2J_17LinearCombinationIS2I_fS2I_fLNS_15FloatRoundStyleE2EEES2B_S2H_JEEENS4_5SM1004TMEM4LOAD26SM100_TMEM_LOAD_32dp32b16xENS4_13SM90_TMA_LOADENS1K_INS1L_ILi1ELi4ELi3EEENS1N_ILi16EEENSN_INS5_IJS1P_SR_EEENS5_IJSR_SC_EEEEEEENS4_39AutoVectorizingCopyWithAssumedAlignmentILi128EEENS4_14SM90_TMA_STOREES2Z_S31_S31_EEEvvEEEEvNT_6ParamsE,"ax",@progbits
	.align	128
.text._ZN7cutlass13device_kernelINS_4gemm6kernel13GemmUniversalIN4cute5tupleIJiiiiEEENS1_10collective13CollectiveMmaINS1_46MainloopSm100TmaUmmaWarpSpecializedBlockScaledILi7ELi2ELi2ENS5_IJNS4_1CILi4EEESB_NSA_ILi1EEEEEEEENS5_IJNSA_ILi128EEENSA_ILi64EEENSA_ILi256EEEEEENS5_IJNS_12float_e2m1_tENS_13float_ue4m3_tEEEENS5_IJNS5_IJlSC_lEEENS4_6LayoutINS5_IJNS5_IJNS5_IJNSA_ILi32EEESB_EEEiEEENS5_IJNS5_IJNSA_ILi16EEESB_EEEiEEENS5_IJSC_iEEEEEENS5_IJST_NS5_IJNS5_IJNSA_ILi0EEESC_EEENSA_ILi512EEEEEENS5_IJSW_iEEEEEEEEEEESL_S13_NS4_8TiledMMAINS4_8MMA_AtomIJNS4_17SM100_MMA_MXF4_SSISJ_SJ_fSK_Li128ELi64ELi16ELNS4_4UMMA5MajorE0ELS18_0ELNS17_7ScaleInE0ELS19_0EEEEEENSN_INS5_IJSC_SC_SC_EEENS5_IJSW_SW_SW_EEEEENS5_IJNS4_10UnderscoreES1F_S1F_EEEEENS5_IJNS4_23SM90_TMA_LOAD_MULTICASTES1I_EEENS5_IJNS4_14ComposedLayoutINS4_7SwizzleILi3ELi4ELi3EEENS4_18smem_ptr_flag_bitsILi4EEENSN_INS5_IJNSA_ILi8EEESH_EEENS5_IJSH_SC_EEEEEEENSN_INS5_IJNS5_IJNS5_IJSP_SC_EEESS_EEESC_NS5_IJSC_SB_EEEEEENS5_IJNS5_IJNS5_IJSS_SY_EEESX_EEESW_NS5_IJSB_SY_EEEEEEEEEEEvNS4_8identityES1J_S23_vS24_EENS_8epilogue10collective18CollectiveEpilogueINS26_23Sm100TmaWarpSpecializedILi3ELi2ELi16ELb1ELb0EEEJNS5_IJSG_SG_SH_EEENS5_IJNSN_ISG_SC_EENSN_INS5_IJSR_NSA_ILi2EEEEEENS5_IJSC_SO_EEEEEEEENS_10bfloat16_tESM_S2I_SM_NS26_6fusion15FusionCallbacksIS2A_NS2J_17LinearCombinationIS2I_fS2I_fLNS_15FloatRoundStyleE2EEES2B_S2H_JEEENS4_5SM1004TMEM4LOAD26SM100_TMEM_LOAD_32dp32b16xENS4_13SM90_TMA_LOADENS1K_INS1L_ILi1ELi4ELi3EEENS1N_ILi16EEENSN_INS5_IJS1P_SR_EEENS5_IJSR_SC_EEEEEEENS4_39AutoVectorizingCopyWithAssumedAlignmentILi128EEENS4_14SM90_TMA_STOREES2Z_S31_S31_EEEvvEEEEvNT_6ParamsE:
        .type           _ZN7cutlass13device_kernelINS_4gemm6kernel13GemmUniversalIN4cute5tupleIJiiiiEEENS1_10collective13CollectiveMmaINS1_46MainloopSm100TmaUmmaWarpSpecializedBlockScaledILi7ELi2ELi2ENS5_IJNS4_1CILi4EEESB_NSA_ILi1EEEEEEEENS5_IJNSA_ILi128EEENSA_ILi64EEENSA_ILi256EEEEEENS5_IJNS_12float_e2m1_tENS_13float_ue4m3_tEEEENS5_IJNS5_IJlSC_lEEENS4_6LayoutINS5_IJNS5_IJNS5_IJNSA_ILi32EEESB_EEEiEEENS5_IJNS5_IJNSA_ILi16EEESB_EEEiEEENS5_IJSC_iEEEEEENS5_IJST_NS5_IJNS5_IJNSA_ILi0EEESC_EEENSA_ILi512EEEEEENS5_IJSW_iEEEEEEEEEEESL_S13_NS4_8TiledMMAINS4_8MMA_AtomIJNS4_17SM100_MMA_MXF4_SSISJ_SJ_fSK_Li128ELi64ELi16ELNS4_4UMMA5MajorE0ELS18_0ELNS17_7ScaleInE0ELS19_0EEEEEENSN_INS5_IJSC_SC_SC_EEENS5_IJSW_SW_SW_EEEEENS5_IJNS4_10UnderscoreES1F_S1F_EEEEENS5_IJNS4_23SM90_TMA_LOAD_MULTICASTES1I_EEENS5_IJNS4_14ComposedLayoutINS4_7SwizzleILi3ELi4ELi3EEENS4_18smem_ptr_flag_bitsILi4EEENSN_INS5_IJNSA_ILi8EEESH_EEENS5_IJSH_SC_EEEEEEENSN_INS5_IJNS5_IJNS5_IJSP_SC_EEESS_EEESC_NS5_IJSC_SB_EEEEEENS5_IJNS5_IJNS5_IJSS_SY_EEESX_EEESW_NS5_IJSB_SY_EEEEEEEEEEEvNS4_8identityES1J_S23_vS24_EENS_8epilogue10collective18CollectiveEpilogueINS26_23Sm100TmaWarpSpecializedILi3ELi2ELi16ELb1ELb0EEEJNS5_IJSG_SG_SH_EEENS5_IJNSN_ISG_SC_EENSN_INS5_IJSR_NSA_ILi2EEEEEENS5_IJSC_SO_EEEEEEEENS_10bfloat16_tESM_S2I_SM_NS26_6fusion15FusionCallbacksIS2A_NS2J_17LinearCombinationIS2I_fS2I_fLNS_15FloatRoundStyleE2EEES2B_S2H_JEEENS4_5SM1004TMEM4LOAD26SM100_TMEM_LOAD_32dp32b16xENS4_13SM90_TMA_LOADENS1K_INS1L_ILi1ELi4ELi3EEENS1N_ILi16EEENSN_INS5_IJS1P_SR_EEENS5_IJSR_SC_EEEEEEENS4_39AutoVectorizingCopyWithAssumedAlignmentILi128EEENS4_14SM90_TMA_STOREES2Z_S31_S31_EEEvvEEEEvNT_6ParamsE,@function
        .size           _ZN7cutlass13device_kernelINS_4gemm6kernel13GemmUniversalIN4cute5tupleIJiiiiEEENS1_10collective13CollectiveMmaINS1_46MainloopSm100TmaUmmaWarpSpecializedBlockScaledILi7ELi2ELi2ENS5_IJNS4_1CILi4EEESB_NSA_ILi1EEEEEEEENS5_IJNSA_ILi128EEENSA_ILi64EEENSA_ILi256EEEEEENS5_IJNS_12float_e2m1_tENS_13float_ue4m3_tEEEENS5_IJNS5_IJlSC_lEEENS4_6LayoutINS5_IJNS5_IJNS5_IJNSA_ILi32EEESB_EEEiEEENS5_IJNS5_IJNSA_ILi16EEESB_EEEiEEENS5_IJSC_iEEEEEENS5_IJST_NS5_IJNS5_IJNSA_ILi0EEESC_EEENSA_ILi512EEEEEENS5_IJSW_iEEEEEEEEEEESL_S13_NS4_8TiledMMAINS4_8MMA_AtomIJNS4_17SM100_MMA_MXF4_SSISJ_SJ_fSK_Li128ELi64ELi16ELNS4_4UMMA5MajorE0ELS18_0ELNS17_7ScaleInE0ELS19_0EEEEEENSN_INS5_IJSC_SC_SC_EEENS5_IJSW_SW_SW_EEEEENS5_IJNS4_10UnderscoreES1F_S1F_EEEEENS5_IJNS4_23SM90_TMA_LOAD_MULTICASTES1I_EEENS5_IJNS4_14ComposedLayoutINS4_7SwizzleILi3ELi4ELi3EEENS4_18smem_ptr_flag_bitsILi4EEENSN_INS5_IJNSA_ILi8EEESH_EEENS5_IJSH_SC_EEEEEEENSN_INS5_IJNS5_IJNS5_IJSP_SC_EEESS_EEESC_NS5_IJSC_SB_EEEEEENS5_IJNS5_IJNS5_IJSS_SY_EEESX_EEESW_NS5_IJSB_SY_EEEEEEEEEEEvNS4_8identityES1J_S23_vS24_EENS_8epilogue10collective18CollectiveEpilogueINS26_23Sm100TmaWarpSpecializedILi3ELi2ELi16ELb1ELb0EEEJNS5_IJSG_SG_SH_EEENS5_IJNSN_ISG_SC_EENSN_INS5_IJSR_NSA_ILi2EEEEEENS5_IJSC_SO_EEEEEEEENS_10bfloat16_tESM_S2I_SM_NS26_6fusion15FusionCallbacksIS2A_NS2J_17LinearCombinationIS2I_fS2I_fLNS_15FloatRoundStyleE2EEES2B_S2H_JEEENS4_5SM1004TMEM4LOAD26SM100_TMEM_LOAD_32dp32b16xENS4_13SM90_TMA_LOADENS1K_INS1L_ILi1ELi4ELi3EEENS1N_ILi16EEENSN_INS5_IJS1P_SR_EEENS5_IJSR_SC_EEEEEEENS4_39AutoVectorizingCopyWithAssumedAlignmentILi128EEENS4_14SM90_TMA_STOREES2Z_S31_S31_EEEvvEEEEvNT_6ParamsE,(.L_x_204 - _ZN7cutlass13device_kernelINS_4gemm6kernel13GemmUniversalIN4cute5tupleIJiiiiEEENS1_10collective13CollectiveMmaINS1_46MainloopSm100TmaUmmaWarpSpecializedBlockScaledILi7ELi2ELi2ENS5_IJNS4_1CILi4EEESB_NSA_ILi1EEEEEEEENS5_IJNSA_ILi128EEENSA_ILi64EEENSA_ILi256EEEEEENS5_IJNS_12float_e2m1_tENS_13float_ue4m3_tEEEENS5_IJNS5_IJlSC_lEEENS4_6LayoutINS5_IJNS5_IJNS5_IJNSA_ILi32EEESB_EEEiEEENS5_IJNS5_IJNSA_ILi16EEESB_EEEiEEENS5_IJSC_iEEEEEENS5_IJST_NS5_IJNS5_IJNSA_ILi0EEESC_EEENSA_ILi512EEEEEENS5_IJSW_iEEEEEEEEEEESL_S13_NS4_8TiledMMAINS4_8MMA_AtomIJNS4_17SM100_MMA_MXF4_SSISJ_SJ_fSK_Li128ELi64ELi16ELNS4_4UMMA5MajorE0ELS18_0ELNS17_7ScaleInE0ELS19_0EEEEEENSN_INS5_IJSC_SC_SC_EEENS5_IJSW_SW_SW_EEEEENS5_IJNS4_10UnderscoreES1F_S1F_EEEEENS5_IJNS4_23SM90_TMA_LOAD_MULTICASTES1I_EEENS5_IJNS4_14ComposedLayoutINS4_7SwizzleILi3ELi4ELi3EEENS4_18smem_ptr_flag_bitsILi4EEENSN_INS5_IJNSA_ILi8EEESH_EEENS5_IJSH_SC_EEEEEEENSN_INS5_IJNS5_IJNS5_IJSP_SC_EEESS_EEESC_NS5_IJSC_SB_EEEEEENS5_IJNS5_IJNS5_IJSS_SY_EEESX_EEESW_NS5_IJSB_SY_EEEEEEEEEEEvNS4_8identityES1J_S23_vS24_EENS_8epilogue10collective18CollectiveEpilogueINS26_23Sm100TmaWarpSpecializedILi3ELi2ELi16ELb1ELb0EEEJNS5_IJSG_SG_SH_EEENS5_IJNSN_ISG_SC_EENSN_INS5_IJSR_NSA_ILi2EEEEEENS5_IJSC_SO_EEEEEEEENS_10bfloat16_tESM_S2I_SM_NS26_6fusion15FusionCallbacksIS2A_NS2J_17LinearCombinationIS2I_fS2I_fLNS_15FloatRoundStyleE2EEES2B_S2H_JEEENS4_5SM1004TMEM4LOAD26SM100_TMEM_LOAD_32dp32b16xENS4_13SM90_TMA_LOADENS1K_INS1L_ILi1ELi4ELi3EEENS1N_ILi16EEENSN_INS5_IJS1P_SR_EEENS5_IJSR_SC_EEEEEEENS4_39AutoVectorizingCopyWithAssumedAlignmentILi128EEENS4_14SM90_TMA_STOREES2Z_S31_S31_EEEvvEEEEvNT_6ParamsE)
        .other          _ZN7cutlass13device_kernelINS_4gemm6kernel13GemmUniversalIN4cute5tupleIJiiiiEEENS1_10collective13CollectiveMmaINS1_46MainloopSm100TmaUmmaWarpSpecializedBlockScaledILi7ELi2ELi2ENS5_IJNS4_1CILi4EEESB_NSA_ILi1EEEEEEEENS5_IJNSA_ILi128EEENSA_ILi64EEENSA_ILi256EEEEEENS5_IJNS_12float_e2m1_tENS_13float_ue4m3_tEEEENS5_IJNS5_IJlSC_lEEENS4_6LayoutINS5_IJNS5_IJNS5_IJNSA_ILi32EEESB_EEEiEEENS5_IJNS5_IJNSA_ILi16EEESB_EEEiEEENS5_IJSC_iEEEEEENS5_IJST_NS5_IJNS5_IJNSA_ILi0EEESC_EEENSA_ILi512EEEEEENS5_IJSW_iEEEEEEEEEEESL_S13_NS4_8TiledMMAINS4_8MMA_AtomIJNS4_17SM100_MMA_MXF4_SSISJ_SJ_fSK_Li128ELi64ELi16ELNS4_4UMMA5MajorE0ELS18_0ELNS17_7ScaleInE0ELS19_0EEEEEENSN_INS5_IJSC_SC_SC_EEENS5_IJSW_SW_SW_EEEEENS5_IJNS4_10UnderscoreES1F_S1F_EEEEENS5_IJNS4_23SM90_TMA_LOAD_MULTICASTES1I_EEENS5_IJNS4_14ComposedLayoutINS4_7SwizzleILi3ELi4ELi3EEENS4_18smem_ptr_flag_bitsILi4EEENSN_INS5_IJNSA_ILi8EEESH_EEENS5_IJSH_SC_EEEEEEENSN_INS5_IJNS5_IJNS5_IJSP_SC_EEESS_EEESC_NS5_IJSC_SB_EEEEEENS5_IJNS5_IJNS5_IJSS_SY_EEESX_EEESW_NS5_IJSB_SY_EEEEEEEEEEEvNS4_8identityES1J_S23_vS24_EENS_8epilogue10collective18CollectiveEpilogueINS26_23Sm100TmaWarpSpecializedILi3ELi2ELi16ELb1ELb0EEEJNS5_IJSG_SG_SH_EEENS5_IJNSN_ISG_SC_EENSN_INS5_IJSR_NSA_ILi2EEEEEENS5_IJSC_SO_EEEEEEEENS_10bfloat16_tESM_S2I_SM_NS26_6fusion15FusionCallbacksIS2A_NS2J_17LinearCombinationIS2I_fS2I_fLNS_15FloatRoundStyleE2EEES2B_S2H_JEEENS4_5SM1004TMEM4LOAD26SM100_TMEM_LOAD_32dp32b16xENS4_13SM90_TMA_LOADENS1K_INS1L_ILi1ELi4ELi3EEENS1N_ILi16EEENSN_INS5_IJS1P_SR_EEENS5_IJSR_SC_EEEEEEENS4_39AutoVectorizingCopyWithAssumedAlignmentILi128EEENS4_14SM90_TMA_STOREES2Z_S31_S31_EEEvvEEEEvNT_6ParamsE,@"STO_CUDA_ENTRY STV_DEFAULT"
_ZN7cutlass13device_kernelINS_4gemm6kernel13GemmUniversalIN4cute5tupleIJiiiiEEENS1_10collective13CollectiveMmaINS1_46MainloopSm100TmaUmmaWarpSpecializedBlockScaledILi7ELi2ELi2ENS5_IJNS4_1CILi4EEESB_NSA_ILi1EEEEEEEENS5_IJNSA_ILi128EEENSA_ILi64EEENSA_ILi256EEEEEENS5_IJNS_12float_e2m1_tENS_13float_ue4m3_tEEEENS5_IJNS5_IJlSC_lEEENS4_6LayoutINS5_IJNS5_IJNS5_IJNSA_ILi32EEESB_EEEiEEENS5_IJNS5_IJNSA_ILi16EEESB_EEEiEEENS5_IJSC_iEEEEEENS5_IJST_NS5_IJNS5_IJNSA_ILi0EEESC_EEENSA_ILi512EEEEEENS5_IJSW_iEEEEEEEEEEESL_S13_NS4_8TiledMMAINS4_8MMA_AtomIJNS4_17SM100_MMA_MXF4_SSISJ_SJ_fSK_Li128ELi64ELi16ELNS4_4UMMA5MajorE0ELS18_0ELNS17_7ScaleInE0ELS19_0EEEEEENSN_INS5_IJSC_SC_SC_EEENS5_IJSW_SW_SW_EEEEENS5_IJNS4_10UnderscoreES1F_S1F_EEEEENS5_IJNS4_23SM90_TMA_LOAD_MULTICASTES1I_EEENS5_IJNS4_14ComposedLayoutINS4_7SwizzleILi3ELi4ELi3EEENS4_18smem_ptr_flag_bitsILi4EEENSN_INS5_IJNSA_ILi8EEESH_EEENS5_IJSH_SC_EEEEEEENSN_INS5_IJNS5_IJNS5_IJSP_SC_EEESS_EEESC_NS5_IJSC_SB_EEEEEENS5_IJNS5_IJNS5_IJSS_SY_EEESX_EEESW_NS5_IJSB_SY_EEEEEEEEEEEvNS4_8identityES1J_S23_vS24_EENS_8epilogue10collective18CollectiveEpilogueINS26_23Sm100TmaWarpSpecializedILi3ELi2ELi16ELb1ELb0EEEJNS5_IJSG_SG_SH_EEENS5_IJNSN_ISG_SC_EENSN_INS5_IJSR_NSA_ILi2EEEEEENS5_IJSC_SO_EEEEEEEENS_10bfloat16_tESM_S2I_SM_NS26_6fusion15FusionCallbacksIS2A_NS2J_17LinearCombinationIS2I_fS2I_fLNS_15FloatRoundStyleE2EEES2B_S2H_JEEENS4_5SM1004TMEM4LOAD26SM100_TMEM_LOAD_32dp32b16xENS4_13SM90_TMA_LOADENS1K_INS1L_ILi1ELi4ELi3EEENS1N_ILi16EEENSN_INS5_IJS1P_SR_EEENS5_IJSR_SC_EEEEEEENS4_39AutoVectorizingCopyWithAssumedAlignmentILi128EEENS4_14SM90_TMA_STOREES2Z_S31_S31_EEEvvEEEEvNT_6ParamsE:
[----:B------:R-:W1:Y:S01]  /*0000*/  LDC R1, c[0x0][0x37c] ;  /* 0x0000df00ff017b82 */ /* 0x000e620000000800 */
[----:B------:R-:W2:Y:S01]  /*0010*/  S2R R85, SR_TID.X ;  /* 0x0000000000557919 */ /* 0x000ea20000002100 */
[----:B------:R-:W3:Y:S01]  /*0020*/  LDCU.64 UR12, c[0x0][0xc90] ;  /* 0x00019200ff0c77ac */ /* 0x000ee20008000a00 */
[----:B------:R-:W-:Y:S02]  /*0030*/  PRMT R89, RZ, 0x7610, R89 ;  /* 0x00007610ff597816 */ /* 0x000fe40000000059 */
[----:B------:R-:W-:Y:S02]  /*0040*/  ELECT P4, URZ, PT ;  /* 0x0000000000ff782f */ /* 0x000fe40003880000 */
[----:B---3--:R-:W-:-:S04]  /*0050*/  ISETP.NE.U32.AND P0, PT, RZ, UR12, PT ;  /* 0x0000000cff007c0c */ /* 0x008fc8000bf05070 */
[----:B------:R-:W-:Y:S02]  /*0060*/  ISETP.NE.AND.EX P1, PT, RZ, UR13, PT, P0 ;  /* 0x0000000dff007c0c */ /* 0x000fe4000bf25300 */
[----:B--2---:R-:W-:-:S05]  /*0070*/  SHF.R.U32.HI R90, RZ, 0x5, R85 ;  /* 0x00000005ff5a7819 */ /* 0x004fca0000011655 */
[----:B------:R-:W2:Y:S02]  /*0080*/  SHFL.IDX PT, R0, R90, RZ, 0x1f ;  /* 0x00001fff5a007589 */ /* 0x000ea400000e0000 */
[----:B--2---:R-:W-:-:S04]  /*0090*/  R2UR UR24, R0 ;  /* 0x00000000001872ca */ /* 0x004fc800000e0000 */
[----:B-1----:R-:W-:Y:S05]  /*00a0*/  @P1 BRA `(.L_x_0) ;  /* 0x0000000000301947 */ /* 0x002fea0003800000 */
[----:B------:R-:W1:Y:S02]  /*00b0*/  LDCU.64 UR4, c[0x0][0xc88] ;  /* 0x00019100ff0477ac */ /* 0x000e640008000a00 */
[----:B-1----:R-:W-:-:S04]  /*00c0*/  UISETP.NE.U32.AND UP0, UPT, UR4, URZ, UPT ;  /* 0x000000ff0400728c */ /* 0x002fc8000bf05070 */
[----:B------:R-:W-:-:S09]  /*00d0*/  UISETP.NE.AND.EX UP0, UPT, UR5, URZ, UPT, UP0 ;  /* 0x000000ff0500728c */ /* 0x000fd2000bf05300 */
[----:B------:R-:W-:Y:S05]  /*00e0*/  BRA.U !UP0, `(.L_x_1) ;  /* 0x0000000108147547 */ /* 0x000fea000b800000 */
[----:B------:R-:W1:Y:S01]  /*00f0*/  LDC.64 R2, c[0x0][0xc88] ;  /* 0x00032200ff027b82 */ /* 0x000e620000000a00 */
[----:B------:R-:W1:Y:S02]  /*0100*/  LDCU.64 UR4, c[0x0][0x358] ;  /* 0x00006b00ff0477ac */ /* 0x000e640008000a00 */
[----:B-1----:R1:W5:Y:S01]  /*0110*/  LDG.E R45, desc[UR4][R2.64] ;  /* 0x00000004022d7981 */ /* 0x002362000c1e1900 */
[----:B------:R-:W-:Y:S01]  /*0120*/  HFMA2 R89, -RZ, RZ, 0, 5.9604644775390625e-08 ;  /* 0x00000001ff597431 */ /* 0x000fe200000001ff */
[----:B------:R-:W-:Y:S05]  /*0130*/  BRA `(.L_x_0) ;  /* 0x00000000000c7947 */ /* 0x000fea0003800000 */
.L_x_1:
[----:B------:R-:W1:Y:S01]  /*0140*/  LDCU UR4, c[0x0][0xc80] ;  /* 0x00019000ff0477ac */ /* 0x000e620008000800 */
[----:B------:R-:W-:Y:S01]  /*0150*/  HFMA2 R89, -RZ, RZ, 0, 5.9604644775390625e-08 ;  /* 0x00000001ff597431 */ /* 0x000fe200000001ff */
[----:B-1----:R-:W-:-:S07]  /*0160*/  MOV R45, UR4 ;  /* 0x00000004002d7c02 */ /* 0x002fce0008000f00 */
.L_x_0:
[----:B------:R-:W2:Y:S02]  /*0170*/  LDCU.64 UR4, c[0x0][0xcb0] ;  /* 0x00019600ff0477ac */ /* 0x000ea40008000a00 */
[----:B--2---:R-:W-:-:S04]  /*0180*/  UISETP.NE.U32.AND UP0, UPT, UR4, URZ, UPT ;  /* 0x000000ff0400728c */ /* 0x004fc8000bf05070 */
[----:B------:R-:W-:-:S09]  /*0190*/  UISETP.NE.AND.EX UP0, UPT, UR5, URZ, UPT, UP0 ;  /* 0x000000ff0500728c */ /* 0x000fd2000bf05300 */
[----:B------:R-:W-:Y:S05]  /*01a0*/  BRA.U UP0, `(.L_x_2) ;  /* 0x0000000100287547 */ /* 0x000fea000b800000 */
[----:B------:R-:W2:Y:S02]  /*01b0*/  LDCU.64 UR4, c[0x0][0xca8] ;  /* 0x00019500ff0477ac */ /* 0x000ea40008000a00 */
[----:B--2---:R-:W-:-:S04]  /*01c0*/  UISETP.NE.U32.AND UP0, UPT, UR4, URZ, UPT ;  /* 0x000000ff0400728c */ /* 0x004fc8000bf05070 */
[----:B------:R-:W-:-:S09]  /*01d0*/  UISETP.NE.AND.EX UP0, UPT, UR5, URZ, UPT, UP0 ;  /* 0x000000ff0500728c */ /* 0x000fd2000bf05300 */
[----:B------:R-:W-:Y:S05]  /*01e0*/  BRA.U !UP0, `(.L_x_3) ;  /* 0x0000000108107547 */ /* 0x000fea000b800000 */
[----:B-1----:R-:W1:Y:S01]  /*01f0*/  LDC.64 R2, c[0x0][0xca8] ;  /* 0x00032a00ff027b82 */ /* 0x002e620000000a00 */
[----:B------:R-:W1:Y:S02]  /*0200*/  LDCU.64 UR4, c[0x0][0x358] ;  /* 0x00006b00ff0477ac */ /* 0x000e640008000a00 */
[----:B-1----:R2:W5:Y:S01]  /*0210*/  LDG.E R43, desc[UR4][R2.64] ;  /* 0x00000004022b7981 */ /* 0x002562000c1e1900 */
[----:B------:R-:W-:Y:S05]  /*0220*/  BRA `(.L_x_2) ;  /* 0x0000000000087947 */ /* 0x000fea0003800000 */
.L_x_3:
[----:B------:R-:W2:Y:S02]  /*0230*/  LDCU UR4, c[0x0][0xca0] ;  /* 0x00019400ff0477ac */ /* 0x000ea40008000800 */
[----:B--2---:R-:W-:Y:S02]  /*0240*/  MOV R43, UR4 ;  /* 0x00000004002b7c02 */ /* 0x004fe40008000f00 */
.L_x_2:
[----:B------:R-:W-:Y:S01]  /*0250*/  IMAD.U32 R0, RZ, RZ, UR24 ;  /* 0x00000018ff007e24 */ /* 0x000fe2000f8e00ff */
[----:B------:R-:W-:Y:S04]  /*0260*/  BSSY.RECONVERGENT B0, `(.L_x_4) ;  /* 0x0000012000007945 */ /* 0x000fe80003800200 */
[C---:B------:R-:W-:Y:S02]  /*0270*/  ISETP.NE.OR P2, PT, R0.reuse, 0x1, !P4 ;  /* 0x000000010000780c */ /* 0x040fe40006745670 */
[----:B------:R-:W-:-:S11]  /*0280*/  ISETP.NE.OR P1, PT, R0, 0x3, !P4 ;  /* 0x000000030000780c */ /* 0x000fd60006725670 */
[----:B------:R-:W-:Y:S05]  /*0290*/  @P2 BRA `(.L_x_5) ;  /* 0x0000000000382947 */ /* 0x000fea0003800000 */
[----:B------:R-:W3:Y:S02]  /*02a0*/  LDCU.64 UR4, c[0x0][0x348] ;  /* 0x00006900ff0477ac */ /* 0x000ee40008000a00 */
[----:B---3--:R-:W-:Y:S02]  /*02b0*/  UIADD3 UR10, UP3, UPT, UR4, 0x80, URZ ;  /* 0x00000080040a7890 */ /* 0x008fe4000ff7e0ff */
[----:B------:R-:W-:Y:S02]  /*02c0*/  UIADD3 UR8, UP2, UPT, UR4, 0x180, URZ ;  /* 0x0000018004087890 */ /* 0x000fe4000ff5e0ff */
[----:B------:R-:W-:Y:S02]  /*02d0*/  UIADD3 UR6, UP1, UPT, UR4, 0x280, URZ ;  /* 0x0000028004067890 */ /* 0x000fe4000ff3e0ff */
[----:B------:R-:W-:Y:S02]  /*02e0*/  UIADD3 UR4, UP0, UPT, UR4, 0x380, URZ ;  /* 0x0000038004047890 */ /* 0x000fe4000ff1e0ff */
[----:B------:R-:W-:-:S02]  /*02f0*/  UIADD3.X UR11, UPT, UPT, URZ, UR5, URZ, UP3, !UPT ;  /* 0x00000005ff0b7290 */ /* 0x000fc40009ffe4ff */
[----:B------:R-:W-:Y:S02]  /*0300*/  UIADD3.X UR9, UPT, UPT, URZ, UR5, URZ, UP2, !UPT ;  /* 0x00000005ff097290 */ /* 0x000fe400097fe4ff */
[----:B------:R-:W-:Y:S02]  /*0310*/  UIADD3.X UR7, UPT, UPT, URZ, UR5, URZ, UP1, !UPT ;  /* 0x00000005ff077290 */ /* 0x000fe40008ffe4ff */
[----:B------:R-:W-:-:S03]  /*0320*/  UIADD3.X UR5, UPT, UPT, URZ, UR5, URZ, UP0, !UPT ;  /* 0x00000005ff057290 */ /* 0x000fc600087fe4ff */
[----:B------:R3:W-:Y:S02]  /*0330*/  UTMACCTL.PF [UR10] ;  /* 0x000000000a0079b9 */ /* 0x0007e40008040000 */
[----:B------:R3:W-:Y:S02]  /*0340*/  UTMACCTL.PF [UR8] ;  /* 0x00000000080079b9 */ /* 0x0007e40008040000 */
[----:B------:R3:W-:Y:S02]  /*0350*/  UTMACCTL.PF [UR6] ;  /* 0x00000000060079b9 */ /* 0x0007e40008040000 */
[----:B------:R3:W-:Y:S02]  /*0360*/  UTMACCTL.PF [UR4] ;  /* 0x00000000040079b9 */ /* 0x0007e40008040000 */
[----:B---3--:R-:W-:Y:S01]  /*0370*/  NOP ;  /* 0x0000000000007918 */ /* 0x008fe20000000000 */
.L_x_5:
[----:B------:R-:W-:Y:S05]  /*0380*/  BSYNC.RECONVERGENT B0 ;  /* 0x0000000000007941 */ /* 0x000fea0003800200 */
.L_x_4:
[----:B------:R-:W-:Y:S04]  /*0390*/  BSSY.RECONVERGENT B0, `(.L_x_6) ;  /* 0x000000a000007945 */ /* 0x000fe80003800200 */
[----:B------:R-:W-:Y:S05]  /*03a0*/  @P1 BRA `(.L_x_7) ;  /* 0x0000000000201947 */ /* 0x000fea0003800000 */
[----:B------:R-:W3:Y:S02]  /*03b0*/  LDCU.64 UR4, c[0x0][0x348] ;  /* 0x00006900ff0477ac */ /* 0x000ee40008000a00 */
[----:B---3--:R-:W-:Y:S02]  /*03c0*/  UIADD3 UR6, UP1, UPT, UR4, 0x980, URZ ;  /* 0x0000098004067890 */ /* 0x008fe4000ff3e0ff */
[----:B------:R-:W-:Y:S02]  /*03d0*/  UIADD3 UR4, UP0, UPT, UR4, 0xa80, URZ ;  /* 0x00000a8004047890 */ /* 0x000fe4000ff1e0ff */
[----:B------:R-:W-:Y:S02]  /*03e0*/  UIADD3.X UR7, UPT, UPT, URZ, UR5, URZ, UP1, !UPT ;  /* 0x00000005ff077290 */ /* 0x000fe40008ffe4ff */
[----:B------:R-:W-:-:S07]  /*03f0*/  UIADD3.X UR5, UPT, UPT, URZ, UR5, URZ, UP0, !UPT ;  /* 0x00000005ff057290 */ /* 0x000fce00087fe4ff */
[----:B------:R3:W-:Y:S02]  /*0400*/  UTMACCTL.PF [UR6] ;  /* 0x00000000060079b9 */ /* 0x0007e40008040000 */
[----:B------:R3:W-:Y:S02]  /*0410*/  UTMACCTL.PF [UR4] ;  /* 0x00000000040079b9 */ /* 0x0007e40008040000 */
[----:B---3--:R-:W-:Y:S01]  /*0420*/  NOP ;  /* 0x0000000000007918 */ /* 0x008fe20000000000 */
.L_x_7:
[----:B------:R-:W-:Y:S05]  /*0430*/  BSYNC.RECONVERGENT B0 ;  /* 0x0000000000007941 */ /* 0x000fea0003800200 */
.L_x_6:
[----:B------:R-:W3:Y:S01]  /*0440*/  LDCU.64 UR4, c[0x0][0xc88] ;  /* 0x00019100ff0477ac */ /* 0x000ee20008000a00 */
[----:B------:R-:W-:Y:S01]  /*0450*/  ISETP.NE.AND.EX P0, PT, RZ, UR13, PT, P0 ;  /* 0x0000000dff007c0c */ /* 0x000fe2000bf05300 */
[----:B------:R-:W-:Y:S01]  /*0460*/  UPLOP3.LUT UP3, UPT, UPT, UPT, UPT, 0x80, 0x8 ;  /* 0x000000000008789c */ /* 0x000fe20003f6f070 */
[----:B---3--:R-:W-:-:S04]  /*0470*/  ISETP.NE.U32.AND P1, PT, RZ, UR4, PT ;  /* 0x00000004ff007c0c */ /* 0x008fc8000bf25070 */
[----:B------:R-:W-:-:S13]  /*0480*/  ISETP.NE.AND.EX P1, PT, RZ, UR5, PT, P1 ;  /* 0x00000005ff007c0c */ /* 0x000fda000bf25310 */
[----:B------:R-:W-:Y:S05]  /*0490*/  @P1 BRA P0, `(.L_x_8) ;  /* 0x0000000000281947 */ /* 0x000fea0000000000 */
[----:B------:R-:W-:Y:S01]  /*04a0*/  UISETP.NE.U32.AND UP0, UPT, UR12, URZ, UPT ;  /* 0x000000ff0c00728c */ /* 0x000fe2000bf05070 */
[----:B-----5:R-:W-:Y:S01]  /*04b0*/  FSETP.NEU.AND P0, PT, R45, RZ, PT ;  /* 0x000000ff2d00720b */ /* 0x020fe20003f0d000 */
[----:B------:R-:W-:Y:S02]  /*04c0*/  UISETP.NE.U32.AND UP2, UPT, UR4, URZ, UPT ;  /* 0x000000ff0400728c */ /* 0x000fe4000bf45070 */
[----:B------:R-:W-:Y:S02]  /*04d0*/  UISETP.NE.AND.EX UP1, UPT, UR13, URZ, UPT, UP0 ;  /* 0x000000ff0d00728c */ /* 0x000fe4000bf25300 */
[----:B------:R-:W-:-:S04]  /*04e0*/  UISETP.NE.AND.EX UP0, UPT, UR5, URZ, UPT, UP2 ;  /* 0x000000ff0500728c */ /* 0x000fc8000bf05320 */
[----:B------:R-:W-:-:S04]  /*04f0*/  USEL UR4, URZ, 0xffffffff, UP0 ;  /* 0xffffffffff047887 */ /* 0x000fc80008000000 */
[----:B------:R-:W-:Y:S01]  /*0500*/  VOTEU.ANY UP0, P0 ;  /* 0x0000000000ff7886 */ /* 0x000fe20000000100 */
[----:B------:R-:W-:-:S04]  /*0510*/  @!UP1 USEL UR4, URZ, 0xffffffff, UP0 ;  /* 0xffffffffff049887 */ /* 0x000fc80008000000 */
[----:B------:R-:W-:-:S04]  /*0520*/  ULOP3.LUT UR4, UR4, 0x1, URZ, 0xc0, !UPT ;  /* 0x0000000104047892 */ /* 0x000fc8000f8ec0ff */
[----:B------:R-:W-:-:S11]  /*0530*/  UISETP.NE.U32.AND UP3, UPT, UR4, 0x1, UPT ;  /* 0x000000010400788c */ /* 0x000fd6000bf65070 */
.L_x_8:
[----:B-12---:R-:W1:Y:S01]  /*0540*/  SHFL.IDX PT, R2, R90, RZ, 0x1f ;  /* 0x00001fff5a027589 */ /* 0x006e6200000e0000 */
[----:B------:R-:W-:-:S04]  /*0550*/  UISETP.NE.AND UP0, UPT, UR24, 0x2, UPT ;  /* 0x000000021800788c */ /* 0x000fc8000bf05270 */
[----:B------:R-:W-:Y:S01]  /*0560*/  USEL UR50, URZ, 0x1, UP0 ;  /* 0x00000001ff327887 */ /* 0x000fe20008000000 */
[----:B-1----:R-:W-:-:S13]  /*0570*/  ISETP.NE.AND P0, PT, R2, RZ, PT ;  /* 0x000000ff0200720c */ /* 0x002fda0003f05270 */
[----:B------:R-:W-:Y:S05]  /*0580*/  @P0 BRA `(.L_x_9) ;  /* 0x0000000000700947 */ /* 0x000fea0003800000 */
[----:B------:R-:W1:Y:S01]  /*0590*/  S2UR UR4, SR_CgaCtaId ;  /* 0x00000000000479c3 */ /* 0x000e620000008800 */
[----:B------:R-:W-:Y:S01]  /*05a0*/  UMOV UR5, 0x400 ;  /* 0x0000040000057882 */ /* 0x000fe20000000000 */
[----:B------:R-:W-:Y:S01]  /*05b0*/  UMOV UR8, 0x1 ;  /* 0x0000000100087882 */ /* 0x000fe20000000000 */
[----:B------:R-:W-:Y:S01]  /*05c0*/  UMOV UR6, 0x7 ;  /* 0x0000000700067882 */ /* 0x000fe20000000000 */
[----:B------:R-:W-:-:S04]  /*05d0*/  UIADD3 UR8, UPT, UPT, -UR8, 0x100000, URZ ;  /* 0x0010000008087890 */ /* 0x000fc8000fffe1ff */
[----:B------:R-:W-:Y:S02]  /*05e0*/  USHF.L.U32 UR9, UR8, 0xb, URZ ;  /* 0x0000000b08097899 */ /* 0x000fe400080006ff */
[----:B------:R-:W-:Y:S02]  /*05f0*/  USHF.L.U32 UR8, UR8, 0x1, URZ ;  /* 0x0000000108087899 */ /* 0x000fe400080006ff */
[----:B------:R-:W-:-:S04]  /*0600*/  UIADD3 UR6, UPT, UPT, -UR6, 0x100000, URZ ;  /* 0x0010000006067890 */ /* 0x000fc8000fffe1ff */
[----:B------:R-:W-:Y:S02]  /*0610*/  USHF.L.U32 UR7, UR6, 0xb, URZ ;  /* 0x0000000b06077899 */ /* 0x000fe400080006ff */
[----:B------:R-:W-:Y:S01]  /*0620*/  USHF.L.U32 UR6, UR6, 0x1, URZ ;  /* 0x0000000106067899 */ /* 0x000fe200080006ff */
[----:B------:R-:W-:Y:S01]  /*0630*/  ELECT P0, URZ, PT ;  /* 0x0000000000ff782f */ /* 0x000fe20003800000 */
[----:B-1----:R-:W-:Y:S01]  /*0640*/  ULEA UR4, UR4, UR5, 0x18 ;  /* 0x0000000504047291 */ /* 0x002fe2000f8ec0ff */
[----:B------:R-:W1:Y:S11]  /*0650*/  FENCE.VIEW.ASYNC.S ;  /* 0x00000000000073c6 */ /* 0x000e760000000000 */
[----:B-1----:R1:W2:Y:S01]  /*0660*/  SYNCS.EXCH.64 URZ, [UR4], UR8 ;  /* 0x0000000804ff75b2 */ /* 0x0022a20008000100 */
[----:B------:R1:W3:Y:S01]  /*0670*/  SYNCS.EXCH.64 URZ, [UR4+0x38], UR6 ;  /* 0x0000380604ff75b2 */ /* 0x0002e20008000100 */
[----:B------:R1:W4:Y:S01]  /*0680*/  SYNCS.EXCH.64 URZ, [UR4+0x8], UR8 ;  /* 0x0000080804ff75b2 */ /* 0x0003220008000100 */
[----:B------:R1:W1:Y:S01]  /*0690*/  SYNCS.EXCH.64 URZ, [UR4+0x40], UR6 ;  /* 0x0000400604ff75b2 */ /* 0x0002620008000100 */
        /* <DEDUP_REMOVED lines=10> */
[----:B------:R-:W-:Y:S01]  /*0740*/  NOP ;  /* 0x0000000000007918 */ /* 0x000fe20000000000 */
.L_x_9:
[----:B------:R-:W2:Y:S01]  /*0750*/  SHFL.IDX PT, R2, R90, RZ, 0x1f ;  /* 0x00001fff5a027589 */ /* 0x000ea200000e0000 */
[----:B------:R-:W-:Y:S01]  /*0760*/  NOP ;  /* 0x0000000000007918 */ /* 0x000fe20000000000 */
[----:B--2---:R-:W-:-:S13]  /*0770*/  ISETP.NE.AND P0, PT, R2, 0x1, PT ;  /* 0x000000010200780c */ /* 0x004fda0003f05270 */
[----:B------:R-:W-:Y:S05]  /*0780*/  @P0 BRA `(.L_x_10) ;  /* 0x0000000000500947 */ /* 0x000fea0003800000 */
[----:B-1----:R-:W1:Y:S01]  /*0790*/  S2UR UR4, SR_CgaCtaId ;  /* 0x00000000000479c3 */ /* 0x002e620000008800 */
        /* <DEDUP_REMOVED lines=12> */
[----:B-1----:R2:W1:Y:S01]  /*0860*/  SYNCS.EXCH.64 URZ, [UR4+0x70], UR8 ;  /* 0x0000700804ff75b2 */ /* 0x0024620008000100 */
[----:B------:R2:W1:Y:S01]  /*0870*/  SYNCS.EXCH.64 URZ, [UR4+0x88], UR6 ;  /* 0x0000880604ff75b2 */ /* 0x0004620008000100 */
[----:B------:R2:W1:Y:S01]  /*0880*/  SYNCS.EXCH.64 URZ, [UR4+0x78], UR8 ;  /* 0x0000780804ff75b2 */ /* 0x0004620008000100 */
[----:B------:R2:W1:Y:S01]  /*0890*/  SYNCS.EXCH.64 URZ, [UR4+0x90], UR6 ;  /* 0x0000900604ff75b2 */ /* 0x0004620008000100 */
[----:B------:R2:W1:Y:S01]  /*08a0*/  SYNCS.EXCH.64 URZ, [UR4+0x80], UR8 ;  /* 0x0000800804ff75b2 */ /* 0x0004620008000100 */
[----:B------:R2:W1:Y:S02]  /*08b0*/  SYNCS.EXCH.64 URZ, [UR4+0x98], UR6 ;  /* 0x0000980604ff75b2 */ /* 0x0004640008000100 */
[----:B--2---:R-:W-:Y:S01]  /*08c0*/  NOP ;  /* 0x0000000000007918 */ /* 0x004fe20000000000 */
.L_x_10:
[----:B------:R-:W2:Y:S01]  /*08d0*/  SHFL.IDX PT, R2, R90, RZ, 0x1f ;  /* 0x00001fff5a027589 */ /* 0x000ea200000e0000 */
[----:B------:R-:W-:Y:S01]  /*08e0*/  NOP ;  /* 0x0000000000007918 */ /* 0x000fe20000000000 */
[----:B--2---:R-:W-:-:S13]  /*08f0*/  ISETP.NE.AND P0, PT, R2, 0x3, PT ;  /* 0x000000030200780c */ /* 0x004fda0003f05270 */
[----:B------:R-:W-:Y:S05]  /*0900*/  @P0 BRA `(.L_x_11) ;  /* 0x0000000000300947 */ /* 0x000fea0003800000 */
[----:B-1----:R-:W1:Y:S01]  /*0910*/  S2UR UR4, SR_CgaCtaId ;  /* 0x00000000000479c3 */ /* 0x002e620000008800 */
[----:B------:R-:W-:Y:S01]  /*0920*/  UMOV UR6, 0x400 ;  /* 0x0000040000067882 */ /* 0x000fe20000000000 */
[----:B------:R-:W-:Y:S01]  /*0930*/  UMOV UR5, 0x20 ;  /* 0x0000002000057882 */ /* 0x000fe20000000000 */
[----:B------:R-:W-:Y:S01]  /*0940*/  ELECT P0, URZ, PT ;  /* 0x0000000000ff782f */ /* 0x000fe20003800000 */
[----:B-1----:R-:W-:Y:S02]  /*0950*/  ULEA UR6, UR4, UR6, 0x18 ;  /* 0x0000000604067291 */ /* 0x002fe4000f8ec0ff */
[----:B------:R-:W-:-:S04]  /*0960*/  UIADD3 UR4, UPT, UPT, -UR5, 0x100000, URZ ;  /* 0x0010000005047890 */ /* 0x000fc8000fffe1ff */
[----:B------:R-:W-:Y:S02]  /*0970*/  USHF.L.U32 UR5, UR4, 0xb, URZ ;  /* 0x0000000b04057899 */ /* 0x000fe400080006ff */
[----:B------:R-:W-:Y:S01]  /*0980*/  USHF.L.U32 UR4, UR4, 0x1, URZ ;  /* 0x0000000104047899 */ /* 0x000fe200080006ff */
[----:B------:R-:W1:Y:S11]  /*0990*/  FENCE.VIEW.ASYNC.S ;  /* 0x00000000000073c6 */ /* 0x000e760000000000 */
[----:B-1----:R2:W1:Y:S01]  /*09a0*/  SYNCS.EXCH.64 URZ, [UR6+0xa0], UR4 ;  /* 0x0000a00406ff75b2 */ /* 0x0024620008000100 */
[----:B------:R2:W1:Y:S02]  /*09b0*/  SYNCS.EXCH.64 URZ, [UR6+0xa8], UR4 ;  /* 0x0000a80406ff75b2 */ /* 0x0004640008000100 */
[----:B--2---:R-:W-:Y:S01]  /*09c0*/  NOP ;  /* 0x0000000000007918 */ /* 0x004fe20000000000 */
.L_x_11:
[----:B------:R-:W2:Y:S01]  /*09d0*/  SHFL.IDX PT, R2, R90, RZ, 0x1f ;  /* 0x00001fff5a027589 */ /* 0x000ea200000e0000 */
[----:B------:R-:W-:Y:S01]  /*09e0*/  NOP ;  /* 0x0000000000007918 */ /* 0x000fe20000000000 */
[----:B--2---:R-:W-:-:S13]  /*09f0*/  ISETP.NE.AND P0, PT, R2, 0x4, PT ;  /* 0x000000040200780c */ /* 0x004fda0003f05270 */
[----:B------:R-:W-:Y:S05]  /*0a00*/  @P0 BRA `(.L_x_12) ;  /* 0x00000000004c0947 */ /* 0x000fea0003800000 */
[----:B-1----:R-:W1:Y:S01]  /*0a10*/  S2UR UR6, SR_CgaCtaId ;  /* 0x00000000000679c3 */ /* 0x002e620000008800 */
[----:B------:R-:W-:Y:S01]  /*0a20*/  UMOV UR4, 0xe20 ;  /* 0x00000e2000047882 */ /* 0x000fe20000000000 */
[----:B------:R-:W-:Y:S01]  /*0a30*/  UMOV UR5, 0x400 ;  /* 0x0000040000057882 */ /* 0x000fe20000000000 */
[----:B------:R-:W-:Y:S01]  /*0a40*/  USEL UR4, UR4, 0xc20, UP3 ;  /* 0x00000c2004047887 */ /* 0x000fe20009800000 */
[----:B------:R-:W-:Y:S01]  /*0a50*/  UMOV UR8, 0x1 ;  /* 0x0000000100087882 */ /* 0x000fe20000000000 */
[----:B------:R-:W-:Y:S01]  /*0a60*/  ELECT P0, URZ, PT ;  /* 0x0000000000ff782f */ /* 0x000fe20003800000 */
[----:B------:R-:W-:-:S04]  /*0a70*/  UIADD3 UR8, UPT, UPT, -UR8, 0x100000, URZ ;  /* 0x0010000008087890 */ /* 0x000fc8000fffe1ff */
[----:B------:R-:W-:Y:S02]  /*0a80*/  USHF.L.U32 UR9, UR8, 0xb, URZ ;  /* 0x0000000b08097899 */ /* 0x000fe400080006ff */
[----:B------:R-:W-:Y:S02]  /*0a90*/  USHF.L.U32 UR8, UR8, 0x1, URZ ;  /* 0x0000000108087899 */ /* 0x000fe400080006ff */
[----:B-1----:R-:W-:Y:S02]  /*0aa0*/  ULEA UR6, UR6, UR5, 0x18 ;  /* 0x0000000506067291 */ /* 0x002fe4000f8ec0ff */
[----:B------:R-:W-:-:S04]  /*0ab0*/  UIADD3 UR4, UPT, UPT, -UR4, 0x100000, URZ ;  /* 0x0010000004047890 */ /* 0x000fc8000fffe1ff */
[----:B------:R-:W-:Y:S02]  /*0ac0*/  USHF.L.U32 UR5, UR4, 0xb, URZ ;  /* 0x0000000b04057899 */ /* 0x000fe400080006ff */
[----:B------:R-:W-:Y:S01]  /*0ad0*/  USHF.L.U32 UR4, UR4, 0x1, URZ ;  /* 0x0000000104047899 */ /* 0x000fe200080006ff */
[----:B------:R-:W1:Y:S03]  /*0ae0*/  FENCE.VIEW.ASYNC.S ;  /* 0x00000000000073c6 */ /* 0x000e660000000000 */
[----:B-1----:R2:W1:Y:S08]  /*0af0*/  SYNCS.EXCH.64 URZ, [UR6+0xb0], UR8 ;  /* 0x0000b00806ff75b2 */ /* 0x0024700008000100 */
[----:B------:R2:W1:Y:S01]  /*0b00*/  SYNCS.EXCH.64 URZ, [UR6+0xc0], UR4 ;  /* 0x0000c00406ff75b2 */ /* 0x0004620008000100 */
[----:B------:R2:W1:Y:S01]  /*0b10*/  SYNCS.EXCH.64 URZ, [UR6+0xb8], UR8 ;  /* 0x0000b80806ff75b2 */ /* 0x0004620008000100 */
[----:B------:R2:W1:Y:S02]  /*0b20*/  SYNCS.EXCH.64 URZ, [UR6+0xc8], UR4 ;  /* 0x0000c80406ff75b2 */ /* 0x0004640008000100 */
[----:B--2---:R-:W-:Y:S01]  /*0b30*/  NOP ;  /* 0x0000000000007918 */ /* 0x004fe20000000000 */
.L_x_12:
        /* <DEDUP_REMOVED lines=20> */
[----:B------:R2:W1:Y:S02]  /*0c80*/  SYNCS.EXCH.64 URZ, [UR4+0xe8], UR6 ;  /* 0x0000e80604ff75b2 */ /* 0x0004640008000100 */
[----:B--2---:R-:W-:Y:S01]  /*0c90*/  NOP ;  /* 0x0000000000007918 */ /* 0x004fe20000000000 */
.L_x_13:
[----:B------:R-:W2:Y:S01]  /*0ca0*/  SHFL.IDX PT, R2, R90, RZ, 0x1f ;  /* 0x00001fff5a027589 */ /* 0x000ea200000e0000 */
[----:B------:R-:W1:Y:S01]  /*0cb0*/  S2UR UR58, SR_CgaCtaId ;  /* 0x00000000003a79c3 */ /* 0x000e620000008800 */
[----:B------:R-:W-:Y:S01]  /*0cc0*/  NOP ;  /* 0x0000000000007918 */ /* 0x000fe20000000000 */
[----:B--2---:R-:W-:-:S13]  /*0cd0*/  ISETP.NE.AND P0, PT, R2, 0x3, PT ;  /* 0x000000030200780c */ /* 0x004fda0003f05270 */
[----:B-1----:R-:W-:Y:S05]  /*0ce0*/  @P0 BRA `(.L_x_14) ;  /* 0x0000000000340947 */ /* 0x002fea0003800000 */
[----:B------:R-:W-:Y:S01]  /*0cf0*/  UMOV UR4, 0x400 ;  /* 0x0000040000047882 */ /* 0x000fe20000000000 */
[----:B------:R-:W-:Y:S01]  /*0d00*/  UMOV UR6, 0x20 ;  /* 0x0000002000067882 */ /* 0x000fe20000000000 */
[----:B------:R-:W-:Y:S02]  /*0d10*/  ULEA UR4, UR58, UR4, 0x18 ;  /* 0x000000043a047291 */ /* 0x000fe4000f8ec0ff */
[----:B------:R-:W-:-:S04]  /*0d20*/  UIADD3 UR6, UPT, UPT, -UR6, 0x100000, URZ ;  /* 0x0010000006067890 */ /* 0x000fc8000fffe1ff */
[----:B------:R-:W-:Y:S02]  /*0d30*/  USHF.L.U32 UR7, UR6, 0xb, URZ ;  /* 0x0000000b06077899 */ /* 0x000fe400080006ff */
[----:B------:R-:W-:Y:S01]  /*0d40*/  USHF.L.U32 UR6, UR6, 0x1, URZ ;  /* 0x0000000106067899 */ /* 0x000fe200080006ff */
[----:B------:R-:W-:Y:S01]  /*0d50*/  ELECT P0, URZ, PT ;  /* 0x0000000000ff782f */ /* 0x000fe20003800000 */
[----:B------:R-:W1:Y:S10]  /*0d60*/  FENCE.VIEW.ASYNC.S ;  /* 0x00000000000073c6 */ /* 0x000e740000000000 */
[----:B-1----:R1:W2:Y:S01]  /*0d70*/  SYNCS.EXCH.64 URZ, [UR4+0xf0], UR6 ;  /* 0x0000f00604ff75b2 */ /* 0x0022a20008000100 */
[----:B------:R1:W1:Y:S01]  /*0d80*/  SYNCS.EXCH.64 URZ, [UR4+0x100], UR6 ;  /* 0x0001000604ff75b2 */ /* 0x0002620008000100 */
[----:B------:R1:W1:Y:S01]  /*0d90*/  SYNCS.EXCH.64 URZ, [UR4+0xf8], UR6 ;  /* 0x0000f80604ff75b2 */ /* 0x0002620008000100 */
[----:B------:R1:W1:Y:S01]  /*0da0*/  SYNCS.EXCH.64 URZ, [UR4+0x108], UR6 ;  /* 0x0001080604ff75b2 */ /* 0x0002620008000100 */
[----:B------:R-:W-:Y:S01]  /*0db0*/  NOP ;  /* 0x0000000000007918 */ /* 0x000fe20000000000 */
.L_x_14:
[----:B------:R-:W3:Y:S01]  /*0dc0*/  LDCU UR28, c[0x0][0x36c] ;  /* 0x00006d80ff1c77ac */ /* 0x000ee20008000800 */
[----:B------:R-:W-:Y:S01]  /*0dd0*/  ISETP.NE.OR P4, PT, R0, 0x2, !P4 ;  /* 0x000000020000780c */ /* 0x000fe20006785670 */
[----:B------:R-:W-:Y:S01]  /*0de0*/  NOP ;  /* 0x0000000000007918 */ /* 0x000fe20000000000 */
[----:B------:R-:W-:Y:S01]  /*0df0*/  LOP3.LUT R0, R85, 0x1f, RZ, 0xc0, !PT ;  /* 0x0000001f55007812 */ /* 0x000fe200078ec0ff */
[----:B------:R-:W-:Y:S02]  /*0e00*/  UISETP.NE.AND UP4, UPT, UR24, URZ, UPT ;  /* 0x000000ff1800728c */ /* 0x000fe4000bf85270 */
[----:B---3--:R-:W-:-:S09]  /*0e10*/  UISETP.EQ.U32.AND UP0, UPT, UR28, 0x1, UPT ;  /* 0x000000011c00788c */ /* 0x008fd2000bf02070 */
[----:B------:R-:W-:Y:S05]  /*0e20*/  BRA.U !UP0, `(.L_x_15) ;  /* 0x0000000108087547 */ /* 0x000fea000b800000 */
[----:B-12-4-:R-:W-:Y:S01]  /*0e30*/  UCGABAR_ARV ;  /* 0x00000000000079c7 */ /* 0x016fe20008000000 */
[----:B------:R-:W-:Y:S05]  /*0e40*/  BRA `(.L_x_16) ;  /* 0x0000000000047947 */ /* 0x000fea0003800000 */
.L_x_15:
[----:B-12-4-:R-:W-:Y:S01]  /*0e50*/  NOP ;  /* 0x0000000000007918 */ /* 0x016fe20000000000 */
.L_x_16:
[----:B------:R-:W1:Y:S01]  /*0e60*/  S2UR UR8, SR_CTAID.X ;  /* 0x00000000000879c3 */ /* 0x000e620000002500 */
[----:B------:R-:W-:-:S05]  /*0e70*/  CS2R.32 R95, SR_CgaSize ;  /* 0x00000000005f7805 */ /* 0x000fca0000008a00 */
[----:B------:R-:W-:-:S05]  /*0e80*/  IMAD R95, R95, -0xa0, RZ ;  /* 0xffffff605f5f7824 */ /* 0x000fca00078e02ff */
[----:B------:R-:W-:-:S14]  /*0e90*/  R2UR UR5, R95 ;  /* 0x000000005f0572ca */ /* 0x000fdc00000e0000 */
[----:B------:R-:W2:Y:S01]  /*0ea0*/  LDCU UR5, c[0x0][UR5+0x2b0] ;  /* 0x00005600050577ac */ /* 0x000ea20008000800 */
[----:B------:R-:W-:-:S05]  /*0eb0*/  CS2R.32 R95, SR_CgaSize ;  /* 0x00000000005f7805 */ /* 0x000fca0000008a00 */
[----:B------:R-:W-:-:S05]  /*0ec0*/  IMAD R95, R95, -0xa0, RZ ;  /* 0xffffff605f5f7824 */ /* 0x000fca00078e02ff */
[----:B------:R-:W-:-:S14]  /*0ed0*/  R2UR UR6, R95 ;  /* 0x000000005f0672ca */ /* 0x000fdc00000e0000 */
[----:B------:R-:W3:Y:S01]  /*0ee0*/  LDCU UR6, c[0x0][UR6+0x2b4] ;  /* 0x00005680060677ac */ /* 0x000ee20008000800 */
[----:B------:R-:W4:Y:S01]  /*0ef0*/  S2UR UR9, SR_CTAID.Y ;  /* 0x00000000000979c3 */ /* 0x000f220000002600 */
[----:B------:R-:W-:Y:S02]  /*0f00*/  ULOP3.LUT UR64, UR58, 0x3, URZ, 0xc0, !UPT ;  /* 0x000000033a407892 */ /* 0x000fe4000f8ec0ff */
[----:B------:R-:W-:Y:S01]  /*0f10*/  ULOP3.LUT UR4, UR58, 0xc, URZ, 0xc0, !UPT ;  /* 0x0000000c3a047892 */ /* 0x000fe2000f8ec0ff */
[----:B------:R-:W-:-:S05]  /*0f20*/  CS2R.32 R95, SR_CgaSize ;  /* 0x00000000005f7805 */ /* 0x000fca0000008a00 */
[----:B------:R-:W-:-:S05]  /*0f30*/  IMAD R95, R95, -0xa0, RZ ;  /* 0xffffff605f5f7824 */ /* 0x000fca00078e02ff */
[----:B------:R-:W-:-:S14]  /*0f40*/  R2UR UR10, R95 ;  /* 0x000000005f0a72ca */ /* 0x000fdc00000e0000 */
[----:B------:R-:W3:Y:S01]  /*0f50*/  LDCU UR10, c[0x0][UR10+0x2a0] ;  /* 0x000054000a0a77ac */ /* 0x000ee20008000800 */
[----:B------:R-:W1:Y:S01]  /*0f60*/  S2UR UR36, SR_CTAID.Z ;  /* 0x00000000002479c3 */ /* 0x000e620000002700 */
[----:B------:R-:W-:-:S05]  /*0f70*/  CS2R.32 R95, SR_CgaSize ;  /* 0x00000000005f7805 */ /* 0x000fca0000008a00 */
[----:B------:R-:W-:-:S05]  /*0f80*/  IMAD R95, R95, -0xa0, RZ ;  /* 0xffffff605f5f7824 */ /* 0x000fca00078e02ff */
[----:B------:R-:W-:-:S14]  /*0f90*/  R2UR UR11, R95 ;  /* 0x000000005f0b72ca */ /* 0x000fdc00000e0000 */
[----:B------:R-:W3:Y:S01]  /*0fa0*/  LDCU UR11, c[0x0][UR11+0x2a4] ;  /* 0x000054800b0b77ac */ /* 0x000ee20008000800 */
[----:B------:R-:W-:Y:S02]  /*0fb0*/  UISETP.GT.U32.AND UP1, UPT, UR64, 0xffff, UPT ;  /* 0x0000ffff4000788c */ /* 0x000fe4000bf24070 */
[----:B------:R-:W-:Y:S01]  /*0fc0*/  UISETP.GT.U32.AND UP0, UPT, UR4, 0xffff, UPT ;  /* 0x0000ffff0400788c */ /* 0x000fe2000bf04070 */
[----:B-1----:R-:W-:Y:S01]  /*0fd0*/  I2FP.F32.U32 R3, UR8 ;  /* 0x0000000800037c45 */ /* 0x002fe20008201000 */
[----:B------:R-:W1:Y:S04]  /*0fe0*/  LDCU UR25, c[0x0][0xf24] ;  /* 0x0001e480ff1977ac */ /* 0x000e680008000800 */
[----:B--2---:R-:W-:Y:S01]  /*0ff0*/  FMUL R3, R3, UR5 ;  /* 0x0000000503037c20 */ /* 0x004fe20008400000 */
[----:B------:R-:W-:Y:S01]  /*1000*/  USEL UR5, UR64, 0xffff, !UP1 ;  /* 0x0000ffff40057887 */ /* 0x000fe2000c800000 */
[----:B----4-:R-:W-:Y:S01]  /*1010*/  I2FP.F32.U32 R2, UR9 ;  /* 0x0000000900027c45 */ /* 0x010fe20008201000 */
[----:B------:R-:W-:-:S03]  /*1020*/  USEL UR4, UR4, 0xffff, !UP0 ;  /* 0x0000ffff04047887 */ /* 0x000fc6000c000000 */
[----:B------:R-:W2:Y:S01]  /*1030*/  F2I.U32.TRUNC.NTZ R3, R3 ;  /* 0x0000000300037305 */ /* 0x000ea2000020f000 */
[----:B------:R-:W-:Y:S01]  /*1040*/  ULOP3.LUT UR5, UR5, 0xffff, URZ, 0xc0, !UPT ;  /* 0x0000ffff05057892 */ /* 0x000fe2000f8ec0ff */
[----:B---3--:R-:W-:Y:S01]  /*1050*/  FMUL R2, R2, UR6 ;  /* 0x0000000602027c20 */ /* 0x008fe20008400000 */
[----:B------:R-:W-:Y:S01]  /*1060*/  ULOP3.LUT UR4, UR4, 0xffff, URZ, 0xc0, !UPT ;  /* 0x0000ffff04047892 */ /* 0x000fe2000f8ec0ff */
[----:B------:R-:W-:Y:S01]  /*1070*/  UMOV UR43, 0x1111 ;  /* 0x00001111002b7882 */ /* 0x000fe20000000000 */
[----:B------:R-:W-:Y:S01]  /*1080*/  UMOV UR37, 0xf ;  /* 0x0000000f00257882 */ /* 0x000fe20000000000 */
[----:B------:R-:W-:Y:S02]  /*1090*/  USHF.L.U32 UR43, UR43, UR5, URZ ;  /* 0x000000052b2b7299 */ /* 0x000fe400080006ff */
[----:B------:R-:W3:Y:S01]  /*10a0*/  F2I.U32.TRUNC.NTZ R2, R2 ;  /* 0x0000000200027305 */ /* 0x000ee2000020f000 */
[----:B------:R-:W-:Y:S02]  /*10b0*/  USHF.L.U32 UR37, UR37, UR4, URZ ;  /* 0x0000000425257299 */ /* 0x000fe400080006ff */
[----:B------:R-:W-:-:S02]  /*10c0*/  USHF.R.U32.HI UR49, URZ, 0x2, UR58 ;  /* 0x00000002ff317899 */ /* 0x000fc4000801163a */
[----:B------:R-:W-:Y:S01]  /*10d0*/  USHF.L.U32 UR47, UR58, 0xa, URZ ;  /* 0x0000000a3a2f7899 */ /* 0x000fe200080006ff */
[----:B--2---:R-:W-:Y:S01]  /*10e0*/  R2UR UR7, R3 ;  /* 0x00000000030772ca */ /* 0x004fe200000e0000 */
[----:B------:R-:W-:Y:S02]  /*10f0*/  USHF.L.U32 UR46, UR58, 0xb, URZ ;  /* 0x0000000b3a2e7899 */ /* 0x000fe400080006ff */
[----:B------:R-:W-:Y:S02]  /*1100*/  USHF.L.U32 UR51, UR58, 0x7, URZ ;  /* 0x000000073a337899 */ /* 0x000fe400080006ff */
[----:B------:R-:W-:Y:S01]  /*1110*/  USHF.L.U32 UR29, UR58, 0x9, URZ ;  /* 0x000000093a1d7899 */ /* 0x000fe200080006ff */
[----:B------:R-:W2:Y:S01]  /*1120*/  LDCU UR42, c[0x0][0xf24] ;  /* 0x0001e480ff2a77ac */ /* 0x000ea20008000800 */
[----:B---3--:R-:W-:Y:S02]  /*1130*/  R2UR UR6, R2 ;  /* 0x00000000020672ca */ /* 0x008fe400000e0000 */
[----:B------:R-:W-:Y:S01]  /*1140*/  PRMT R2, RZ, 0x7610, R2 ;  /* 0x00007610ff027816 */ /* 0x000fe20000000002 */
[----:B------:R-:W3:Y:S03]  /*1150*/  LDCU UR27, c[0x0][0xf30] ;  /* 0x0001e600ff1b77ac */ /* 0x000ee60008000800 */
[----:B------:R-:W-:-:S02]  /*1160*/  UIADD3 UR5, UPT, UPT, -UR7, URZ, URZ ;  /* 0x000000ff07057290 */ /* 0x000fc4000fffe1ff */
[----:B------:R-:W-:Y:S02]  /*1170*/  UISETP.NE.AND UP6, UPT, UR24, 0x2, UPT ;  /* 0x000000021800788c */ /* 0x000fe4000bfc5270 */
[----:B------:R-:W-:-:S03]  /*1180*/  UIMAD UR5, UR10, UR5, UR8 ;  /* 0x000000050a0572a4 */ /* 0x000fc6000f8e0208 */
[----:B------:R-:W-:Y:S02]  /*1190*/  UIADD3 UR4, UPT, UPT, -UR6, URZ, URZ ;  /* 0x000000ff06047290 */ /* 0x000fe4000fffe1ff */
[----:B------:R-:W-:Y:S02]  /*11a0*/  ULOP3.LUT UR49, UR49, 0x3, URZ, 0xc0, !UPT ;  /* 0x0000000331317892 */ /* 0x000fe4000f8ec0ff */
[----:B------:R-:W-:Y:S01]  /*11b0*/  UIMAD UR4, UR11, UR4, UR9 ;  /* 0x000000040b0472a4 */ /* 0x000fe2000f8e0209 */
[----:B------:R-:W-:Y:S01]  /*11c0*/  IMAD.U32 R95, RZ, RZ, UR5 ;  /* 0x00000005ff5f7e24 */ /* 0x000fe2000f8e00ff */
[----:B------:R-:W-:Y:S02]  /*11d0*/  ULOP3.LUT UR47, UR47, 0x3000, URZ, 0xc0, !UPT ;  /* 0x000030002f2f7892 */ /* 0x000fe4000f8ec0ff */
[----:B------:R-:W-:Y:S02]  /*11e0*/  ULOP3.LUT UR46, UR46, 0x1800, URZ, 0xc0, !UPT ;  /* 0x000018002e2e7892 */ /* 0x000fe4000f8ec0ff */
[----:B------:R-:W-:Y:S01]  /*11f0*/  IMAD.U32 R94, RZ, RZ, UR4 ;  /* 0x00000004ff5e7e24 */ /* 0x000fe2000f8e00ff */
[----:B------:R-:W-:-:S02]  /*1200*/  ULOP3.LUT UR51, UR51, 0x600, URZ, 0xc0, !UPT ;  /* 0x0000060033337892 */ /* 0x000fc4000f8ec0ff */
[----:B------:R-:W-:Y:S02]  /*1210*/  ULOP3.LUT UR29, UR29, 0x600, URZ, 0xc0, !UPT ;  /* 0x000006001d1d7892 */ /* 0x000fe4000f8ec0ff */
[----:B-1----:R-:W-:Y:S01]  /*1220*/  UISETP.GE.AND UP5, UPT, UR25, 0x1, UPT ;  /* 0x000000011900788c */ /* 0x002fe2000bfa6270 */
[----:B------:R-:W-:Y:S01]  /*1230*/  UMOV UR21, UR9 ;  /* 0x0000000900157c82 */ /* 0x000fe20008000000 */
[----:B------:R-:W-:Y:S01]  /*1240*/  UMOV UR20, UR8 ;  /* 0x0000000800147c82 */ /* 0x000fe20008000000 */
[----:B--23--:R-:W-:Y:S08]  /*1250*/  BRA.U UP4, `(.L_x_17) ;  /* 0x0000000104cc7547 */ /* 0x00cff0000b800000 */
[----:B------:R-:W-:Y:S02]  /*1260*/  R2UR UR4, R94 ;  /* 0x000000005e0472ca */ /* 0x000fe400000e0000 */
[----:B------:R-:W-:-:S11]  /*1270*/  R2UR UR22, R95 ;  /* 0x000000005f1672ca */ /* 0x000fd600000e0000 */
[----:B------:R-:W-:Y:S02]  /*1280*/  UISETP.NE.AND UP0, UPT, UR4, URZ, UPT ;  /* 0x000000ff0400728c */ /* 0x000fe4000bf05270 */
[----:B------:R-:W-:Y:S02]  /*1290*/  UISETP.NE.AND UP2, UPT, UR4, 0x1, UPT ;  /* 0x000000010400788c */ /* 0x000fe4000bf45270 */
[----:B------:R-:W-:Y:S02]  /*12a0*/  UISETP.NE.AND UP1, UPT, UR22, URZ, UP0 ;  /* 0x000000ff1600728c */ /* 0x000fe40008725270 */
[----:B------:R-:W-:Y:S02]  /*12b0*/  USEL UR6, URZ, 0x2, UP0 ;  /* 0x00000002ff067887 */ /* 0x000fe40008000000 */
[----:B------:R-:W-:Y:S02]  /*12c0*/  USEL UR9, URZ, 0x1, UP1 ;  /* 0x00000001ff097887 */ /* 0x000fe40008800000 */
[----:B------:R-:W-:-:S02]  /*12d0*/  UISETP.NE.AND UP1, UPT, UR4, 0x2, UPT ;  /* 0x000000020400788c */ /* 0x000fc4000bf25270 */
[----:B------:R-:W-:Y:S02]  /*12e0*/  USEL UR12, URZ, 0x4, UP0 ;  /* 0x00000004ff0c7887 */ /* 0x000fe40008000000 */
[----:B------:R-:W-:Y:S02]  /*12f0*/  USEL UR16, URZ, 0x8, UP0 ;  /* 0x00000008ff107887 */ /* 0x000fe40008000000 */
[----:B------:R-:W-:Y:S02]  /*1300*/  UISETP.NE.AND UP0, UPT, UR4, 0x3, UPT ;  /* 0x000000030400788c */ /* 0x000fe4000bf05270 */
[----:B------:R-:W-:Y:S02]  /*1310*/  USEL UR4, URZ, 0x100, UP1 ;  /* 0x00000100ff047887 */ /* 0x000fe40008800000 */
[----:B------:R-:W-:Y:S02]  /*1320*/  USEL UR10, URZ, 0x200, UP1 ;  /* 0x00000200ff0a7887 */ /* 0x000fe40008800000 */
[----:B------:R-:W-:-:S02]  /*1330*/  USEL UR14, URZ, 0x400, UP1 ;  /* 0x00000400ff0e7887 */ /* 0x000fc40008800000 */
[----:B------:R-:W-:Y:S02]  /*1340*/  USEL UR18, URZ, 0x800, UP1 ;  /* 0x00000800ff127887 */ /* 0x000fe40008800000 */
[----:B------:R-:W-:Y:S02]  /*1350*/  USEL UR5, URZ, 0x10, UP2 ;  /* 0x00000010ff057887 */ /* 0x000fe40009000000 */
[----:B------:R-:W-:Y:S02]  /*1360*/  UISETP.NE.AND UP1, UPT, UR22, URZ, UPT ;  /* 0x000000ff1600728c */ /* 0x000fe4000bf25270 */
[----:B------:R-:W-:Y:S02]  /*1370*/  USEL UR7, URZ, 0x1000, UP0 ;  /* 0x00001000ff077887 */ /* 0x000fe40008000000 */
[----:B------:R-:W-:Y:S02]  /*1380*/  USEL UR11, URZ, 0x2000, UP0 ;  /* 0x00002000ff0b7887 */ /* 0x000fe40008000000 */
[----:B------:R-:W-:-:S02]  /*1390*/  USEL UR15, URZ, 0x4000, UP0 ;  /* 0x00004000ff0f7887 */ /* 0x000fc40008000000 */
[----:B------:R-:W-:Y:S02]  /*13a0*/  USEL UR19, URZ, 0x8000, UP0 ;  /* 0x00008000ff137887 */ /* 0x000fe40008000000 */
[----:B------:R-:W-:Y:S02]  /*13b0*/  UISETP.NE.AND UP0, UPT, UR22, 0x1, UPT ;  /* 0x000000011600788c */ /* 0x000fe4000bf05270 */
[----:B------:R-:W-:Y:S02]  /*13c0*/  USEL UR5, UR5, 0x10, UP1 ;  /* 0x0000001005057887 */ /* 0x000fe40008800000 */
[----:B------:R-:W-:Y:S02]  /*13d0*/  USEL UR4, UR4, 0x100, UP1 ;  /* 0x0000010004047887 */ /* 0x000fe40008800000 */
[----:B------:R-:W-:Y:S02]  /*13e0*/  USEL UR8, URZ, 0x20, UP2 ;  /* 0x00000020ff087887 */ /* 0x000fe40009000000 */
[----:B------:R-:W-:-:S02]  /*13f0*/  USEL UR7, UR7, 0x1000, UP1 ;  /* 0x0000100007077887 */ /* 0x000fc40008800000 */
[----:B------:R-:W-:Y:S02]  /*1400*/  USEL UR6, UR6, 0x2, UP0 ;  /* 0x0000000206067887 */ /* 0x000fe40008000000 */
[----:B------:R-:W-:Y:S02]  /*1410*/  UIADD3 UR4, UPT, UPT, UR4, UR5, UR9 ;  /* 0x0000000504047290 */ /* 0x000fe4000fffe009 */
[----:B------:R-:W-:Y:S02]  /*1420*/  UISETP.NE.AND UP1, UPT, UR22, 0x2, UPT ;  /* 0x000000021600788c */ /* 0x000fe4000bf25270 */
[----:B------:R-:W-:Y:S02]  /*1430*/  USEL UR8, UR8, 0x20, UP0 ;  /* 0x0000002008087887 */ /* 0x000fe40008000000 */
[----:B------:R-:W-:Y:S02]  /*1440*/  USEL UR5, UR10, 0x200, UP0 ;  /* 0x000002000a057887 */ /* 0x000fe40008000000 */
[----:B------:R-:W-:-:S02]  /*1450*/  UIADD3 UR4, UPT, UPT, UR6, UR7, UR4 ;  /* 0x0000000706047290 */ /* 0x000fc4000fffe004 */
[----:B------:R-:W-:Y:S02]  /*1460*/  USEL UR13, URZ, 0x40, UP2 ;  /* 0x00000040ff0d7887 */ /* 0x000fe40009000000 */
[----:B------:R-:W-:Y:S02]  /*1470*/  USEL UR9, UR11, 0x2000, UP0 ;  /* 0x000020000b097887 */ /* 0x000fe40008000000 */
[----:B------:R-:W-:Y:S02]  /*1480*/  USEL UR7, UR12, 0x4, UP1 ;  /* 0x000000040c077887 */ /* 0x000fe40008800000 */
[----:B------:R-:W-:Y:S02]  /*1490*/  UIADD3 UR4, UPT, UPT, UR5, UR8, UR4 ;  /* 0x0000000805047290 */ /* 0x000fe4000fffe004 */
[----:B------:R-:W-:Y:S02]  /*14a0*/  UISETP.NE.AND UP0, UPT, UR22, 0x3, UPT ;  /* 0x000000031600788c */ /* 0x000fe4000bf05270 */
[----:B------:R-:W-:-:S02]  /*14b0*/  USEL UR6, UR13, 0x40, UP1 ;  /* 0x000000400d067887 */ /* 0x000fc40008800000 */
[----:B------:R-:W-:Y:S02]  /*14c0*/  USEL UR5, UR14, 0x400, UP1 ;  /* 0x000004000e057887 */ /* 0x000fe40008800000 */
[----:B------:R-:W-:Y:S02]  /*14d0*/  UIADD3 UR4, UPT, UPT, UR7, UR9, UR4 ;  /* 0x0000000907047290 */ /* 0x000fe4000fffe004 */
[----:B------:R-:W-:Y:S02]  /*14e0*/  USEL UR17, URZ, 0x80, UP2 ;  /* 0x00000080ff117887 */ /* 0x000fe40009000000 */
[----:B------:R-:W-:Y:S02]  /*14f0*/  USEL UR9, UR15, 0x4000, UP1 ;  /* 0x000040000f097887 */ /* 0x000fe40008800000 */
[----:B------:R-:W-:Y:S02]  /*1500*/  USEL UR8, UR16, 0x8, UP0 ;  /* 0x0000000810087887 */ /* 0x000fe40008000000 */
[----:B------:R-:W-:-:S02]  /*1510*/  UIADD3 UR4, UPT, UPT, UR5, UR6, UR4 ;  /* 0x0000000605047290 */ /* 0x000fc4000fffe004 */
[----:B------:R-:W-:Y:S02]  /*1520*/  USEL UR7, UR17, 0x80, UP0 ;  /* 0x0000008011077887 */ /* 0x000fe40008000000 */
[----:B------:R-:W-:Y:S02]  /*1530*/  USEL UR6, UR18, 0x800, UP0 ;  /* 0x0000080012067887 */ /* 0x000fe40008000000 */
[----:B------:R-:W-:Y:S02]  /*1540*/  UIADD3 UR4, UPT, UPT, UR8, UR9, UR4 ;  /* 0x0000000908047290 */ /* 0x000fe4000fffe004 */
[----:B------:R-:W-:Y:S02]  /*1550*/  USEL UR5, UR19, 0x8000, UP0 ;  /* 0x0000800013057887 */ /* 0x000fe40008000000 */
[----:B------:R-:W-:-:S04]  /*1560*/  UIADD3 UR4, UPT, UPT, UR6, UR7, UR4 ;  /* 0x0000000706047290 */ /* 0x000fc8000fffe004 */
[----:B------:R-:W-:-:S06]  /*1570*/  UIADD3 UR4, UPT, UPT, UR4, UR5, URZ ;  /* 0x0000000504047290 */ /* 0x000fcc000fffe0ff */
[----:B------:R-:W-:Y:S02]  /*1580*/  IMAD.U32 R2, RZ, RZ, UR4 ;  /* 0x00000004ff027e24 */ /* 0x000fe4000f8e00ff */
.L_x_17:
[----:B------:R-:W-:Y:S05]  /*1590*/  BRA.U !UP5, `(.L_x_18) ;  /* 0x000000010dd47547 */ /* 0x000fea000b800000 */
[----:B------:R-:W1:Y:S01]  /*15a0*/  LDCU.128 UR12, c[0x0][0xf10] ;  /* 0x0001e200ff0c77ac */ /* 0x000e620008000c00 */
[----:B------:R-:W2:Y:S01]  /*15b0*/  LDCU UR6, c[0x0][0x370] ;  /* 0x00006e00ff0677ac */ /* 0x000ea20008000800 */
[----:B------:R-:W3:Y:S01]  /*15c0*/  LDCU UR5, c[0x0][0x374] ;  /* 0x00006e80ff0577ac */ /* 0x000ee20008000800 */
[----:B------:R-:W4:Y:S01]  /*15d0*/  LDCU UR26, c[0x0][0xf0c] ;  /* 0x0001e180ff1a77ac */ /* 0x000f220008000800 */
[----:B------:R-:W4:Y:S01]  /*15e0*/  LDCU UR7, c[0x0][0xf20] ;  /* 0x0001e400ff0777ac */ /* 0x000f220008000800 */
[----:B------:R-:W4:Y:S01]  /*15f0*/  LDCU.64 UR8, c[0x0][0xf28] ;  /* 0x0001e500ff0877ac */ /* 0x000f220008000a00 */
[----:B-1----:R-:W-:Y:S02]  /*1600*/  UISETP.NE.AND UP0, UPT, UR14, 0x1, UPT ;  /* 0x000000010e00788c */ /* 0x002fe4000bf05270 */
[----:B---3--:R-:W-:Y:S02]  /*1610*/  UIMAD.WIDE.U32 UR10, UR5, UR15, URZ ;  /* 0x0000000f050a72a5 */ /* 0x008fe4000f8e00ff */
[----:B--2---:R-:W-:-:S02]  /*1620*/  UIMAD.WIDE.U32 UR18, UR6, UR12, URZ ;  /* 0x0000000c061272a5 */ /* 0x004fc4000f8e00ff */
[----:B----4-:R-:W-:Y:S02]  /*1630*/  UISETP.NE.AND UP1, UPT, UR26, 0x1, UPT ;  /* 0x000000011a00788c */ /* 0x010fe4000bf25270 */
[----:B------:R-:W-:Y:S01]  /*1640*/  UISETP.NE.AND UP2, UPT, UR25, 0x1, UPT ;  /* 0x000000011900788c */ /* 0x000fe2000bf45270 */
[----:B------:R-:W-:Y:S02]  /*1650*/  UMOV UR10, UR11 ;  /* 0x0000000b000a7c82 */ /* 0x000fe40008000000 */
[----:B------:R-:W-:Y:S01]  /*1660*/  UMOV UR18, UR19 ;  /* 0x0000001300127c82 */ /* 0x000fe20008000000 */
[----:B------:R-:W-:Y:S02]  /*1670*/  @UP0 USHF.R.U32.HI UR5, URZ, UR7, UR10 ;  /* 0x00000007ff050299 */ /* 0x000fe4000801160a */
[----:B------:R-:W-:Y:S02]  /*1680*/  UIMAD.WIDE.U32 UR22, UR21, UR15, URZ ;  /* 0x0000000f151672a5 */ /* 0x000fe4000f8e00ff */
[----:B------:R-:W-:-:S02]  /*1690*/  UIMAD.WIDE.U32 UR10, UR5, UR8, URZ ;  /* 0x00000008050a72a5 */ /* 0x000fc4000f8e00ff */
[----:B------:R-:W-:Y:S02]  /*16a0*/  @UP1 USHF.R.U32.HI UR6, URZ, UR13, UR18 ;  /* 0x0000000dff061299 */ /* 0x000fe40008011612 */
[----:B------:R-:W-:Y:S02]  /*16b0*/  UIMAD.WIDE.U32 UR16, UR20, UR12, URZ ;  /* 0x0000000c141072a5 */ /* 0x000fe4000f8e00ff */
[----:B------:R-:W-:Y:S01]  /*16c0*/  UIMAD.WIDE.U32 UR18, UR6, UR8, URZ ;  /* 0x00000008061272a5 */ /* 0x000fe2000f8e00ff */
[----:B------:R-:W-:Y:S01]  /*16d0*/  UMOV UR4, UR23 ;  /* 0x0000001700047c82 */ /* 0x000fe20008000000 */
[----:B------:R-:W-:Y:S01]  /*16e0*/  UMOV UR10, UR11 ;  /* 0x0000000b000a7c82 */ /* 0x000fe20008000000 */
[----:B------:R-:W-:Y:S02]  /*16f0*/  USHF.R.U32.HI UR4, URZ, UR7, UR4 ;  /* 0x00000007ff047299 */ /* 0x000fe40008011604 */
[----:B------:R-:W-:Y:S01]  /*1700*/  @UP2 USHF.R.U32.HI UR5, URZ, UR9, UR10 ;  /* 0x00000009ff052299 */ /* 0x000fe2000801160a */
[----:B------:R-:W-:Y:S01]  /*1710*/  UMOV UR16, UR17 ;  /* 0x0000001100107c82 */ /* 0x000fe20008000000 */
[----:B------:R-:W-:Y:S01]  /*1720*/  UMOV UR18, UR19 ;  /* 0x0000001300127c82 */ /* 0x000fe20008000000 */
[----:B------:R-:W-:-:S02]  /*1730*/  USHF.R.U32.HI UR13, URZ, UR13, UR16 ;  /* 0x0000000dff0d7299 */ /* 0x000fc40008011610 */
[----:B------:R-:W-:Y:S02]  /*1740*/  USEL UR4, UR21, UR4, !UP0 ;  /* 0x0000000415047287 */ /* 0x000fe4000c000000 */
[----:B------:R-:W-:Y:S02]  /*1750*/  @UP2 USHF.R.U32.HI UR6, URZ, UR9, UR18 ;  /* 0x00000009ff062299 */ /* 0x000fe40008011612 */
[----:B------:R-:W-:Y:S02]  /*1760*/  UIMAD UR7, UR5, UR25, URZ ;  /* 0x00000019050772a4 */ /* 0x000fe4000f8e02ff */
[----:B------:R-:W-:Y:S02]  /*1770*/  USEL UR5, UR20, UR13, !UP1 ;  /* 0x0000000d14057287 */ /* 0x000fe4000c800000 */
[----:B------:R-:W-:Y:S02]  /*1780*/  UIMAD UR12, UR6, UR25, URZ ;  /* 0x00000019060c72a4 */ /* 0x000fe4000f8e02ff */
[----:B------:R-:W-:-:S02]  /*1790*/  UISETP.GE.AND UP0, UPT, UR4, UR7, UPT ;  /* 0x000000070400728c */ /* 0x000fc4000bf06270 */
[----:B------:R-:W-:Y:S02]  /*17a0*/  UIMAD.WIDE.U32 UR10, UR4, UR8, URZ ;  /* 0x00000008040a72a5 */ /* 0x000fe4000f8e00ff */
[----:B------:R-:W-:Y:S02]  /*17b0*/  UISETP.GE.OR UP0, UPT, UR5, UR12, UP0 ;  /* 0x0000000c0500728c */ /* 0x000fe40008706670 */
[----:B------:R-:W-:Y:S02]  /*17c0*/  UIMAD.WIDE.U32 UR12, UR5, UR8, URZ ;  /* 0x00000008050c72a5 */ /* 0x000fe4000f8e00ff */
[----:B------:R-:W-:Y:S01]  /*17d0*/  UIADD3 UR10, UPT, UPT, -UR4, URZ, URZ ;  /* 0x000000ff040a7290 */ /* 0x000fe2000fffe1ff */
[----:B------:R-:W-:Y:S01]  /*17e0*/  UMOV UR8, UR11 ;  /* 0x0000000b00087c82 */ /* 0x000fe20008000000 */
[----:B------:R-:W-:Y:S02]  /*17f0*/  UIADD3 UR11, UPT, UPT, -UR5, URZ, URZ ;  /* 0x000000ff050b7290 */ /* 0x000fe4000fffe1ff */
[----:B------:R-:W-:-:S03]  /*1800*/  USHF.R.U32.HI UR8, URZ, UR9, UR8 ;  /* 0x00000009ff087299 */ /* 0x000fc60008011608 */
[----:B------:R-:W-:Y:S01]  /*1810*/  @!UP0 UMOV UR7, UR13 ;  /* 0x0000000d00078c82 */ /* 0x000fe20008000000 */
[----:B------:R-:W-:Y:S02]  /*1820*/  UIMAD UR21, UR14, UR10, UR21 ;  /* 0x0000000a0e1572a4 */ /* 0x000fe4000f8e0215 */
[----:B------:R-:W-:Y:S02]  /*1830*/  USEL UR8, UR4, UR8, !UP2 ;  /* 0x0000000804087287 */ /* 0x000fe4000d000000 */
[----:B------:R-:W-:Y:S02]  /*1840*/  @!UP0 USHF.R.U32.HI UR7, URZ, UR9, UR7 ;  /* 0x00000009ff078299 */ /* 0x000fe40008011607 */
[----:B------:R-:W-:Y:S02]  /*1850*/  UIADD3 UR9, UPT, UPT, -UR8, URZ, URZ ;  /* 0x000000ff08097290 */ /* 0x000fe4000fffe1ff */
[----:B------:R-:W-:Y:S02]  /*1860*/  @!UP0 USEL UR7, UR5, UR7, !UP2 ;  /* 0x0000000705078287 */ /* 0x000fe4000d000000 */
[----:B------:R-:W-:-:S02]  /*1870*/  UIMAD UR9, UR25, UR9, UR4 ;  /* 0x00000009190972a4 */ /* 0x000fc4000f8e0204 */
[----:B------:R-:W-:Y:S02]  /*1880*/  @!UP0 UIADD3 UR8, UPT, UPT, UR8, -UR7, URZ ;  /* 0x8000000708088290 */ /* 0x000fe4000fffe0ff */
[----:B------:R-:W-:Y:S02]  /*1890*/  @!UP0 UIMAD UR6, UR9, UR6, UR7 ;  /* 0x00000006090682a4 */ /* 0x000fe4000f8e0207 */
[----:B------:R-:W-:Y:S02]  /*18a0*/  @!UP0 UIMAD UR4, UR8, UR25, UR5 ;  /* 0x00000019080482a4 */ /* 0x000fe4000f8e0205 */
[----:B------:R-:W-:Y:S02]  /*18b0*/  UIMAD UR20, UR26, UR11, UR20 ;  /* 0x0000000b1a1472a4 */ /* 0x000fe4000f8e0214 */
[----:B------:R-:W-:Y:S01]  /*18c0*/  UIMAD UR21, UR4, UR14, UR21 ;  /* 0x0000000e041572a4 */ /* 0x000fe2000f8e0215 */
[----:B------:R-:W-:Y:S02]  /*18d0*/  @!UP0 UMOV UR5, UR6 ;  /* 0x0000000600058c82 */ /* 0x000fe40008000000 */
[----:B------:R-:W-:-:S12]  /*18e0*/  UIMAD UR20, UR5, UR26, UR20 ;  /* 0x0000001a051472a4 */ /* 0x000fd8000f8e0214 */
.L_x_18:
[----:B------:R-:W-:-:S09]  /*18f0*/  UISETP.NE.AND UP0, UPT, UR27, 0x1, UPT ;  /* 0x000000011b00788c */ /* 0x000fd2000bf05270 */
[----:B------:R-:W-:Y:S05]  /*1900*/  BRA.U UP0, `(.L_x_19) ;  /* 0x0000000100447547 */ /* 0x000fea000b800000 */
[----:B------:R-:W1:Y:S01]  /*1910*/  LDCU.128 UR8, c[0x0][0xf10] ;  /* 0x0001e200ff0877ac */ /* 0x000e620008000c00 */
[----:B------:R-:W2:Y:S01]  /*1920*/  LDCU UR12, c[0x0][0xf0c] ;  /* 0x0001e180ff0c77ac */ /* 0x000ea20008000800 */
[----:B------:R-:W3:Y:S01]  /*1930*/  LDCU UR13, c[0x0][0xf20] ;  /* 0x0001e400ff0d77ac */ /* 0x000ee20008000800 */
[----:B-1----:R-:W-:Y:S02]  /*1940*/  UIMAD.WIDE.U32 UR6, UR20, UR8, URZ ;  /* 0x00000008140672a5 */ /* 0x002fe4000f8e00ff */
[----:B------:R-:W-:Y:S02]  /*1950*/  UIMAD.WIDE.U32 UR4, UR21, UR11, URZ ;  /* 0x0000000b150472a5 */ /* 0x000fe4000f8e00ff */
[----:B--2---:R-:W-:Y:S02]  /*1960*/  UISETP.NE.AND UP1, UPT, UR12, 0x1, UPT ;  /* 0x000000010c00788c */ /* 0x004fe4000bf25270 */
[----:B------:R-:W-:Y:S01]  /*1970*/  UISETP.NE.AND UP0, UPT, UR10, 0x1, UPT ;  /* 0x000000010a00788c */ /* 0x000fe2000bf05270 */
[----:B------:R-:W-:-:S02]  /*1980*/  UMOV UR6, UR7 ;  /* 0x0000000700067c82 */ /* 0x000fc40008000000 */
[----:B------:R-:W-:Y:S01]  /*1990*/  UMOV UR4, UR5 ;  /* 0x0000000500047c82 */ /* 0x000fe20008000000 */
[----:B------:R-:W-:Y:S02]  /*19a0*/  USHF.R.U32.HI UR9, URZ, UR9, UR6 ;  /* 0x00000009ff097299 */ /* 0x000fe40008011606 */
[----:B---3--:R-:W-:Y:S02]  /*19b0*/  USHF.R.U32.HI UR4, URZ, UR13, UR4 ;  /* 0x0000000dff047299 */ /* 0x008fe40008011604 */
[----:B------:R-:W-:Y:S02]  /*19c0*/  USEL UR5, UR20, UR9, !UP1 ;  /* 0x0000000914057287 */ /* 0x000fe4000c800000 */
[----:B------:R-:W-:-:S04]  /*19d0*/  USEL UR4, UR21, UR4, !UP0 ;  /* 0x0000000415047287 */ /* 0x000fc8000c000000 */
[----:B------:R-:W-:Y:S02]  /*19e0*/  UIADD3 UR6, UPT, UPT, UR5, -UR4, URZ ;  /* 0x8000000405067290 */ /* 0x000fe4000fffe0ff */
[----:B------:R-:W-:Y:S02]  /*19f0*/  UIADD3 UR4, UPT, UPT, -UR5, UR4, URZ ;  /* 0x0000000405047290 */ /* 0x000fe4000fffe1ff */
[----:B------:R-:W-:Y:S02]  /*1a00*/  UIMAD UR21, UR6, UR10, UR21 ;  /* 0x0000000a061572a4 */ /* 0x000fe4000f8e0215 */
[----:B------:R-:W-:-:S12]  /*1a10*/  UIMAD UR20, UR4, UR12, UR20 ;  /* 0x0000000c041472a4 */ /* 0x000fd8000f8e0214 */
.L_x_19:
[----:B------:R-:W-:-:S09]  /*1a20*/  UISETP.EQ.U32.AND UP0, UPT, UR28, 0x1, UPT ;  /* 0x000000011c00788c */ /* 0x000fd2000bf02070 */
[----:B------:R-:W-:Y:S05]  /*1a30*/  BRA.U !UP0, `(.L_x_20) ;  /* 0x00000001080c7547 */ /* 0x000fea000b800000 */
[----:B------:R-:W-:Y:S01]  /*1a40*/  UCGABAR_WAIT ;  /* 0x0000000000007dc7 */ /* 0x000fe20008000000 */
[----:B------:R-:W-:Y:S01]  /*1a50*/  CCTL.IVALL ;  /* 0x00000000ff00798f */ /* 0x000fe20002000000 */
[----:B------:R-:W-:Y:S05]  /*1a60*/  BRA `(.L_x_21) ;  /* 0x0000000000047947 */ /* 0x000fea0003800000 */
.L_x_20:
[----:B------:R-:W-:Y:S06]  /*1a70*/  BAR.SYNC.DEFER_BLOCKING 0x0 ;  /* 0x0000000000007b1d */ /* 0x000fec0000010000 */
.L_x_21:
[----:B------:R-:W-:Y:S05]  /*1a80*/  BRA.U UP6, `(.L_x_22) ;  /* 0x0000001906047547 */ /* 0x000fea000b800000 */
[----:B------:R-:W1:Y:S01]  /*1a90*/  LDCU UR6, c[0x0][0x38c] ;  /* 0x00007180ff0677ac */ /* 0x000e620008000800 */
[----:B------:R-:W-:Y:S01]  /*1aa0*/  PLOP3.LUT P2, PT, PT, PT, UP3, 0x80, 0x8 ;  /* 0x000000000008781c */ /* 0x000fe20003f4f038 */
[----:B------:R-:W-:Y:S01]  /*1ab0*/  IMAD.MOV.U32 R12, RZ, RZ, 0x1 ;  /* 0x00000001ff0c7424 */ /* 0x000fe200078e00ff */
[----:B------:R-:W-:Y:S01]  /*1ac0*/  ISETP.EQ.OR P3, PT, R0, RZ, P4 ;  /* 0x000000ff0000720c */ /* 0x000fe20002762670 */
[----:B------:R-:W-:Y:S01]  /*1ad0*/  UISETP.NE.AND UP1, UPT, UR24, URZ, UPT ;  /* 0x000000ff1800728c */ /* 0x000fe2000bf25270 */
[----:B------:R-:W-:Y:S02]  /*1ae0*/  PLOP3.LUT P2, PT, P2, PT, PT, 0x8, 0x80 ;  /* 0x000000000080781c */ /* 0x000fe4000174e170 */
[----:B------:R-:W-:Y:S01]  /*1af0*/  CS2R R10, SRZ ;  /* 0x00000000000a7805 */ /* 0x000fe2000001ff00 */
[----:B------:R-:W-:Y:S01]  /*1b00*/  IMAD.MOV.U32 R9, RZ, RZ, RZ ;  /* 0x000000ffff097224 */ /* 0x000fe200078e00ff */
[----:B------:R-:W2:Y:S01]  /*1b10*/  LDCU UR60, c[0x0][0x370] ;  /* 0x00006e00ff3c77ac */ /* 0x000ea20008000800 */
[----:B------:R-:W-:Y:S01]  /*1b20*/  IMAD.MOV.U32 R8, RZ, RZ, 0x1 ;  /* 0x00000001ff087424 */ /* 0x000fe200078e00ff */
[----:B------:R-:W3:Y:S01]  /*1b30*/  LDCU.64 UR44, c[0x0][0x348] ;  /* 0x00006900ff2c77ac */ /* 0x000ee20008000a00 */
[----:B------:R-:W4:Y:S01]  /*1b40*/  LDCU UR59, c[0x0][0x374] ;  /* 0x00006e80ff3b77ac */ /* 0x000f220008000800 */
[----:B-1----:R-:W-:-:S02]  /*1b50*/  UIADD3 UR5, UPT, UPT, UR6, 0xff, URZ ;  /* 0x000000ff06057890 */ /* 0x002fc4000fffe0ff */
[----:B------:R-:W-:Y:S02]  /*1b60*/  UIADD3 UR65, UPT, UPT, UR6, 0x1fe, URZ ;  /* 0x000001fe06417890 */ /* 0x000fe4000fffe0ff */
[----:B------:R-:W-:Y:S02]  /*1b70*/  USHF.R.S32.HI UR4, URZ, 0x1f, UR5 ;  /* 0x0000001fff047899 */ /* 0x000fe40008011405 */
[----:B------:R-:W-:Y:S02]  /*1b80*/  USEL UR50, UR50, 0x2, UP1 ;  /* 0x0000000232327887 */ /* 0x000fe40008800000 */
[----:B------:R-:W-:Y:S01]  /*1b90*/  ULEA.HI UR4, UR4, UR5, URZ, 0x8 ;  /* 0x0000000504047291 */ /* 0x000fe2000f8f40ff */
[----:B------:R-:W-:-:S03]  /*1ba0*/  UMOV UR15, URZ ;  /* 0x000000ff000f7c82 */ /* 0x000fc60008000000 */
[----:B------:R-:W-:Y:S02]  /*1bb0*/  USHF.R.S32.HI UR62, URZ, 0x8, UR4 ;  /* 0x00000008ff3e7899 */ /* 0x000fe40008011404 */
[----:B------:R-:W-:Y:S02]  /*1bc0*/  UIADD3 UR4, UPT, UPT, UR6, -0x1, URZ ;  /* 0xffffffff06047890 */ /* 0x000fe4000fffe0ff */
[----:B------:R-:W-:Y:S02]  /*1bd0*/  UISETP.LT.U32.AND UP0, UPT, UR62, 0x7, UPT ;  /* 0x000000073e00788c */ /* 0x000fe4000bf01070 */
[----:B------:R-:W-:Y:S02]  /*1be0*/  UISETP.GE.U32.AND UP2, UPT, UR4, -0x1ff, UPT ;  /* 0xfffffe010400788c */ /* 0x000fe4000bf46070 */
[----:B------:R-:W-:-:S04]  /*1bf0*/  USEL UR61, UR62, 0x7, UP0 ;  /* 0x000000073e3d7887 */ /* 0x000fc80008000000 */
[----:B------:R-:W-:Y:S02]  /*1c00*/  UIADD3 UR48, UPT, UPT, UR61, -0x1, URZ ;  /* 0xffffffff3d307890 */ /* 0x000fe4000fffe0ff */
[----:B------:R-:W-:-:S03]  /*1c10*/  UIADD3 UR63, UPT, UPT, UR62, -UR61, URZ ;  /* 0x8000003d3e3f7290 */ /* 0x000fc6000fffe0ff */
[----:B------:R-:W-:-:S04]  /*1c20*/  @UP2 UIADD3 UR48, UPT, UPT, UR61, URZ, URZ ;  /* 0x000000ff3d302290 */ /* 0x000fc8000fffe0ff */
[----:B--234-:R-:W-:-:S12]  /*1c30*/  UIADD3 UR48, UPT, UPT, UR48, 0x1, URZ ;  /* 0x0000000130307890 */ /* 0x01cfd8000fffe0ff */
.L_x_46:
[----:B------:R-:W-:Y:S01]  /*1c40*/  UISETP.NE.AND UP0, UPT, UR58, URZ, UPT ;  /* 0x000000ff3a00728c */ /* 0x000fe2000bf05270 */
[----:B------:R-:W1:Y:S08]  /*1c50*/  S2UR UR58, SR_CgaCtaId ;  /* 0x00000000003a79c3 */ /* 0x000e700000008800 */
[----:B---3--:R-:W-:Y:S05]  /*1c60*/  BRA.U UP0, `(.L_x_23) ;  /* 0x0000000100347547 */ /* 0x008fea000b800000 */
[----:B------:R-:W2:Y:S01]  /*1c70*/  S2R R0, SR_CgaCtaId ;  /* 0x0000000000007919 */ /* 0x000ea20000008800 */
[----:B------:R-:W-:-:S04]  /*1c80*/  MOV R2, 0x400 ;  /* 0x0000040000027802 */ /* 0x000fc80000000f00 */
[----:B--2---:R-:W-:Y:S02]  /*1c90*/  LEA R0, R0, R2, 0x18 ;  /* 0x0000000200007211 */ /* 0x004fe400078ec0ff */
[----:B------:R-:W-:-:S03]  /*1ca0*/  SHF.L.U32 R2, R8, 0x1f, RZ ;  /* 0x0000001f08027819 */ /* 0x000fc600000006ff */
[----:B------:R-:W-:-:S04]  /*1cb0*/  IMAD R0, R9, 0x8, R0 ;  /* 0x0000000809007824 */ /* 0x000fc800078e0200 */
[----:B------:R-:W2:Y:S02]  /*1cc0*/  SYNCS.PHASECHK.TRANS64.TRYWAIT P0, [R0+URZ+0x100], R2 ;  /* 0x00010002000075a7 */ /* 0x000ea400080011ff */
[----:B--2---:R-:W-:Y:S05]  /*1cd0*/  @!P0 BRA `(.L_x_24) ;  /* 0x0000009800d48947 */ /* 0x004fea0003800000 */
.L_x_159:
[----:B------:R-:W-:Y:S01]  /*1ce0*/  VIADD R9, R9, 0x1 ;  /* 0x0000000109097836 */ /* 0x000fe20000000000 */
[----:B------:R2:W-:Y:S04]  /*1cf0*/  SYNCS.ARRIVE.TRANS64.A1T0 RZ, [R0+URZ+0xf0], RZ ;  /* 0x0000f0ff00ff79a7 */ /* 0x0005e800081000ff */
[----:B------:R-:W-:-:S04]  /*1d00*/  ISETP.NE.AND P0, PT, R9, 0x2, PT ;  /* 0x000000020900780c */ /* 0x000fc80003f05270 */
[----:B------:R-:W-:Y:S02]  /*1d10*/  SEL R9, R9, RZ, P0 ;  /* 0x000000ff09097207 */ /* 0x000fe40000000000 */
[----:B--2---:R-:W-:-:S04]  /*1d20*/  SEL R0, RZ, 0x1, P0 ;  /* 0x00000001ff007807 */ /* 0x004fc80000000000 */
[----:B------:R-:W-:-:S07]  /*1d30*/  LOP3.LUT R8, R8, R0, RZ, 0x3c, !PT ;  /* 0x0000000008087212 */ /* 0x000fce00078e3cff */
.L_x_23:
[----:B------:R-:W-:Y:S01]  /*1d40*/  UMOV UR6, 0x400 ;  /* 0x0000040000067882 */ /* 0x000fe20000000000 */
[----:B------:R-:W-:Y:S01]  /*1d50*/  SHF.L.U32 R0, R12, 0x1f, RZ ;  /* 0x0000001f0c007819 */ /* 0x000fe200000006ff */
[----:B-1----:R-:W-:Y:S02]  /*1d60*/  ULEA UR6, UR58, UR6, 0x18 ;  /* 0x000000063a067291 */ /* 0x002fe4000f8ec0ff */
[----:B------:R-:W-:Y:S02]  /*1d70*/  UISETP.GE.U32.AND UP0, UPT, UR65, 0x1ff, UPT ;  /* 0x000001ff4100788c */ /* 0x000fe4000bf06070 */
[----:B------:R-:W-:Y:S02]  /*1d80*/  ULEA UR4, UR15, UR6, 0x3 ;  /* 0x000000060f047291 */ /* 0x000fe4000f8e18ff */
[----:B------:R-:W-:Y:S02]  /*1d90*/  ULEA UR35, UR20, UR49, 0x2 ;  /* 0x0000003114237291 */ /* 0x000fe4000f8e10ff */
[----:B------:R-:W-:-:S02]  /*1da0*/  ULEA UR27, UR21, UR64, 0x2 ;  /* 0x00000040151b7291 */ /* 0x000fc4000f8e10ff */
[----:B------:R-:W-:Y:S02]  /*1db0*/  ULEA.HI UR12, UR21, UR21, URZ, 0x1 ;  /* 0x00000015150c7291 */ /* 0x000fe4000f8f08ff */
[----:B------:R-:W-:Y:S01]  /*1dc0*/  USHF.L.U32 UR35, UR35, 0x5, URZ ;  /* 0x0000000523237899 */ /* 0x000fe200080006ff */
[----:B------:R1:W2:Y:S01]  /*1dd0*/  SYNCS.PHASECHK.TRANS64.TRYWAIT P1, [UR4+0x38], R0 ;  /* 0x00003800ff0075a7 */ /* 0x0002a20008021104 */
[----:B------:R-:W-:Y:S02]  /*1de0*/  USHF.L.U32 UR27, UR27, 0x4, URZ ;  /* 0x000000041b1b7899 */ /* 0x000fe400080006ff */
[----:B------:R-:W-:Y:S01]  /*1df0*/  USHF.R.S32.HI UR12, URZ, 0x1, UR12 ;  /* 0x00000001ff0c7899 */ /* 0x000fe2000801140c */
[----:B------:R-:W-:Y:S01]  /*1e00*/  UMOV UR14, URZ ;  /* 0x000000ff000e7c82 */ /* 0x000fe20008000000 */
[----:B------:R-:W-:Y:S10]  /*1e10*/  BRA.U !UP0, `(.L_x_25) ;  /* 0x0000000508247547 */ /* 0x000ff4000b800000 */
[----:B------:R-:W-:Y:S01]  /*1e20*/  UMOV UR7, URZ ;  /* 0x000000ff00077c82 */ /* 0x000fe20008000000 */
[----:B------:R-:W-:-:S05]  /*1e30*/  UMOV UR5, UR15 ;  /* 0x0000000f00057c82 */ /* 0x000fca0008000000 */
.L_x_33:
[----:B------:R-:W-:Y:S01]  /*1e40*/  ULEA UR33, UR5, UR6, 0x3 ;  /* 0x0000000605217291 */ /* 0x000fe2000f8e18ff */
[----:B--2---:R-:W-:Y:S01]  /*1e50*/  @!P4 MOV R2, 0x7000 ;  /* 0x000070000002c802 */ /* 0x004fe20000000f00 */
[----:B--23--:R-:W-:Y:S10]  /*1e60*/  @P1 BRA `(.L_x_26) ;  /* 0x00000000000c1947 */ /* 0x00cff40003800000 */
[----:B------:R-:W-:-:S04]  /*1e70*/  SHF.L.U32 R3, R12, 0x1f, RZ ;  /* 0x0000001f0c037819 */ /* 0x000fc800000006ff */
[----:B------:R-:W2:Y:S02]  /*1e80*/  SYNCS.PHASECHK.TRANS64.TRYWAIT P0, [UR33+0x38], R3 ;  /* 0x00003803ff0075a7 */ /* 0x000ea40008001121 */
[----:B--2---:R-:W-:Y:S05]  /*1e90*/  @!P0 BRA `(.L_x_27) ;  /* 0x0000009800788947 */ /* 0x004fea0003800000 */
.L_x_26:
[----:B------:R2:W-:Y:S01]  /*1ea0*/  @!P4 SYNCS.ARRIVE.TRANS64 RZ, [UR33], R2 ;  /* 0x00000002ffffc9a7 */ /* 0x0005e20008000021 */
[----:B------:R-:W-:-:S04]  /*1eb0*/  ULOP3.LUT UR4, UR50, 0x2, URZ, 0xfc, !UPT ;  /* 0x0000000232047892 */ /* 0x000fc8000f8efcff */
[----:B------:R-:W-:-:S09]  /*1ec0*/  UISETP.NE.AND UP0, UPT, UR4, 0x2, UPT ;  /* 0x000000020400788c */ /* 0x000fd2000bf05270 */
[----:B------:R-:W-:Y:S05]  /*1ed0*/  BRA.U UP0, `(.L_x_28) ;  /* 0x0000000100047547 */ /* 0x000fea000b800000 */
[----:B------:R-:W-:Y:S05]  /*1ee0*/  BPT.TRAP 0x1 ;  /* 0x000000040000795c */ /* 0x000fea0000300000 */
.L_x_28:
[----:B------:R-:W-:Y:S04]  /*1ef0*/  BSSY.RECONVERGENT B0, `(.L_x_29) ;  /* 0x0000003000007945 */ /* 0x000fe80003800200 */
[----:B------:R-:W-:Y:S05]  /*1f00*/  @P3 BRA `(.L_x_30) ;  /* 0x0000000000043947 */ /* 0x000fea0003800000 */
[----:B------:R-:W-:Y:S05]  /*1f10*/  BPT.TRAP 0x1 ;  /* 0x000000040000795c */ /* 0x000fea0000300000 */
.L_x_30:
[----:B------:R-:W-:Y:S05]  /*1f20*/  BSYNC.RECONVERGENT B0 ;  /* 0x0000000000007941 */ /* 0x000fea0003800200 */
.L_x_29:
[----:B------:R-:W-:Y:S01]  /*1f30*/  UIADD3 UR4, UPT, UPT, UR5, 0x1, URZ ;  /* 0x0000000105047890 */ /* 0x000fe2000fffe0ff */
[----:B------:R-:W-:Y:S01]  /*1f40*/  BSSY.RECONVERGENT B0, `(.L_x_31) ;  /* 0x0000031000007945 */ /* 0x000fe20003800200 */
[----:B------:R-:W-:Y:S02]  /*1f50*/  ELECT P0, URZ, PT ;  /* 0x0000000000ff782f */ /* 0x000fe40003800000 */
[----:B------:R-:W-:-:S04]  /*1f60*/  UISETP.NE.AND UP0, UPT, UR4, 0x7, UPT ;  /* 0x000000070400788c */ /* 0x000fc8000bf05270 */
[----:B------:R-:W-:Y:S02]  /*1f70*/  USEL UR8, URZ, 0x1, UP0 ;  /* 0x00000001ff087887 */ /* 0x000fe40008000000 */
[----:B------:R-:W-:-:S04]  /*1f80*/  USEL UR15, UR4, URZ, UP0 ;  /* 0x000000ff040f7287 */ /* 0x000fc80008000000 */
[----:B------:R-:W-:Y:S01]  /*1f90*/  ULEA UR4, UR15, UR6, 0x3 ;  /* 0x000000060f047291 */ /* 0x000fe2000f8e18ff */
[----:B------:R-:W-:-:S04]  /*1fa0*/  LOP3.LUT R12, R12, UR8, RZ, 0x3c, !PT ;  /* 0x000000080c0c7c12 */ /* 0x000fc8000f8e3cff */
[----:B-1----:R-:W-:-:S04]  /*1fb0*/  SHF.L.U32 R0, R12, 0x1f, RZ ;  /* 0x0000001f0c007819 */ /* 0x002fc800000006ff */
[----:B------:R1:W3:Y:S01]  /*1fc0*/  SYNCS.PHASECHK.TRANS64.TRYWAIT P1, [UR4+0x38], R0 ;  /* 0x00003800ff0075a7 */ /* 0x0002e20008021104 */
[----:B------:R-:W-:Y:S05]  /*1fd0*/  @!P0 BRA `(.L_x_32) ;  /* 0x00000000009c8947 */ /* 0x000fea0003800000 */
[----:B------:R-:W-:Y:S02]  /*1fe0*/  USHF.L.U32 UR4, UR5, 0xb, URZ ;  /* 0x0000000b05047899 */ /* 0x000fe400080006ff */
[----:B------:R-:W-:Y:S02]  /*1ff0*/  ULEA UR32, UR5, UR47, 0xe ;  /* 0x0000002f05207291 */ /* 0x000fe4000f8e70ff */
[----:B------:R-:W-:Y:S02]  /*2000*/  UIADD3 UR40, UP3, UPT, UR44, 0x80, URZ ;  /* 0x000000802c287890 */ /* 0x000fe4000ff7e0ff */
[----:B------:R-:W-:Y:S02]  /*2010*/  ULEA UR24, UR5, UR46, 0xd ;  /* 0x0000002e05187291 */ /* 0x000fe4000f8e68ff */
[----:B------:R-:W-:Y:S02]  /*2020*/  UIADD3 UR38, UP2, UPT, UR44, 0x180, URZ ;  /* 0x000001802c267890 */ /* 0x000fe4000ff5e0ff */
[----:B------:R-:W-:-:S02]  /*2030*/  USHF.L.U32 UR11, UR7, 0x2, URZ ;  /* 0x00000002070b7899 */ /* 0x000fc400080006ff */
[----:B------:R-:W-:Y:S02]  /*2040*/  UIADD3 UR30, UP1, UPT, UR44, 0x280, URZ ;  /* 0x000002802c1e7890 */ /* 0x000fe4000ff3e0ff */
[----:B------:R-:W-:Y:S02]  /*2050*/  ULOP3.LUT UR16, UR51, UR4, URZ, 0xfc, !UPT ;  /* 0x0000000433107292 */ /* 0x000fe4000f8efcff */
[----:B------:R-:W-:Y:S02]  /*2060*/  UIADD3 UR22, UP0, UPT, UR44, 0x380, URZ ;  /* 0x000003802c167890 */ /* 0x000fe4000ff1e0ff */
[----:B------:R-:W-:Y:S02]  /*2070*/  ULOP3.LUT UR8, UR4, UR29, URZ, 0xfc, !UPT ;  /* 0x0000001d04087292 */ /* 0x000fe4000f8efcff */
[----:B------:R-:W-:Y:S02]  /*2080*/  USHF.L.U32 UR34, UR7, 0x8, URZ ;  /* 0x0000000807227899 */ /* 0x000fe400080006ff */
[----:B------:R-:W-:-:S02]  /*2090*/  UIADD3.X UR41, UPT, UPT, URZ, UR45, URZ, UP3, !UPT ;  /* 0x0000002dff297290 */ /* 0x000fc40009ffe4ff */
[----:B------:R-:W-:Y:S02]  /*20a0*/  UIADD3 UR32, UPT, UPT, UR6, 0x3300, UR32 ;  /* 0x0000330006207890 */ /* 0x000fe4000fffe020 */
[----:B------:R-:W-:Y:S02]  /*20b0*/  UPRMT UR14, URZ, 0x5410, UR43 ;  /* 0x00005410ff0e7896 */ /* 0x000fe4000800002b */
[----:B------:R-:W-:Y:S02]  /*20c0*/  UIADD3.X UR39, UPT, UPT, URZ, UR45, URZ, UP2, !UPT ;  /* 0x0000002dff277290 */ /* 0x000fe400097fe4ff */
[----:B------:R-:W-:Y:S02]  /*20d0*/  UIADD3 UR24, UPT, UPT, UR6, 0x1f300, UR24 ;  /* 0x0001f30006187890 */ /* 0x000fe4000fffe018 */
[----:B------:R-:W-:Y:S02]  /*20e0*/  UPRMT UR4, URZ, 0x5410, UR37 ;  /* 0x00005410ff047896 */ /* 0x000fe40008000025 */
[----:B------:R-:W-:-:S02]  /*20f0*/  UIADD3.X UR31, UPT, UPT, URZ, UR45, URZ, UP1, !UPT ;  /* 0x0000002dff1f7290 */ /* 0x000fc40008ffe4ff */
[----:B------:R-:W-:Y:S02]  /*2100*/  ULOP3.LUT UR19, UR11, UR49, URZ, 0xfc, !UPT ;  /* 0x000000310b137292 */ /* 0x000fe4000f8efcff */
[----:B------:R-:W-:Y:S02]  /*2110*/  UIADD3 UR16, UPT, UPT, UR6, 0x2d300, UR16 ;  /* 0x0002d30006107890 */ /* 0x000fe4000fffe010 */
[----:B------:R-:W-:Y:S02]  /*2120*/  UIADD3.X UR23, UPT, UPT, URZ, UR45, URZ, UP0, !UPT ;  /* 0x0000002dff177290 */ /* 0x000fe400087fe4ff */
[----:B------:R-:W-:Y:S02]  /*2130*/  ULEA.HI UR11, UR29, UR11, URZ, 0x17 ;  /* 0x0000000b1d0b7291 */ /* 0x000fe4000f8fb8ff */
[----:B------:R-:W-:Y:S01]  /*2140*/  UIADD3 UR8, UPT, UPT, UR6, 0x30b00, UR8 ;  /* 0x00030b0006087890 */ /* 0x000fe2000fffe008 */
[----:B------:R-:W-:Y:S01]  /*2150*/  UMOV UR52, 0x0 ;  /* 0x0000000000347882 */ /* 0x000fe20000000000 */
[----:B------:R-:W-:Y:S01]  /*2160*/  UMOV UR53, 0x10000000 ;  /* 0x1000000000357882 */ /* 0x000fe20000000000 */
[----:B------:R-:W-:Y:S01]  /*2170*/  UMOV UR25, UR33 ;  /* 0x0000002100197c82 */ /* 0x000fe20008000000 */
[----:B------:R-:W-:Y:S01]  /*2180*/  UMOV UR28, UR36 ;  /* 0x00000024001c7c82 */ /* 0x000fe20008000000 */
[----:B------:R-:W-:Y:S01]  /*2190*/  UMOV UR18, URZ ;  /* 0x000000ff00127c82 */ /* 0x000fe20008000000 */
[----:B------:R-:W-:Y:S01]  /*21a0*/  UMOV UR26, UR34 ;  /* 0x00000022001a7c82 */ /* 0x000fe20008000000 */
[----:B------:R-:W-:Y:S01]  /*21b0*/  UMOV UR17, UR33 ;  /* 0x0000002100117c82 */ /* 0x000fe20008000000 */
[----:B------:R-:W-:Y:S01]  /*21c0*/  UMOV UR21, UR36 ;  /* 0x0000002400157c82 */ /* 0x000fe20008000000 */
[----:B------:R4:W-:Y:S01]  /*21d0*/  UTMALDG.3D.MULTICAST [UR32], [UR40], UR14, desc[UR52] ;  /* 0x00003420280073b4 */ /* 0x0009e2000801180e */
[----:B------:R-:W-:Y:S01]  /*21e0*/  UMOV UR9, UR33 ;  /* 0x0000002100097c82 */ /* 0x000fe20008000000 */
[----:B------:R-:W-:Y:S01]  /*21f0*/  UMOV UR13, UR36 ;  /* 0x00000024000d7c82 */ /* 0x000fe20008000000 */
[----:B------:R-:W-:Y:S01]  /*2200*/  UMOV UR10, UR18 ;  /* 0x00000012000a7c82 */ /* 0x000fe20008000000 */
[----:B------:R4:W-:Y:S01]  /*2210*/  UTMALDG.3D.MULTICAST [UR24], [UR38], UR4, desc[UR52] ;  /* 0x00003418260073b4 */ /* 0x0009e20008011804 */
[----:B------:R4:W-:Y:S01]  /*2220*/  UTMALDG.4D.MULTICAST [UR16], [UR30], UR14, desc[UR52] ;  /* 0x000034101e0073b4 */ /* 0x0009e2000801980e */
[----:B------:R4:W-:Y:S02]  /*2230*/  UTMALDG.4D.MULTICAST [UR8], [UR22], UR4, desc[UR52] ;  /* 0x00003408160073b4 */ /* 0x0009e40008019804 */
[----:B----4-:R-:W-:Y:S01]  /*2240*/  NOP ;  /* 0x0000000000007918 */ /* 0x010fe20000000000 */
.L_x_32:
[----:B------:R-:W-:Y:S05]  /*2250*/  BSYNC.RECONVERGENT B0 ;  /* 0x0000000000007941 */ /* 0x000fea0003800200 */
.L_x_31:
[----:B------:R-:W-:Y:S01]  /*2260*/  UIADD3 UR7, UPT, UPT, UR7, 0x1, URZ ;  /* 0x0000000107077890 */ /* 0x000fe2000fffe0ff */
[----:B------:R-:W-:Y:S01]  /*2270*/  UMOV UR5, UR15 ;  /* 0x0000000f00057c82 */ /* 0x000fe20008000000 */
[----:B------:R-:W-:Y:S02]  /*2280*/  UMOV UR14, UR48 ;  /* 0x00000030000e7c82 */ /* 0x000fe40008000000 */
[----:B------:R-:W-:-:S09]  /*2290*/  UISETP.NE.AND UP0, UPT, UR7, UR48, UPT ;  /* 0x000000300700728c */ /* 0x000fd2000bf05270 */
[----:B------:R-:W-:Y:S05]  /*22a0*/  BRA.U UP0, `(.L_x_33) ;  /* 0xfffffff900e47547 */ /* 0x000fea000b83ffff */
.L_x_25:
[----:B------:R-:W-:Y:S01]  /*22b0*/  ULEA UR4, UR15, UR6, 0x3 ;  /* 0x000000060f047291 */ /* 0x000fe2000f8e18ff */
[----:B-1----:R-:W-:Y:S01]  /*22c0*/  SHF.L.U32 R0, R12, 0x1f, RZ ;  /* 0x0000001f0c007819 */ /* 0x002fe200000006ff */
[----:B------:R-:W-:Y:S01]  /*22d0*/  @!P2 SYNCS.ARRIVE.TRANS64.A1T0 RZ, [UR6+0xa8], RZ ;  /* 0x0000a8ffffffa9a7 */ /* 0x000fe20008100006 */
[----:B------:R-:W-:-:S06]  /*22e0*/  UISETP.GT.AND UP0, UPT, UR62, UR61, UPT ;  /* 0x0000003d3e00728c */ /* 0x000fcc000bf04270 */
[----:B--23--:R1:W2:Y:S03]  /*22f0*/  SYNCS.PHASECHK.TRANS64.TRYWAIT P1, [UR4+0x38], R0 ;  /* 0x00003800ff0075a7 */ /* 0x00c2a60008021104 */
[----:B------:R-:W-:Y:S05]  /*2300*/  BRA.U !UP0, `(.L_x_34) ;  /* 0x0000000508207547 */ /* 0x000fea000b800000 */
[----:B------:R-:W-:Y:S01]  /*2310*/  UIADD3 UR52, UPT, UPT, UR63, UR14, URZ ;  /* 0x0000000e3f347290 */ /* 0x000fe2000fffe0ff */
[----:B------:R-:W-:-:S11]  /*2320*/  UMOV UR5, UR15 ;  /* 0x0000000f00057c82 */ /* 0x000fd60008000000 */
.L_x_42:
[----:B------:R-:W-:Y:S01]  /*2330*/  ULEA UR33, UR5, UR6, 0x3 ;  /* 0x0000000605217291 */ /* 0x000fe2000f8e18ff */
[----:B--2---:R-:W-:Y:S01]  /*2340*/  @!P4 MOV R2, 0x7000 ;  /* 0x000070000002c802 */ /* 0x004fe20000000f00 */
[----:B--23--:R-:W-:Y:S10]  /*2350*/  @P1 BRA `(.L_x_35) ;  /* 0x00000000000c1947 */ /* 0x00cff40003800000 */
[----:B------:R-:W-:-:S04]  /*2360*/  SHF.L.U32 R3, R12, 0x1f, RZ ;  /* 0x0000001f0c037819 */ /* 0x000fc800000006ff */
[----:B------:R-:W2:Y:S02]  /*2370*/  SYNCS.PHASECHK.TRANS64.TRYWAIT P0, [UR33+0x38], R3 ;  /* 0x00003803ff0075a7 */ /* 0x000ea40008001121 */
[----:B--2---:R-:W-:Y:S05]  /*2380*/  @!P0 BRA `(.L_x_36) ;  /* 0x0000009400548947 */ /* 0x004fea0003800000 */
.L_x_35:
[----:B------:R2:W-:Y:S01]  /*2390*/  @!P4 SYNCS.ARRIVE.TRANS64 RZ, [UR33], R2 ;  /* 0x00000002ffffc9a7 */ /* 0x0005e20008000021 */
[----:B------:R-:W-:-:S04]  /*23a0*/  ULOP3.LUT UR4, UR50, 0x2, URZ, 0xfc, !UPT ;  /* 0x0000000232047892 */ /* 0x000fc8000f8efcff */
[----:B------:R-:W-:-:S09]  /*23b0*/  UISETP.NE.AND UP0, UPT, UR4, 0x2, UPT ;  /* 0x000000020400788c */ /* 0x000fd2000bf05270 */
[----:B------:R-:W-:Y:S05]  /*23c0*/  BRA.U UP0, `(.L_x_37) ;  /* 0x0000000100047547 */ /* 0x000fea000b800000 */
[----:B------:R-:W-:Y:S05]  /*23d0*/  BPT.TRAP 0x1 ;  /* 0x000000040000795c */ /* 0x000fea0000300000 */
.L_x_37:
[----:B------:R-:W-:Y:S04]  /*23e0*/  BSSY.RECONVERGENT B0, `(.L_x_38) ;  /* 0x0000003000007945 */ /* 0x000fe80003800200 */
[----:B------:R-:W-:Y:S05]  /*23f0*/  @P3 BRA `(.L_x_39) ;  /* 0x0000000000043947 */ /* 0x000fea0003800000 */
[----:B------:R-:W-:Y:S05]  /*2400*/  BPT.TRAP 0x1 ;  /* 0x000000040000795c */ /* 0x000fea0000300000 */
.L_x_39:
[----:B------:R-:W-:Y:S05]  /*2410*/  BSYNC.RECONVERGENT B0 ;  /* 0x0000000000007941 */ /* 0x000fea0003800200 */
.L_x_38:
        /* <DEDUP_REMOVED lines=31> */
[----:B------:R-:W-:Y:S02]  /*2610*/  ULEA.HI UR11, UR29, UR11, URZ, 0x17 ;  /* 0x0000000b1d0b7291 */ /* 0x000fe4000f8fb8ff */
[----:B------:R-:W-:Y:S02]  /*2620*/  UIADD3 UR8, UPT, UPT, UR6, 0x30b00, UR8 ;  /* 0x00030b0006087890 */ /* 0x000fe4000fffe008 */
[----:B------:R-:W-:Y:S01]  /*2630*/  UIADD3.X UR41, UPT, UPT, URZ, UR45, URZ, UP0, !UPT ;  /* 0x0000002dff297290 */ /* 0x000fe200087fe4ff */
        /* <DEDUP_REMOVED lines=16> */
.L_x_41:
[----:B------:R-:W-:Y:S05]  /*2740*/  BSYNC.RECONVERGENT B0 ;  /* 0x0000000000007941 */ /* 0x000fea0003800200 */
.L_x_40:
[----:B------:R-:W-:Y:S01]  /*2750*/  UIADD3 UR14, UPT, UPT, UR14, 0x1, URZ ;  /* 0x000000010e0e7890 */ /* 0x000fe2000fffe0ff */
[----:B------:R-:W-:-:S03]  /*2760*/  UMOV UR5, UR15 ;  /* 0x0000000f00057c82 */ /* 0x000fc60008000000 */
[----:B------:R-:W-:-:S09]  /*2770*/  UISETP.NE.AND UP0, UPT, UR14, UR52, UPT ;  /* 0x000000340e00728c */ /* 0x000fd2000bf05270 */
[----:B------:R-:W-:Y:S05]  /*2780*/  BRA.U UP0, `(.L_x_42) ;  /* 0xfffffff900e87547 */ /* 0x000fea000b83ffff */
.L_x_34:
[C---:B------:R-:W-:Y:S01]  /*2790*/  LEA R3, R11.reuse, UR6, 0x3 ;  /* 0x000000060b037c11 */ /* 0x040fe2000f8e18ff */
[----:B------:R-:W-:Y:S01]  /*27a0*/  NOP ;  /* 0x0000000000007918 */ /* 0x000fe20000000000 */
[----:B-1----:R-:W-:Y:S02]  /*27b0*/  SHF.L.U32 R0, R10, 0x1f, RZ ;  /* 0x0000001f0a007819 */ /* 0x002fe400000006ff */
[----:B------:R-:W-:Y:S02]  /*27c0*/  LEA R4, R11, UR6, 0x4 ;  /* 0x000000060b047c11 */ /* 0x000fe4000f8e20ff */
[----:B------:R-:W1:Y:S02]  /*27d0*/  SYNCS.PHASECHK.TRANS64.TRYWAIT P0, [R3+URZ+0xb0], R0 ;  /* 0x0000b000030075a7 */ /* 0x000e6400080011ff */
[----:B-1----:R-:W-:Y:S05]  /*27e0*/  @!P0 BRA `(.L_x_43) ;  /* 0x0000009000548947 */ /* 0x002fea0003800000 */
.L_x_162:
[----:B------:R-:W4:Y:S01]  /*27f0*/  LDS.128 R4, [R4+0x120] ;  /* 0x0001200004047984 */ /* 0x000f220000000c00 */
[----:B------:R-:W-:Y:S01]  /*2800*/  UISETP.GE.AND UP0, UPT, UR42, 0x1, UPT ;  /* 0x000000012a00788c */ /* 0x000fe2000bf06270 */
[----:B------:R-:W-:Y:S01]  /*2810*/  @!PT LDS RZ, [RZ] ;  /* 0x00000000fffff984 */ /* 0x000fe20000000800 */
[----:B------:R-:W-:Y:S01]  /*2820*/  @!PT LDS RZ, [RZ] ;  /* 0x00000000fffff984 */ /* 0x000fe20000000800 */
[----:B------:R-:W-:Y:S01]  /*2830*/  @!PT LDS RZ, [RZ] ;  /* 0x00000000fffff984 */ /* 0x000fe20000000800 */
[----:B------:R-:W-:Y:S01]  /*2840*/  @!PT LDS RZ, [RZ] ;  /* 0x00000000fffff984 */ /* 0x000fe20000000800 */
[----:B------:R1:W-:Y:S06]  /*2850*/  MEMBAR.ALL.CTA ;  /* 0x0000000000007992 */ /* 0x0003ec0000008000 */
[----:B-1----:R-:W1:Y:S01]  /*2860*/  FENCE.VIEW.ASYNC.S ;  /* 0x00000000000073c6 */ /* 0x002e620000000000 */
[----:B----4-:R-:W-:-:S13]  /*2870*/  LOP3.LUT P0, RZ, R6, 0x1, RZ, 0xc0, !PT ;  /* 0x0000000106ff7812 */ /* 0x010fda000780c0ff */
[----:B-1----:R-:W-:Y:S01]  /*2880*/  VOTEU.ANY UP1, P0 ;  /* 0x0000000000ff7886 */ /* 0x002fe20000020100 */
[----:B------:R-:W-:-:S13]  /*2890*/  PLOP3.LUT P0, PT, PT, PT, UP1, 0x80, 0x8 ;  /* 0x000000000008781c */ /* 0x000fda0003f0f018 */
[----:B------:R-:W-:Y:S02]  /*28a0*/  @P0 LOP3.LUT R0, R5, 0xffff, RZ, 0xc0, !PT ;  /* 0x0000ffff05000812 */ /* 0x000fe400078ec0ff */
[----:B--2---:R-:W-:Y:S02]  /*28b0*/  @P0 MOV R2, R4 ;  /* 0x0000000400020202 */ /* 0x004fe40000000f00 */
[----:B------:R-:W-:Y:S01]  /*28c0*/  @P0 R2UR UR5, R0 ;  /* 0x00000000000502ca */ /* 0x000fe200000e0000 */
[----:B------:R-:W-:Y:S01]  /*28d0*/  VIADD R0, R3, 0xc0 ;  /* 0x000000c003007836 */ /* 0x000fe20000000000 */
[----:B------:R-:W-:Y:S02]  /*28e0*/  @P0 SHF.R.U32.HI R4, RZ, 0x10, R5 ;  /* 0x00000010ff040819 */ /* 0x000fe40000011605 */
[----:B------:R-:W-:Y:S02]  /*28f0*/  @P0 R2UR UR7, R2 ;  /* 0x00000000020702ca */ /* 0x000fe400000e0000 */
[----:B------:R-:W-:-:S02]  /*2900*/  PRMT R0, RZ, 0x654, R0 ;  /* 0x00000654ff007816 */ /* 0x000fc40000000000 */
[----:B------:R-:W-:Y:S02]  /*2910*/  @P0 R2UR UR4, R4 ;  /* 0x00000000040402ca */ /* 0x000fe400000e0000 */
[----:B------:R1:W-:Y:S03]  /*2920*/  SYNCS.ARRIVE.TRANS64.RED.A1T0 RZ, [R0+URZ], RZ ;  /* 0x000000ff00ff79a7 */ /* 0x0003e600081004ff */
[----:B------:R-:W-:-:S04]  /*2930*/  @UP1 UMOV UR56, UR5 ;  /* 0x0000000500381c82 */ /* 0x000fc80008000000 */
[----:B------:R-:W-:-:S04]  /*2940*/  @UP1 UMOV UR57, UR7 ;  /* 0x0000000700391c82 */ /* 0x000fc80008000000 */
[----:B------:R-:W-:Y:S01]  /*2950*/  @UP1 UMOV UR36, UR4 ;  /* 0x0000000400241c82 */ /* 0x000fe20008000000 */
[----:B------:R-:W-:Y:S05]  /*2960*/  BRA.U !UP0, `(.L_x_44) ;  /* 0x0000000108d47547 */ /* 0x000fea000b800000 */
[----:B------:R-:W2:Y:S01]  /*2970*/  LDCU.128 UR16, c[0x0][0xf10] ;  /* 0x0001e200ff1077ac */ /* 0x000ea20008000c00 */
[----:B------:R-:W4:Y:S01]  /*2980*/  LDCU UR22, c[0x0][0xf20] ;  /* 0x0001e400ff1677ac */ /* 0x000f220008000800 */
[----:B------:R-:W3:Y:S01]  /*2990*/  LDCU UR14, c[0x0][0xf0c] ;  /* 0x0001e180ff0e77ac */ /* 0x000ee20008000800 */
[----:B------:R-:W1:Y:S01]  /*29a0*/  LDCU.64 UR8, c[0x0][0xf28] ;  /* 0x0001e500ff0877ac */ /* 0x000e620008000a00 */
[----:B------:R-:W-:Y:S02]  /*29b0*/  UISETP.NE.AND UP3, UPT, UR42, 0x1, UPT ;  /* 0x000000012a00788c */ /* 0x000fe4000bf65270 */
[----:B--2---:R-:W-:Y:S02]  /*29c0*/  UIMAD.WIDE.U32 UR10, UR59, UR19, URZ ;  /* 0x000000133b0a72a5 */ /* 0x004fe4000f8e00ff */
[----:B------:R-:W-:Y:S02]  /*29d0*/  UIMAD.WIDE.U32 UR4, UR60, UR16, URZ ;  /* 0x000000103c0472a5 */ /* 0x000fe4000f8e00ff */
[----:B------:R-:W-:-:S02]  /*29e0*/  UISETP.NE.AND UP0, UPT, UR18, 0x1, UPT ;  /* 0x000000011200788c */ /* 0x000fc4000bf05270 */
[----:B------:R-:W-:Y:S01]  /*29f0*/  UIMAD.WIDE.U32 UR20, UR56, UR19, URZ ;  /* 0x00000013381472a5 */ /* 0x000fe2000f8e00ff */
[----:B------:R-:W-:Y:S02]  /*2a00*/  UMOV UR10, UR11 ;  /* 0x0000000b000a7c82 */ /* 0x000fe40008000000 */
[----:B------:R-:W-:Y:S01]  /*2a10*/  UMOV UR4, UR5 ;  /* 0x0000000500047c82 */ /* 0x000fe20008000000 */
[----:B----4-:R-:W-:Y:S02]  /*2a20*/  USHF.R.U32.HI UR10, URZ, UR22, UR10 ;  /* 0x00000016ff0a7299 */ /* 0x010fe4000801160a */
[----:B---3--:R-:W-:Y:S02]  /*2a30*/  UISETP.NE.AND UP2, UPT, UR14, 0x1, UPT ;  /* 0x000000010e00788c */ /* 0x008fe4000bf45270 */
[----:B------:R-:W-:Y:S02]  /*2a40*/  USHF.R.U32.HI UR4, URZ, UR17, UR4 ;  /* 0x00000011ff047299 */ /* 0x000fe40008011604 */
[----:B------:R-:W-:-:S02]  /*2a50*/  USEL UR5, UR59, UR10, !UP0 ;  /* 0x0000000a3b057287 */ /* 0x000fc4000c000000 */
[----:B------:R-:W-:Y:S02]  /*2a60*/  USEL UR7, UR60, UR4, !UP2 ;  /* 0x000000043c077287 */ /* 0x000fe4000d000000 */
[----:B-1----:R-:W-:Y:S01]  /*2a70*/  UIMAD.WIDE.U32 UR10, UR5, UR8, URZ ;  /* 0x00000008050a72a5 */ /* 0x002fe2000f8e00ff */
[----:B------:R-:W-:Y:S01]  /*2a80*/  UMOV UR4, UR21 ;  /* 0x0000001500047c82 */ /* 0x000fe20008000000 */
[----:B------:R-:W-:Y:S02]  /*2a90*/  UIMAD.WIDE.U32 UR12, UR57, UR16, URZ ;  /* 0x00000010390c72a5 */ /* 0x000fe4000f8e00ff */
[----:B------:R-:W-:-:S03]  /*2aa0*/  UIMAD.WIDE.U32 UR20, UR7, UR8, URZ ;  /* 0x00000008071472a5 */ /* 0x000fc6000f8e00ff */
[----:B------:R-:W-:Y:S01]  /*2ab0*/  UMOV UR10, UR11 ;  /* 0x0000000b000a7c82 */ /* 0x000fe20008000000 */
[----:B------:R-:W-:Y:S02]  /*2ac0*/  USHF.R.U32.HI UR4, URZ, UR22, UR4 ;  /* 0x00000016ff047299 */ /* 0x000fe40008011604 */
[----:B------:R-:W-:Y:S01]  /*2ad0*/  @UP3 USHF.R.U32.HI UR5, URZ, UR9, UR10 ;  /* 0x00000009ff053299 */ /* 0x000fe2000801160a */
[----:B------:R-:W-:Y:S01]  /*2ae0*/  UMOV UR12, UR13 ;  /* 0x0000000d000c7c82 */ /* 0x000fe20008000000 */
[----:B------:R-:W-:Y:S01]  /*2af0*/  UMOV UR20, UR21 ;  /* 0x0000001500147c82 */ /* 0x000fe20008000000 */
[----:B------:R-:W-:Y:S02]  /*2b00*/  USHF.R.U32.HI UR17, URZ, UR17, UR12 ;  /* 0x00000011ff117299 */ /* 0x000fe4000801160c */
[----:B------:R-:W-:Y:S02]  /*2b10*/  USEL UR4, UR56, UR4, !UP0 ;  /* 0x0000000438047287 */ /* 0x000fe4000c000000 */
[----:B------:R-:W-:-:S02]  /*2b20*/  @UP3 USHF.R.U32.HI UR7, URZ, UR9, UR20 ;  /* 0x00000009ff073299 */ /* 0x000fc40008011614 */
[----:B------:R-:W-:Y:S02]  /*2b30*/  UIMAD UR10, UR42, UR5, URZ ;  /* 0x000000052a0a72a4 */ /* 0x000fe4000f8e02ff */
[----:B------:R-:W-:Y:S02]  /*2b40*/  USEL UR5, UR57, UR17, !UP2 ;  /* 0x0000001139057287 */ /* 0x000fe4000d000000 */
[----:B------:R-:W-:Y:S02]  /*2b50*/  UIMAD UR12, UR42, UR7, URZ ;  /* 0x000000072a0c72a4 */ /* 0x000fe4000f8e02ff */
[----:B------:R-:W-:Y:S02]  /*2b60*/  UISETP.GE.AND UP0, UPT, UR4, UR10, UPT ;  /* 0x0000000a0400728c */ /* 0x000fe4000bf06270 */
[----:B------:R-:W-:Y:S02]  /*2b70*/  UIMAD.WIDE.U32 UR10, UR4, UR8, URZ ;  /* 0x00000008040a72a5 */ /* 0x000fe4000f8e00ff */
[----:B------:R-:W-:-:S02]  /*2b80*/  UISETP.GE.OR UP0, UPT, UR5, UR12, UP0 ;  /* 0x0000000c0500728c */ /* 0x000fc40008706670 */
        /* <DEDUP_REMOVED lines=19> */
.L_x_44:
[----:B------:R-:W2:Y:S02]  /*2cc0*/  LDCU UR4, c[0x0][0xf30] ;  /* 0x0001e600ff0477ac */ /* 0x000ea40008000800 */
[----:B--2---:R-:W-:-:S09]  /*2cd0*/  UISETP.NE.AND UP0, UPT, UR4, 0x1, UPT ;  /* 0x000000010400788c */ /* 0x004fd2000bf05270 */
[----:B------:R-:W-:Y:S05]  /*2ce0*/  BRA.U UP0, `(.L_x_45) ;  /* 0x0000000100447547 */ /* 0x000fea000b800000 */
[----:B------:R-:W2:Y:S01]  /*2cf0*/  LDCU.128 UR16, c[0x0][0xf10] ;  /* 0x0001e200ff1077ac */ /* 0x000ea20008000c00 */
[----:B------:R-:W4:Y:S01]  /*2d00*/  LDCU UR10, c[0x0][0xf0c] ;  /* 0x0001e180ff0a77ac */ /* 0x000f220008000800 */
[----:B------:R-:W1:Y:S01]  /*2d10*/  LDCU UR7, c[0x0][0xf20] ;  /* 0x0001e400ff0777ac */ /* 0x000e620008000800 */
[----:B--2---:R-:W-:Y:S02]  /*2d20*/  UIMAD.WIDE.U32 UR8, UR57, UR16, URZ ;  /* 0x00000010390872a5 */ /* 0x004fe4000f8e00ff */
[----:B------:R-:W-:Y:S02]  /*2d30*/  UIMAD.WIDE.U32 UR4, UR56, UR19, URZ ;  /* 0x00000013380472a5 */ /* 0x000fe4000f8e00ff */
[----:B----4-:R-:W-:Y:S02]  /*2d40*/  UISETP.NE.AND UP2, UPT, UR10, 0x1, UPT ;  /* 0x000000010a00788c */ /* 0x010fe4000bf45270 */
[----:B------:R-:W-:Y:S01]  /*2d50*/  UISETP.NE.AND UP0, UPT, UR18, 0x1, UPT ;  /* 0x000000011200788c */ /* 0x000fe2000bf05270 */
[----:B------:R-:W-:-:S02]  /*2d60*/  UMOV UR8, UR9 ;  /* 0x0000000900087c82 */ /* 0x000fc40008000000 */
[----:B------:R-:W-:Y:S01]  /*2d70*/  UMOV UR4, UR5 ;  /* 0x0000000500047c82 */ /* 0x000fe20008000000 */
[----:B------:R-:W-:Y:S02]  /*2d80*/  USHF.R.U32.HI UR17, URZ, UR17, UR8 ;  /* 0x00000011ff117299 */ /* 0x000fe40008011608 */
[----:B-1----:R-:W-:Y:S02]  /*2d90*/  USHF.R.U32.HI UR4, URZ, UR7, UR4 ;  /* 0x00000007ff047299 */ /* 0x002fe40008011604 */
[----:B------:R-:W-:Y:S02]  /*2da0*/  USEL UR5, UR57, UR17, !UP2 ;  /* 0x0000001139057287 */ /* 0x000fe4000d000000 */
[----:B------:R-:W-:-:S04]  /*2db0*/  USEL UR4, UR56, UR4, !UP0 ;  /* 0x0000000438047287 */ /* 0x000fc8000c000000 */
[----:B------:R-:W-:Y:S02]  /*2dc0*/  UIADD3 UR7, UPT, UPT, UR5, -UR4, URZ ;  /* 0x8000000405077290 */ /* 0x000fe4000fffe0ff */
[----:B------:R-:W-:Y:S02]  /*2dd0*/  UIADD3 UR4, UPT, UPT, -UR5, UR4, URZ ;  /* 0x0000000405047290 */ /* 0x000fe4000fffe1ff */
[----:B------:R-:W-:Y:S02]  /*2de0*/  UIMAD UR56, UR7, UR18, UR56 ;  /* 0x00000012073872a4 */ /* 0x000fe4000f8e0238 */
[----:B------:R-:W-:-:S12]  /*2df0*/  UIMAD UR57, UR4, UR10, UR57 ;  /* 0x0000000a043972a4 */ /* 0x000fd8000f8e0239 */
.L_x_45:
[----:B------:R-:W-:Y:S01]  /*2e00*/  VIADD R11, R11, 0x1 ;  /* 0x000000010b0b7836 */ /* 0x000fe20000000000 */
[----:B------:R-:W-:Y:S02]  /*2e10*/  R2UR UR5, R94 ;  /* 0x000000005e0572ca */ /* 0x000fe400000e0000 */
[----:B------:R-:W-:Y:S02]  /*2e20*/  R2UR UR4, R95 ;  /* 0x000000005f0472ca */ /* 0x000fe400000e0000 */
[C---:B------:R-:W-:Y:S02]  /*2e30*/  ISETP.NE.AND P0, PT, R11.reuse, 0x2, PT ;  /* 0x000000020b00780c */ /* 0x040fe40003f05270 */
[----:B------:R-:W-:Y:S02]  /*2e40*/  PLOP3.LUT P2, PT, PT, PT, PT, 0x80, 0x8 ;  /* 0x000000000008781c */ /* 0x000fe40003f4f070 */
[----:B-1----:R-:W-:Y:S02]  /*2e50*/  SEL R0, RZ, 0x1, P0 ;  /* 0x00000001ff007807 */ /* 0x002fe40000000000 */
[----:B------:R-:W-:-:S02]  /*2e60*/  SEL R11, R11, RZ, P0 ;  /* 0x000000ff0b0b7207 */ /* 0x000fc40000000000 */
[----:B------:R-:W-:Y:S01]  /*2e70*/  LOP3.LUT R10, R10, R0, RZ, 0x3c, !PT ;  /* 0x000000000a0a7212 */ /* 0x000fe200078e3cff */
[----:B------:R-:W-:Y:S02]  /*2e80*/  UIADD3 UR21, UPT, UPT, UR56, UR5, URZ ;  /* 0x0000000538157290 */ /* 0x000fe4000fffe0ff */
[----:B------:R-:W-:Y:S01]  /*2e90*/  UIADD3 UR20, UPT, UPT, UR57, UR4, URZ ;  /* 0x0000000439147290 */ /* 0x000fe2000fffe0ff */
[----:B------:R-:W-:Y:S11]  /*2ea0*/  BRA.U UP1, `(.L_x_46) ;  /* 0xffffffed01647547 */ /* 0x000ff6000b83ffff */
[----:B------:R-:W-:Y:S01]  /*2eb0*/  UIADD3 UR7, UPT, UPT, UR6, 0x38, URZ ;  /* 0x0000003806077890 */ /* 0x000fe2000fffe0ff */
[----:B------:R-:W-:-:S03]  /*2ec0*/  SHF.L.U32 R2, R12, 0x1f, RZ ;  /* 0x0000001f0c027819 */ /* 0x000fc600000006ff */
[----:B------:R-:W-:-:S09]  /*2ed0*/  ULEA UR4, UR15, UR7, 0x3 ;  /* 0x000000070f047291 */ /* 0x000fd2000f8e18ff */
[----:B------:R-:W1:Y:S02]  /*2ee0*/  SYNCS.PHASECHK.TRANS64.TRYWAIT P0, [UR4], R2 ;  /* 0x00000002ff0075a7 */ /* 0x000e640008001104 */
[----:B-1----:R-:W-:Y:S05]  /*2ef0*/  @!P0 BRA `(.L_x_47) ;  /* 0x0000008800a48947 */ /* 0x002fea0003800000 */
.L_x_164:
[----:B------:R-:W-:-:S04]  /*2f00*/  UIADD3 UR4, UPT, UPT, UR15, 0x1, URZ ;  /* 0x000000010f047890 */ /* 0x000fc8000fffe0ff */
[----:B------:R-:W-:-:S04]  /*2f10*/  UISETP.NE.AND UP0, UPT, UR4, 0x7, UPT ;  /* 0x000000070400788c */ /* 0x000fc8000bf05270 */
[----:B------:R-:W-:Y:S02]  /*2f20*/  USEL UR6, URZ, 0x1, UP0 ;  /* 0x00000001ff067887 */ /* 0x000fe40008000000 */
[----:B------:R-:W-:-:S04]  /*2f30*/  USEL UR4, UR4, URZ, UP0 ;  /* 0x000000ff04047287 */ /* 0x000fc80008000000 */
[----:B------:R-:W-:Y:S01]  /*2f40*/  ULEA UR5, UR4, UR7, 0x3 ;  /* 0x0000000704057291 */ /* 0x000fe2000f8e18ff */
[----:B-1----:R-:W-:-:S04]  /*2f50*/  LOP3.LUT R2, R12, UR6, RZ, 0x3c, !PT ;  /* 0x000000060c027c12 */ /* 0x002fc8000f8e3cff */
[----:B------:R-:W-:-:S04]  /*2f60*/  SHF.L.U32 R3, R2, 0x1f, RZ ;  /* 0x0000001f02037819 */ /* 0x000fc800000006ff */
[----:B------:R-:W1:Y:S02]  /*2f70*/  SYNCS.PHASECHK.TRANS64.TRYWAIT P0, [UR5], R3 ;  /* 0x00000003ff0075a7 */ /* 0x000e640008001105 */
[----:B-1----:R-:W-:Y:S05]  /*2f80*/  @!P0 BRA `(.L_x_48) ;  /* 0x0000008800988947 */ /* 0x002fea0003800000 */
.L_x_166:
[----:B------:R-:W-:-:S04]  /*2f90*/  UIADD3 UR4, UPT, UPT, UR4, 0x1, URZ ;  /* 0x0000000104047890 */ /* 0x000fc8000fffe0ff */
[----:B------:R-:W-:-:S04]  /*2fa0*/  UISETP.NE.AND UP0, UPT, UR4, 0x7, UPT ;  /* 0x000000070400788c */ /* 0x000fc8000bf05270 */
[----:B------:R-:W-:Y:S02]  /*2fb0*/  USEL UR6, URZ, 0x1, UP0 ;  /* 0x00000001ff067887 */ /* 0x000fe40008000000 */
[----:B------:R-:W-:-:S04]  /*2fc0*/  USEL UR4, UR4, URZ, UP0 ;  /* 0x000000ff04047287 */ /* 0x000fc80008000000 */
[----:B------:R-:W-:Y:S01]  /*2fd0*/  ULEA UR5, UR4, UR7, 0x3 ;  /* 0x0000000704057291 */ /* 0x000fe2000f8e18ff */
[----:B------:R-:W-:-:S04]  /*2fe0*/  LOP3.LUT R2, R2, UR6, RZ, 0x3c, !PT ;  /* 0x0000000602027c12 */ /* 0x000fc8000f8e3cff */
[----:B-1----:R-:W-:-:S04]  /*2ff0*/  SHF.L.U32 R3, R2, 0x1f, RZ ;  /* 0x0000001f02037819 */ /* 0x002fc800000006ff */
[----:B------:R-:W1:Y:S02]  /*3000*/  SYNCS.PHASECHK.TRANS64.TRYWAIT P0, [UR5], R3 ;  /* 0x00000003ff0075a7 */ /* 0x000e640008001105 */
[----:B-1----:R-:W-:Y:S05]  /*3010*/  @!P0 BRA `(.L_x_49) ;  /* 0x00000088008c8947 */ /* 0x002fea0003800000 */
.L_x_168:
        /* <DEDUP_REMOVED lines=9> */
.L_x_170:
        /* <DEDUP_REMOVED lines=9> */
.L_x_172:
        /* <DEDUP_REMOVED lines=9> */
.L_x_174:
[----:B------:R-:W-:-:S04]  /*31d0*/  UIADD3 UR4, UPT, UPT, UR4, 0x1, URZ ;  /* 0x0000000104047890 */ /* 0x000fc8000fffe0ff */
[----:B------:R-:W-:-:S04]  /*31e0*/  UISETP.NE.AND UP0, UPT, UR4, 0x7, UPT ;  /* 0x000000070400788c */ /* 0x000fc8000bf05270 */
[----:B------:R-:W-:Y:S02]  /*31f0*/  USEL UR5, URZ, 0x1, UP0 ;  /* 0x00000001ff057887 */ /* 0x000fe40008000000 */
[----:B------:R-:W-:-:S04]  /*3200*/  USEL UR4, UR4, URZ, UP0 ;  /* 0x000000ff04047287 */ /* 0x000fc80008000000 */
[----:B------:R-:W-:Y:S01]  /*3210*/  ULEA UR4, UR4, UR7, 0x3 ;  /* 0x0000000704047291 */ /* 0x000fe2000f8e18ff */
[----:B------:R-:W-:-:S04]  /*3220*/  LOP3.LUT R2, R2, UR5, RZ, 0x3c, !PT ;  /* 0x0000000502027c12 */ /* 0x000fc8000f8e3cff */
[----:B------:R-:W-:Y:S01]  /*3230*/  SHF.L.U32 R2, R2, 0x1f, RZ ;  /* 0x0000001f02027819 */ /* 0x000fe200000006ff */
[----:B-1----:R-:W-:-:S07]  /*3240*/  IMAD.U32 R0, RZ, RZ, UR4 ;  /* 0x00000004ff007e24 */ /* 0x002fce000f8e00ff */
.L_x_53:
[----:B-1----:R1:W2:Y:S02]  /*3250*/  SYNCS.PHASECHK.TRANS64.TRYWAIT P0, [R0+URZ], R2 ;  /* 0x00000002000075a7 */ /* 0x0022a400080011ff */
[----:B--2---:R-:W-:Y:S05]  /*3260*/  @!P0 NANOSLEEP.SYNCS 0x989680 ;  /* 0x009896800000895d */ /* 0x004fea0003900000 */
[----:B------:R-:W2:Y:S02]  /*3270*/  @!P0 SYNCS.PHASECHK.TRANS64 P0, [R0+URZ], R2 ;  /* 0x00000002000085a7 */ /* 0x000ea400080010ff */
[----:B--2---:R-:W-:Y:S05]  /*3280*/  @P0 EXIT ;  /* 0x000000000000094d */ /* 0x004fea0003800000 */
[----:B------:R-:W-:Y:S05]  /*3290*/  BRA `(.L_x_53) ;  /* 0xfffffffc00ec7947 */ /* 0x000fea000383ffff */
.L_x_22:
[----:B------:R-:W-:-:S04]  /*32a0*/  UISETP.NE.AND UP0, UPT, UR58, URZ, UPT ;  /* 0x000000ff3a00728c */ /* 0x000fc8000bf05270 */
[----:B------:R-:W-:-:S09]  /*32b0*/  UISETP.NE.OR UP0, UPT, UR24, 0x1, UP0 ;  /* 0x000000011800788c */ /* 0x000fd20008705670 */
[----:B------:R-:W-:Y:S05]  /*32c0*/  BRA.U UP0, `(.L_x_54) ;  /* 0x0000000500487547 */ /* 0x000fea000b800000 */
[----:B------:R-:W-:Y:S01]  /*32d0*/  ISETP.GE.U32.AND P2, PT, R0, 0x10, PT ;  /* 0x000000100000780c */ /* 0x000fe20003f46070 */
[----:B------:R-:W-:Y:S01]  /*32e0*/  IMAD.MOV.U32 R12, RZ, RZ, 0x1 ;  /* 0x00000001ff0c7424 */ /* 0x000fe200078e00ff */
[----:B------:R-:W-:Y:S02]  /*32f0*/  CS2R R10, SRZ ;  /* 0x00000000000a7805 */ /* 0x000fe4000001ff00 */
[----:B------:R-:W-:Y:S01]  /*3300*/  CS2R R8, SRZ ;  /* 0x0000000000087805 */ /* 0x000fe2000001ff00 */
[----:B------:R-:W-:Y:S01]  /*3310*/  UMOV UR6, 0x400 ;  /* 0x0000040000067882 */ /* 0x000fe20000000000 */
[----:B------:R-:W-:Y:S01]  /*3320*/  UMOV UR5, URZ ;  /* 0x000000ff00057c82 */ /* 0x000fe20008000000 */
[----:B------:R-:W-:-:S12]  /*3330*/  ULEA UR6, UR58, UR6, 0x18 ;  /* 0x000000063a067291 */ /* 0x000fd8000f8ec0ff */
.L_x_58:
[----:B------:R-:W-:Y:S02]  /*3340*/  LEA R2, R8, UR6, 0x3 ;  /* 0x0000000608027c11 */ /* 0x000fe4000f8e18ff */
[----:B------:R-:W-:-:S03]  /*3350*/  SHF.L.U32 R4, R9, 0x1f, RZ ;  /* 0x0000001f09047819 */ /* 0x000fc600000006ff */
[----:B------:R-:W-:Y:S01]  /*3360*/  VIADD R5, R2, 0x100 ;  /* 0x0000010002057836 */ /* 0x000fe20000000000 */
[----:B------:R-:W1:Y:S02]  /*3370*/  SYNCS.PHASECHK.TRANS64.TRYWAIT P0, [R2+URZ+0xf0], R4 ;  /* 0x0000f004020075a7 */ /* 0x000e6400080011ff */
[----:B-1----:R-:W-:Y:S05]  /*3380*/  @!P0 BRA `(.L_x_55) ;  /* 0x0000008800108947 */ /* 0x002fea0003800000 */
.L_x_175:
[----:B------:R-:W-:Y:S01]  /*3390*/  ULEA UR4, UR5, UR6, 0x3 ;  /* 0x0000000605047291 */ /* 0x000fe2000f8e18ff */
[----:B-1----:R-:W-:Y:S01]  /*33a0*/  PRMT R2, RZ, 0x654, R5 ;  /* 0x00000654ff027816 */ /* 0x002fe20000000005 */
[----:B------:R-:W-:Y:S01]  /*33b0*/  @!P2 IMAD.MOV.U32 R4, RZ, RZ, 0x10 ;  /* 0x00000010ff04a424 */ /* 0x000fe200078e00ff */
[----:B------:R-:W-:Y:S01]  /*33c0*/  SHF.L.U32 R5, R12, 0x1f, RZ ;  /* 0x0000001f0c057819 */ /* 0x000fe200000006ff */
[----:B------:R-:W-:Y:S01]  /*33d0*/  UIADD3 UR7, UPT, UPT, UR4, 0xb0, URZ ;  /* 0x000000b004077890 */ /* 0x000fe2000fffe0ff */
[----:B------:R1:W-:Y:S05]  /*33e0*/  SYNCS.ARRIVE.TRANS64.RED.A1T0 RZ, [R2+URZ], RZ ;  /* 0x000000ff02ff79a7 */ /* 0x0003ea00081004ff */
[----:B------:R-:W-:Y:S01]  /*33f0*/  IMAD.U32 R6, RZ, RZ, UR7 ;  /* 0x00000007ff067e24 */ /* 0x000fe2000f8e00ff */
[----:B------:R-:W2:Y:S04]  /*3400*/  SYNCS.PHASECHK.TRANS64.TRYWAIT P0, [UR4+0xc0], R5 ;  /* 0x0000c005ff0075a7 */ /* 0x000ea80008001104 */
[----:B------:R-:W-:Y:S01]  /*3410*/  PRMT R6, R0, 0x654, R6 ;  /* 0x0000065400067816 */ /* 0x000fe20000000006 */
[----:B-12---:R-:W-:Y:S06]  /*3420*/  @!P0 BRA `(.L_x_56) ;  /* 0x0000008400fc8947 */ /* 0x006fec0003800000 */
.L_x_177:
[----:B------:R-:W-:Y:S01]  /*3430*/  ULEA UR8, UR5, UR6, 0x4 ;  /* 0x0000000605087291 */ /* 0x000fe2000f8e20ff */
[----:B------:R-:W-:Y:S01]  /*3440*/  SEL R3, R6, R3, !P2 ;  /* 0x0000000306037207 */ /* 0x000fe20005000000 */
[----:B------:R-:W-:Y:S01]  /*3450*/  UIADD3 UR9, UPT, UPT, UR4, 0xb0, URZ ;  /* 0x000000b004097890 */ /* 0x000fe2000fffe0ff */
[----:B-1----:R-:W-:Y:S01]  /*3460*/  LEA R2, R11, UR6, 0x3 ;  /* 0x000000060b027c11 */ /* 0x002fe2000f8e18ff */
[----:B------:R-:W-:Y:S01]  /*3470*/  UIADD3 UR8, UPT, UPT, UR8, 0x120, URZ ;  /* 0x0000012008087890 */ /* 0x000fe2000fffe0ff */
[----:B------:R1:W-:Y:S01]  /*3480*/  @!P2 SYNCS.ARRIVE.TRANS64.RED RZ, [R3+URZ], R4 ;  /* 0x0000000403ffa9a7 */ /* 0x0003e200080004ff */
[----:B------:R-:W-:Y:S01]  /*3490*/  UIADD3 UR4, UPT, UPT, UR5, 0x1, URZ ;  /* 0x0000000105047890 */ /* 0x000fe2000fffe0ff */
[----:B------:R-:W-:-:S03]  /*34a0*/  VIADD R8, R8, 0x1 ;  /* 0x0000000108087836 */ /* 0x000fc60000000000 */
[----:B------:R-:W-:Y:S02]  /*34b0*/  UISETP.NE.AND UP0, UPT, UR4, 0x2, UPT ;  /* 0x000000020400788c */ /* 0x000fe4000bf05270 */
[----:B------:R-:W-:Y:S01]  /*34c0*/  ISETP.NE.AND P0, PT, R8, 0x2, PT ;  /* 0x000000020800780c */ /* 0x000fe20003f05270 */
[----:B------:R-:W-:Y:S06]  /*34d0*/  UGETNEXTWORKID.BROADCAST [UR8], [UR9] ;  /* 0x00000000080073ca */ /* 0x000fec0008000100 */
[----:B------:R-:W-:Y:S02]  /*34e0*/  USEL UR7, URZ, 0x1, UP0 ;  /* 0x00000001ff077887 */ /* 0x000fe40008000000 */
[----:B------:R-:W-:-:S04]  /*34f0*/  USEL UR5, UR4, URZ, UP0 ;  /* 0x000000ff04057287 */ /* 0x000fc80008000000 */
[----:B------:R-:W-:Y:S02]  /*3500*/  LOP3.LUT R12, R12, UR7, RZ, 0x3c, !PT ;  /* 0x000000070c0c7c12 */ /* 0x000fe4000f8e3cff */
[----:B-1----:R-:W-:-:S04]  /*3510*/  SHF.L.U32 R4, R10, 0x1f, RZ ;  /* 0x0000001f0a047819 */ /* 0x002fc800000006ff */
[----:B------:R-:W1:Y:S02]  /*3520*/  SYNCS.PHASECHK.TRANS64.TRYWAIT P1, [R2+URZ+0xb0], R4 ;  /* 0x0000b004020075a7 */ /* 0x000e6400080211ff */
[----:B-1----:R-:W-:Y:S05]  /*3530*/  @!P1 BRA `(.L_x_57) ;  /* 0x0000008400d09947 */ /* 0x002fea0003800000 */
.L_x_178:
[C---:B-1----:R-:W-:Y:S01]  /*3540*/  LEA R4, R11.reuse, UR6, 0x4 ;  /* 0x000000060b047c11 */ /* 0x042fe2000f8e20ff */
[----:B------:R-:W-:Y:S01]  /*3550*/  VIADD R2, R2, 0xc0 ;  /* 0x000000c002027836 */ /* 0x000fe20000000000 */
[----:B------:R-:W-:Y:S01]  /*3560*/  SEL R8, R8, RZ, P0 ;  /* 0x000000ff08087207 */ /* 0x000fe20000000000 */
[----:B------:R-:W-:-:S03]  /*3570*/  VIADD R11, R11, 0x1 ;  /* 0x000000010b0b7836 */ /* 0x000fc60000000000 */
[----:B------:R-:W1:Y:S01]  /*3580*/  LDS.128 R4, [R4+0x120] ;  /* 0x0001200004047984 */ /* 0x000e620000000c00 */
[----:B------:R-:W-:Y:S02]  /*3590*/  PRMT R2, RZ, 0x654, R2 ;  /* 0x00000654ff027816 */ /* 0x000fe40000000002 */
[C---:B------:R-:W-:Y:S01]  /*35a0*/  ISETP.NE.AND P1, PT, R11.reuse, 0x2, PT ;  /* 0x000000020b00780c */ /* 0x040fe20003f25270 */
[----:B------:R-:W-:Y:S01]  /*35b0*/  @!PT LDS RZ, [RZ] ;  /* 0x00000000fffff984 */ /* 0x000fe20000000800 */
[----:B------:R-:W-:Y:S01]  /*35c0*/  @!PT LDS RZ, [RZ] ;  /* 0x00000000fffff984 */ /* 0x000fe20000000800 */
[----:B------:R-:W-:Y:S01]  /*35d0*/  @!PT LDS RZ, [RZ] ;  /* 0x00000000fffff984 */ /* 0x000fe20000000800 */
[----:B------:R-:W-:Y:S01]  /*35e0*/  @!PT LDS RZ, [RZ] ;  /* 0x00000000fffff984 */ /* 0x000fe20000000800 */
[----:B------:R2:W-:Y:S06]  /*35f0*/  MEMBAR.ALL.CTA ;  /* 0x0000000000007992 */ /* 0x0005ec0000008000 */
[----:B--2---:R-:W2:Y:S01]  /*3600*/  FENCE.VIEW.ASYNC.S ;  /* 0x00000000000073c6 */ /* 0x004ea20000000000 */
[----:B------:R-:W-:Y:S01]  /*3610*/  SEL R11, R11, RZ, P1 ;  /* 0x000000ff0b0b7207 */ /* 0x000fe20000800000 */
[----:B--2---:R2:W-:Y:S01]  /*3620*/  SYNCS.ARRIVE.TRANS64.RED.A1T0 RZ, [R2+URZ], RZ ;  /* 0x000000ff02ff79a7 */ /* 0x0045e200081004ff */
[----:B-1----:R-:W-:-:S02]  /*3630*/  LOP3.LUT P3, RZ, R6, 0x1, RZ, 0xc0, !PT ;  /* 0x0000000106ff7812 */ /* 0x002fc4000786c0ff */
[----:B------:R-:W-:-:S04]  /*3640*/  SEL R4, RZ, 0x1, P1 ;  /* 0x00000001ff047807 */ /* 0x000fc80000800000 */
[----:B------:R-:W-:Y:S02]  /*3650*/  LOP3.LUT R10, R10, R4, RZ, 0x3c, !PT ;  /* 0x000000040a0a7212 */ /* 0x000fe400078e3cff */
[----:B--2---:R-:W-:-:S04]  /*3660*/  SEL R2, RZ, 0x1, P0 ;  /* 0x00000001ff027807 */ /* 0x004fc80000000000 */
[----:B------:R-:W-:Y:S01]  /*3670*/  LOP3.LUT R9, R9, R2, RZ, 0x3c, !PT ;  /* 0x0000000209097212 */ /* 0x000fe200078e3cff */
[----:B------:R-:W-:Y:S06]  /*3680*/  @P3 BRA `(.L_x_58) ;  /* 0xfffffffc002c3947 */ /* 0x000fec000383ffff */
[----:B------:R-:W-:Y:S01]  /*3690*/  ULEA UR4, UR5, UR6, 0x3 ;  /* 0x0000000605047291 */ /* 0x000fe2000f8e18ff */
[----:B------:R-:W-:-:S08]  /*36a0*/  SHF.L.U32 R2, R12, 0x1f, RZ ;  /* 0x0000001f0c027819 */ /* 0x000fd000000006ff */
[----:B------:R-:W1:Y:S02]  /*36b0*/  SYNCS.PHASECHK.TRANS64 P0, [UR4+0xc0], R2 ;  /* 0x0000c002ff0075a7 */ /* 0x000e640008001004 */
[----:B-1----:R-:W-:Y:S05]  /*36c0*/  @P0 BRA `(.L_x_59) ;  /* 0x0000000000080947 */ /* 0x002fea0003800000 */
[----:B------:R-:W1:Y:S02]  /*36d0*/  SYNCS.PHASECHK.TRANS64.TRYWAIT P0, [UR4+0xc0], R2 ;  /* 0x0000c002ff0075a7 */ /* 0x000e640008001104 */
[----:B-1----:R-:W-:Y:S05]  /*36e0*/  @!P0 BRA `(.L_x_60) ;  /* 0x0000008400788947 */ /* 0x002fea0003800000 */
.L_x_59:
[----:B------:R-:W-:-:S04]  /*36f0*/  UIADD3 UR7, UPT, UPT, UR5, 0x1, URZ ;  /* 0x0000000105077890 */ /* 0x000fc8000fffe0ff */
[----:B------:R-:W-:-:S04]  /*3700*/  UISETP.NE.AND UP0, UPT, UR7, 0x2, UPT ;  /* 0x000000020700788c */ /* 0x000fc8000bf05270 */
[----:B------:R-:W-:Y:S02]  /*3710*/  USEL UR8, URZ, 0x1, UP0 ;  /* 0x00000001ff087887 */ /* 0x000fe40008000000 */
[----:B------:R-:W-:-:S04]  /*3720*/  USEL UR7, UR7, URZ, UP0 ;  /* 0x000000ff07077287 */ /* 0x000fc80008000000 */
[----:B------:R-:W-:Y:S01]  /*3730*/  ULEA UR7, UR7, UR6, 0x3 ;  /* 0x0000000607077291 */ /* 0x000fe2000f8e18ff */
[----:B-1----:R-:W-:-:S04]  /*3740*/  LOP3.LUT R2, R12, UR8, RZ, 0x3c, !PT ;  /* 0x000000080c027c12 */ /* 0x002fc8000f8e3cff */
[----:B------:R-:W-:-:S04]  /*3750*/  SHF.L.U32 R0, R2, 0x1f, RZ ;  /* 0x0000001f02007819 */ /* 0x000fc800000006ff */
[----:B------:R-:W1:Y:S02]  /*3760*/  SYNCS.PHASECHK.TRANS64 P0, [UR7+0xc0], R0 ;  /* 0x0000c000ff0075a7 */ /* 0x000e640008001007 */
[----:B-1----:R-:W-:Y:S05]  /*3770*/  @P0 EXIT ;  /* 0x000000000000094d */ /* 0x002fea0003800000 */
[----:B------:R-:W-:Y:S02]  /*3780*/  SHF.L.U32 R2, R2, 0x1f, RZ ;  /* 0x0000001f02027819 */ /* 0x000fe400000006ff */
[----:B------:R-:W-:-:S07]  /*3790*/  MOV R0, UR7 ;  /* 0x0000000700007c02 */ /* 0x000fce0008000f00 */
.L_x_61:
[----:B-1----:R1:W2:Y:S02]  /*37a0*/  SYNCS.PHASECHK.TRANS64.TRYWAIT P0, [R0+URZ+0xc0], R2 ;  /* 0x0000c002000075a7 */ /* 0x0022a400080011ff */
[----:B--2---:R-:W-:Y:S05]  /*37b0*/  @!P0 NANOSLEEP.SYNCS 0x989680 ;  /* 0x009896800000895d */ /* 0x004fea0003900000 */
[----:B------:R-:W2:Y:S02]  /*37c0*/  @!P0 SYNCS.PHASECHK.TRANS64 P0, [R0+URZ+0xc0], R2 ;  /* 0x0000c002000085a7 */ /* 0x000ea400080010ff */
[----:B--2---:R-:W-:Y:S05]  /*37d0*/  @P0 EXIT ;  /* 0x000000000000094d */ /* 0x004fea0003800000 */
[----:B------:R-:W-:Y:S05]  /*37e0*/  BRA `(.L_x_61) ;  /* 0xfffffffc00ec7947 */ /* 0x000fea000383ffff */
.L_x_54:
[----:B------:R-:W-:Y:S05]  /*37f0*/  BRA.U UP4, `(.L_x_62) ;  /* 0x0000001504dc7547 */ /* 0x000fea000b800000 */
[----:B------:R-:W-:Y:S01]  /*3800*/  UMOV UR5, 0x40 ;  /* 0x0000004000057882 */ /* 0x000fe20000000000 */
[----:B------:R-:W-:Y:S01]  /*3810*/  NOP ;  /* 0x0000000000007918 */ /* 0x000fe20000000000 */
[----:B------:R-:W-:Y:S01]  /*3820*/  ULEA UR5, UR58, UR5, 0x18 ;  /* 0x000000053a057291 */ /* 0x000fe2000f8ec0ff */
[----:B------:R-:W-:Y:S02]  /*3830*/  UMOV UR6, 0x400 ;  /* 0x0000040000067882 */ /* 0x000fe40000000000 */
[----:B------:R-:W-:-:S06]  /*3840*/  ULEA UR6, UR58, UR6, 0x18 ;  /* 0x000000063a067291 */ /* 0x000fcc000f8ec0ff */
[----:B------:R-:W1:Y:S02]  /*3850*/  LDS.U8 R0, [UR5+0x1c] ;  /* 0x00001c05ff007984 */ /* 0x000e640008000000 */
[----:B-1----:R-:W-:-:S13]  /*3860*/  ISETP.NE.AND P0, PT, R0, RZ, PT ;  /* 0x000000ff0000720c */ /* 0x002fda0003f05270 */
[----:B------:R-:W-:Y:S05]  /*3870*/  @P0 BRA `(.L_x_63) ;  /* 0x0000000000580947 */ /* 0x000fea0003800000 */
[----:B------:R-:W-:-:S13]  /*3880*/  ELECT P0, URZ, PT ;  /* 0x0000000000ff782f */ /* 0x000fda0003800000 */
[----:B------:R-:W-:Y:S05]  /*3890*/  @!P0 BRA `(.L_x_64) ;  /* 0x0000000000608947 */ /* 0x000fea0003800000 */
[----:B------:R-:W-:Y:S01]  /*38a0*/  UMOV UR4, 0x10 ;  /* 0x0000001000047882 */ /* 0x000fe20000000000 */
[----:B------:R-:W-:Y:S01]  /*38b0*/  HFMA2 R0, -RZ, RZ, 0, 5.9604644775390625e-08 ;  /* 0x00000001ff007431 */ /* 0x000fe200000001ff */
[----:B------:R-:W-:-:S03]  /*38c0*/  MOV R3, 0xffff ;  /* 0x0000ffff00037802 */ /* 0x000fc60000000f00 */
[----:B------:R-:W-:Y:S04]  /*38d0*/  DEPBAR.LE SB1, 0x36 ;  /* 0x00009d800000791a */ /* 0x000fe80000000000 */
[----:B------:R-:W1:Y:S02]  /*38e0*/  UTCATOMSWS.FIND_AND_SET.ALIGN UP0, UR4, UR4 ;  /* 0x00000004000475e3 */ /* 0x000e640008000800 */
[----:B-1----:R-:W-:Y:S01]  /*38f0*/  MOV R4, UR4 ;  /* 0x0000000400047c02 */ /* 0x002fe20008000f00 */
[----:B------:R-:W-:Y:S06]  /*3900*/  BRA.U UP0, `(.L_x_65) ;  /* 0x0000000100187547 */ /* 0x000fec000b800000 */
.L_x_66:
[----:B------:R-:W-:Y:S05]  /*3910*/  NANOSLEEP 0x64 ;  /* 0x000000640000795d */ /* 0x000fea0003800000 */
[----:B------:R-:W-:-:S05]  /*3920*/  UMOV UR4, 0x10 ;  /* 0x0000001000047882 */ /* 0x000fca0000000000 */
[----:B------:R-:W-:Y:S04]  /*3930*/  DEPBAR.LE SB1, 0x36 ;  /* 0x00009d800000791a */ /* 0x000fe80000000000 */
[----:B------:R-:W1:Y:S02]  /*3940*/  UTCATOMSWS.FIND_AND_SET.ALIGN UP0, UR4, UR4 ;  /* 0x00000004000475e3 */ /* 0x000e640008000800 */
[----:B-1----:R-:W-:Y:S01]  /*3950*/  MOV R4, UR4 ;  /* 0x0000000400047c02 */ /* 0x002fe20008000f00 */
[----:B------:R-:W-:Y:S05]  /*3960*/  BRA.U !UP0, `(.L_x_66) ;  /* 0xfffffffd08e87547 */ /* 0x000fea000b83ffff */
.L_x_65:
[-C--:B------:R-:W-:Y:S02]  /*3970*/  SHF.L.U32 R3, R3, R4.reuse, RZ ;  /* 0x0000000403037219 */ /* 0x080fe400000006ff */
[----:B------:R-:W-:Y:S01]  /*3980*/  SHF.L.U32 R0, R0, R4, RZ ;  /* 0x0000000400007219 */ /* 0x000fe200000006ff */
[----:B------:R-:W-:Y:S02]  /*3990*/  IMAD.SHL.U32 R4, R4, 0x20, RZ ;  /* 0x0000002004047824 */ /* 0x000fe400078e00ff */
[----:B------:R1:W-:Y:S04]  /*39a0*/  ATOMS.OR RZ, [UR5+0x14], R3 ;  /* 0x00001403ffff798c */ /* 0x0003e8000b000005 */
[----:B------:R1:W-:Y:S04]  /*39b0*/  ATOMS.OR RZ, [UR5+0x18], R0 ;  /* 0x00001800ffff798c */ /* 0x0003e8000b000005 */
[----:B------:R1:W-:Y:S01]  /*39c0*/  STS [UR6+0x140], R4 ;  /* 0x00014004ff007988 */ /* 0x0003e20008000806 */
[----:B------:R-:W-:Y:S05]  /*39d0*/  BRA `(.L_x_64) ;  /* 0x0000000000107947 */ /* 0x000fea0003800000 */
.L_x_63:
[----:B------:R-:W-:Y:S02]  /*39e0*/  MOV R0, 0xffffffff ;  /* 0xffffffff00007802 */ /* 0x000fe40000000f00 */
[----:B------:R-:W-:-:S03]  /*39f0*/  MOV R4, 0x3a20 ;  /* 0x00003a2000047802 */ /* 0x000fc60000000f00 */
[----:B------:R1:W-:Y:S04]  /*3a00*/  STS [UR6+0x140], R0 ;  /* 0x00014000ff007988 */ /* 0x0003e80008000806 */
[----:B-1---5:R-:W-:Y:S05]  /*3a10*/  CALL.REL.NOINC `($__internal_1_$__cuda_sm10x_tcgen05_guardrail_trap_phase_invalid_during_alloc) ;  /* 0x0000008800787944 */ /* 0x022fea0003c00000 */
.L_x_64:
[----:B------:R-:W-:Y:S05]  /*3a20*/  WARPSYNC.ALL ;  /* 0x0000000000007948 */ /* 0x000fea0003800000 */
[----:B------:R-:W2:Y:S01]  /*3a30*/  S2UR UR43, SR_CgaCtaId ;  /* 0x00000000002b79c3 */ /* 0x000ea20000008800 */
[----:B------:R-:W-:Y:S01]  /*3a40*/  UMOV UR4, 0x400 ;  /* 0x0000040000047882 */ /* 0x000fe20000000000 */
[----:B------:R-:W-:-:S06]  /*3a50*/  NOP ;  /* 0x0000000000007918 */ /* 0x000fcc0000000000 */
[----:B------:R-:W-:Y:S06]  /*3a60*/  BAR.ARV 0x6, 0xa0 ;  /* 0x0182800000007b1d */ /* 0x000fec0000002000 */
[----:B------:R-:W3:Y:S01]  /*3a70*/  LDCU UR11, c[0x0][0x38c] ;  /* 0x00007180ff0b77ac */ /* 0x000ee20008000800 */
[----:B------:R-:W-:Y:S01]  /*3a80*/  LOP3.LUT R2, R2, 0xffff, RZ, 0xc0, !PT ;  /* 0x0000ffff02027812 */ /* 0x000fe200078ec0ff */
[----:B------:R-:W-:Y:S01]  /*3a90*/  IMAD.MOV.U32 R10, RZ, RZ, 0x1 ;  /* 0x00000001ff0a7424 */ /* 0x000fe200078e00ff */
[----:B------:R-:W-:Y:S01]  /*3aa0*/  CS2R R8, SRZ ;  /* 0x0000000000087805 */ /* 0x000fe2000001ff00 */
[----:B-1----:R-:W-:Y:S01]  /*3ab0*/  IMAD.MOV.U32 R3, RZ, RZ, RZ ;  /* 0x000000ffff037224 */ /* 0x002fe200078e00ff */
[----:B------:R-:W-:Y:S01]  /*3ac0*/  R2UR UR60, R2 ;  /* 0x00000000023c72ca */ /* 0x000fe200000e0000 */
[----:B------:R-:W1:Y:S01]  /*3ad0*/  LDCU UR70, c[0x0][0x370] ;  /* 0x00006e00ff4677ac */ /* 0x000e620008000800 */
[----:B--2---:R-:W-:-:S02]  /*3ae0*/  ULEA UR43, UR43, UR4, 0x18 ;  /* 0x000000042b2b7291 */ /* 0x004fc4000f8ec0ff */
[----:B------:R-:W-:Y:S02]  /*3af0*/  UISETP.GE.AND UP5, UPT, UR42, 0x1, UPT ;  /* 0x000000012a00788c */ /* 0x000fe4000bfa6270 */
[----:B------:R-:W-:Y:S02]  /*3b00*/  UIADD3 UR6, UPT, UPT, UR43, 0x3300, URZ ;  /* 0x000033002b067890 */ /* 0x000fe4000fffe0ff */
[----:B------:R-:W-:Y:S02]  /*3b10*/  UIADD3 UR5, UPT, UPT, UR43, 0x1f300, URZ ;  /* 0x0001f3002b057890 */ /* 0x000fe4000fffe0ff */
[----:B---3--:R-:W-:Y:S01]  /*3b20*/  UIADD3 UR11, UPT, UPT, UR11, 0xff, URZ ;  /* 0x000000ff0b0b7890 */ /* 0x008fe2000fffe0ff */
[----:B------:R-:W2:Y:S01]  /*3b30*/  LDS R0, [UR43+0x140] ;  /* 0x0001402bff007984 */ /* 0x000ea20008000800 */
[----:B------:R-:W-:Y:S02]  /*3b40*/  UIADD3 UR4, UPT, UPT, UR43, 0x2d300, URZ ;  /* 0x0002d3002b047890 */ /* 0x000fe4000fffe0ff */
[----:B------:R-:W-:-:S02]  /*3b50*/  UIADD3 UR7, UPT, UPT, UR43, 0x30b00, URZ ;  /* 0x00030b002b077890 */ /* 0x000fc4000fffe0ff */
[----:B------:R-:W-:Y:S02]  /*3b60*/  USHF.R.S32.HI UR9, URZ, 0x1f, UR11 ;  /* 0x0000001fff097899 */ /* 0x000fe4000801140b */
[----:B------:R-:W-:Y:S02]  /*3b70*/  USHF.R.U32.HI UR10, URZ, 0x4, UR6 ;  /* 0x00000004ff0a7899 */ /* 0x000fe40008011606 */
[----:B------:R-:W-:Y:S02]  /*3b80*/  USHF.R.U32.HI UR8, URZ, 0x4, UR5 ;  /* 0x00000004ff087899 */ /* 0x000fe40008011605 */
[----:B------:R-:W-:Y:S02]  /*3b90*/  USHF.R.U32.HI UR6, URZ, 0x4, UR4 ;  /* 0x00000004ff067899 */ /* 0x000fe40008011604 */
[----:B------:R-:W-:Y:S02]  /*3ba0*/  USHF.R.U32.HI UR5, URZ, 0x4, UR7 ;  /* 0x00000004ff057899 */ /* 0x000fe40008011607 */
[----:B------:R-:W-:-:S02]  /*3bb0*/  ULEA.HI UR4, UR9, UR11, URZ, 0x8 ;  /* 0x0000000b09047291 */ /* 0x000fc4000f8f40ff */
[----:B------:R-:W-:Y:S02]  /*3bc0*/  ULOP3.LUT UR6, UR6, 0x3fff, URZ, 0xc0, !UPT ;  /* 0x00003fff06067892 */ /* 0x000fe4000f8ec0ff */
[----:B------:R-:W-:Y:S02]  /*3bd0*/  ULOP3.LUT UR5, UR5, 0x3fff, URZ, 0xc0, !UPT ;  /* 0x00003fff05057892 */ /* 0x000fe4000f8ec0ff */
[----:B------:R-:W-:Y:S02]  /*3be0*/  USHF.R.S32.HI UR71, URZ, 0x8, UR4 ;  /* 0x00000008ff477899 */ /* 0x000fe40008011404 */
[----:B------:R-:W-:Y:S02]  /*3bf0*/  ULOP3.LUT UR8, UR8, 0x3fff, URZ, 0xc0, !UPT ;  /* 0x00003fff08087892 */ /* 0x000fe4000f8ec0ff */
[----:B------:R-:W-:Y:S02]  /*3c00*/  ULOP3.LUT UR63, UR6, 0x10000, URZ, 0xfc, !UPT ;  /* 0x00010000063f7892 */ /* 0x000fe4000f8efcff */
[----:B------:R-:W-:-:S02]  /*3c10*/  ULOP3.LUT UR64, UR5, 0x10000, URZ, 0xfc, !UPT ;  /* 0x0001000005407892 */ /* 0x000fc4000f8efcff */
[----:B------:R-:W-:Y:S02]  /*3c20*/  UISETP.LT.AND UP0, UPT, UR71, 0x1, UPT ;  /* 0x000000014700788c */ /* 0x000fe4000bf01270 */
[----:B------:R-:W-:Y:S02]  /*3c30*/  ULOP3.LUT UR62, UR8, 0x10000, URZ, 0xfc, !UPT ;  /* 0x00010000083e7892 */ /* 0x000fe4000f8efcff */
[----:B------:R-:W-:Y:S02]  /*3c40*/  ULOP3.LUT UR10, UR10, 0x3fff, URZ, 0xc0, !UPT ;  /* 0x00003fff0a0a7892 */ /* 0x000fe4000f8ec0ff */
[----:B------:R-:W-:Y:S01]  /*3c50*/  USEL UR8, UR71, 0x1, !UP0 ;  /* 0x0000000147087887 */ /* 0x000fe2000c000000 */
[----:B------:R-:W3:Y:S01]  /*3c60*/  LDCU UR69, c[0x0][0x374] ;  /* 0x00006e80ff4577ac */ /* 0x000ee20008000800 */
[----:B--2---:R-:W-:Y:S01]  /*3c70*/  R2UR UR36, R0 ;  /* 0x00000000002472ca */ /* 0x004fe200000e0000 */
[----:B------:R-:W-:Y:S02]  /*3c80*/  ULOP3.LUT UR61, UR10, 0x10000, URZ, 0xfc, !UPT ;  /* 0x000100000a3d7892 */ /* 0x000fe4000f8efcff */
[----:B------:R-:W-:-:S02]  /*3c90*/  UIADD3 UR76, UPT, UPT, -UR8, URZ, URZ ;  /* 0x000000ff084c7290 */ /* 0x000fc4000fffe1ff */
[----:B------:R-:W-:Y:S01]  /*3ca0*/  UISETP.NE.AND UP4, UPT, UR42, 0x1, UPT ;  /* 0x000000012a00788c */ /* 0x000fe2000bf85270 */
[----:B------:R-:W-:Y:S01]  /*3cb0*/  UMOV UR68, URZ ;  /* 0x000000ff00447c82 */ /* 0x000fe20008000000 */
[----:B------:R-:W-:-:S06]  /*3cc0*/  UMOV UR38, URZ ;  /* 0x000000ff00267c82 */ /* 0x000fcc0008000000 */
[----:B------:R-:W-:Y:S02]  /*3cd0*/  UIADD3 UR52, UPT, UPT, UR36, 0x80, URZ ;  /* 0x0000008024347890 */ /* 0x000fe4000fffe0ff */
[----:B------:R-:W-:Y:S02]  /*3ce0*/  UIADD3 UR58, UPT, UPT, UR36, 0x84, URZ ;  /* 0x00000084243a7890 */ /* 0x000fe4000fffe0ff */
[----:B------:R-:W-:Y:S02]  /*3cf0*/  UIADD3 UR56, UPT, UPT, UR36, 0x88, URZ ;  /* 0x0000008824387890 */ /* 0x000fe4000fffe0ff */
[----:B------:R-:W-:Y:S02]  /*3d00*/  UIADD3 UR54, UPT, UPT, UR36, 0x8c, URZ ;  /* 0x0000008c24367890 */ /* 0x000fe4000fffe0ff */
[----:B------:R-:W-:Y:S02]  /*3d10*/  USHF.R.U32.HI UR4, URZ, 0x11, UR52 ;  /* 0x00000011ff047899 */ /* 0x000fe40008011634 */
[----:B------:R-:W-:-:S02]  /*3d20*/  USHF.R.U32.HI UR7, URZ, 0x11, UR58 ;  /* 0x00000011ff077899 */ /* 0x000fc4000801163a */
[----:B------:R-:W-:Y:S02]  /*3d30*/  USHF.R.U32.HI UR6, URZ, 0x11, UR56 ;  /* 0x00000011ff067899 */ /* 0x000fe40008011638 */
[----:B------:R-:W-:Y:S02]  /*3d40*/  USHF.R.U32.HI UR5, URZ, 0x11, UR54 ;  /* 0x00000011ff057899 */ /* 0x000fe40008011636 */
[----:B------:R-:W-:Y:S02]  /*3d50*/  ULOP3.LUT UR4, UR4, 0x6000, URZ, 0xc0, !UPT ;  /* 0x0000600004047892 */ /* 0x000fe4000f8ec0ff */
[----:B------:R-:W-:Y:S02]  /*3d60*/  ULOP3.LUT UR7, UR7, 0x6000, URZ, 0xc0, !UPT ;  /* 0x0000600007077892 */ /* 0x000fe4000f8ec0ff */
[----:B------:R-:W-:Y:S02]  /*3d70*/  ULOP3.LUT UR6, UR6, 0x6000, URZ, 0xc0, !UPT ;  /* 0x0000600006067892 */ /* 0x000fe4000f8ec0ff */
[----:B------:R-:W-:-:S02]  /*3d80*/  ULOP3.LUT UR5, UR5, 0x6000, URZ, 0xc0, !UPT ;  /* 0x0000600005057892 */ /* 0x000fc4000f8ec0ff */
[----:B------:R-:W-:Y:S02]  /*3d90*/  UIADD3 UR77, UPT, UPT, UR36, 0x90, URZ ;  /* 0x00000090244d7890 */ /* 0x000fe4000fffe0ff */
[----:B------:R-:W-:Y:S02]  /*3da0*/  ULOP3.LUT UR75, UR4, 0x810, URZ, 0xfc, !UPT ;  /* 0x00000810044b7892 */ /* 0x000fe4000f8efcff */
[----:B------:R-:W-:Y:S02]  /*3db0*/  ULOP3.LUT UR74, UR7, 0x810, URZ, 0xfc, !UPT ;  /* 0x00000810074a7892 */ /* 0x000fe4000f8efcff */
[----:B------:R-:W-:Y:S02]  /*3dc0*/  ULOP3.LUT UR73, UR6, 0x810, URZ, 0xfc, !UPT ;  /* 0x0000081006497892 */ /* 0x000fe4000f8efcff */
[----:B-1-3--:R-:W-:-:S12]  /*3dd0*/  ULOP3.LUT UR72, UR5, 0x810, URZ, 0xfc, !UPT ;  /* 0x0000081005487892 */ /* 0x00afd8000f8efcff */
.L_x_75:
[C---:B------:R-:W-:Y:S02]  /*3de0*/  LEA R2, R9.reuse, UR43, 0x3 ;  /* 0x0000002b09027c11 */ /* 0x040fe4000f8e18ff */
[----:B------:R-:W-:Y:S02]  /*3df0*/  SHF.L.U32 R0, R8, 0x1f, RZ ;  /* 0x0000001f08007819 */ /* 0x000fe400000006ff */
[----:B------:R-:W-:Y:S02]  /*3e00*/  LEA R4, R9, UR43, 0x4 ;  /* 0x0000002b09047c11 */ /* 0x000fe4000f8e20ff */
[----:B-1----:R-:W1:Y:S02]  /*3e10*/  SYNCS.PHASECHK.TRANS64.TRYWAIT P0, [R2+URZ+0xb0], R0 ;  /* 0x0000b000020075a7 */ /* 0x002e6400080011ff */
[----:B-1-3--:R-:W-:Y:S05]  /*3e20*/  @!P0 BRA `(.L_x_67) ;  /* 0x0000007c00c08947 */ /* 0x00afea0003800000 */
.L_x_180:
[----:B------:R-:W2:Y:S01]  /*3e30*/  LDS.128 R4, [R4+0x120] ;  /* 0x0001200004047984 */ /* 0x000ea20000000c00 */
[----:B------:R-:W-:Y:S01]  /*3e40*/  @!PT LDS RZ, [RZ] ;  /* 0x00000000fffff984 */ /* 0x000fe20000000800 */
[----:B------:R-:W-:Y:S01]  /*3e50*/  @!PT LDS RZ, [RZ] ;  /* 0x00000000fffff984 */ /* 0x000fe20000000800 */
[----:B------:R-:W-:Y:S01]  /*3e60*/  @!PT LDS RZ, [RZ] ;  /* 0x00000000fffff984 */ /* 0x000fe20000000800 */
[----:B------:R-:W-:Y:S01]  /*3e70*/  @!PT LDS RZ, [RZ] ;  /* 0x00000000fffff984 */ /* 0x000fe20000000800 */
[----:B------:R3:W-:Y:S06]  /*3e80*/  MEMBAR.ALL.CTA ;  /* 0x0000000000007992 */ /* 0x0007ec0000008000 */
[----:B---3--:R-:W3:Y:S01]  /*3e90*/  FENCE.VIEW.ASYNC.S ;  /* 0x00000000000073c6 */ /* 0x008ee20000000000 */
[----:B--2---:R-:W-:-:S13]  /*3ea0*/  LOP3.LUT P0, RZ, R6, 0x1, RZ, 0xc0, !PT ;  /* 0x0000000106ff7812 */ /* 0x004fda000780c0ff */
[----:B---3--:R-:W-:Y:S01]  /*3eb0*/  VOTEU.ANY UP3, P0 ;  /* 0x0000000000ff7886 */ /* 0x008fe20000060100 */
[----:B------:R-:W-:-:S13]  /*3ec0*/  PLOP3.LUT P0, PT, PT, PT, UP3, 0x80, 0x8 ;  /* 0x000000000008781c */ /* 0x000fda0003f0f038 */
[----:B-1----:R-:W-:Y:S02]  /*3ed0*/  @P0 MOV R0, R4 ;  /* 0x0000000400000202 */ /* 0x002fe40000000f00 */
[----:B------:R-:W-:Y:S02]  /*3ee0*/  @P0 LOP3.LUT R4, R5, 0xffff, RZ, 0xc0, !PT ;  /* 0x0000ffff05040812 */ /* 0x000fe400078ec0ff */
[----:B------:R-:W-:Y:S01]  /*3ef0*/  @P0 R2UR UR5, R0 ;  /* 0x00000000000502ca */ /* 0x000fe200000e0000 */
[----:B------:R-:W-:Y:S01]  /*3f00*/  VIADD R0, R2, 0xc0 ;  /* 0x000000c002007836 */ /* 0x000fe20000000000 */
[----:B------:R-:W-:-:S04]  /*3f10*/  @P0 R2UR UR4, R4 ;  /* 0x00000000040402ca */ /* 0x000fc800000e0000 */
[----:B------:R-:W-:-:S04]  /*3f20*/  PRMT R0, RZ, 0x654, R0 ;  /* 0x00000654ff007816 */ /* 0x000fc80000000000 */
[----:B------:R1:W-:Y:S03]  /*3f30*/  SYNCS.ARRIVE.TRANS64.RED.A1T0 RZ, [R0+URZ], RZ ;  /* 0x000000ff00ff79a7 */ /* 0x0003e600081004ff */
[----:B------:R-:W-:Y:S02]  /*3f40*/  @UP3 UMOV UR67, UR5 ;  /* 0x0000000500433c82 */ /* 0x000fe40008000000 */
[----:B------:R-:W-:Y:S01]  /*3f50*/  @UP3 UMOV UR65, UR4 ;  /* 0x0000000400413c82 */ /* 0x000fe20008000000 */
[----:B------:R-:W-:Y:S05]  /*3f60*/  BRA.U !UP5, `(.L_x_68) ;  /* 0x000000010dd07547 */ /* 0x000fea000b800000 */
[----:B------:R-:W2:Y:S01]  /*3f70*/  LDCU.128 UR12, c[0x0][0xf10] ;  /* 0x0001e200ff0c77ac */ /* 0x000ea20008000c00 */
[----:B------:R-:W3:Y:S01]  /*3f80*/  LDCU UR22, c[0x0][0xf20] ;  /* 0x0001e400ff1677ac */ /* 0x000ee20008000800 */
[----:B------:R-:W4:Y:S01]  /*3f90*/  LDCU UR20, c[0x0][0xf0c] ;  /* 0x0001e180ff1477ac */ /* 0x000f220008000800 */
[----:B------:R-:W1:Y:S01]  /*3fa0*/  LDCU.64 UR8, c[0x0][0xf28] ;  /* 0x0001e500ff0877ac */ /* 0x000e620008000a00 */
[----:B--2---:R-:W-:Y:S02]  /*3fb0*/  UIMAD.WIDE.U32 UR6, UR69, UR15, URZ ;  /* 0x0000000f450672a5 */ /* 0x004fe4000f8e00ff */
[----:B------:R-:W-:Y:S02]  /*3fc0*/  UIMAD.WIDE.U32 UR4, UR70, UR12, URZ ;  /* 0x0000000c460472a5 */ /* 0x000fe4000f8e00ff */
[----:B------:R-:W-:Y:S02]  /*3fd0*/  UISETP.NE.AND UP0, UPT, UR14, 0x1, UPT ;  /* 0x000000010e00788c */ /* 0x000fe4000bf05270 */
[----:B------:R-:W-:Y:S01]  /*3fe0*/  UIMAD.WIDE.U32 UR18, UR65, UR15, URZ ;  /* 0x0000000f411272a5 */ /* 0x000fe2000f8e00ff */
[----:B------:R-:W-:-:S02]  /*3ff0*/  UMOV UR6, UR7 ;  /* 0x0000000700067c82 */ /* 0x000fc40008000000 */
[----:B------:R-:W-:Y:S01]  /*4000*/  UMOV UR4, UR5 ;  /* 0x0000000500047c82 */ /* 0x000fe20008000000 */
[----:B---3--:R-:W-:Y:S02]  /*4010*/  USHF.R.U32.HI UR6, URZ, UR22, UR6 ;  /* 0x00000016ff067299 */ /* 0x008fe40008011606 */
[----:B----4-:R-:W-:Y:S02]  /*4020*/  UISETP.NE.AND UP1, UPT, UR20, 0x1, UPT ;  /* 0x000000011400788c */ /* 0x010fe4000bf25270 */
[----:B------:R-:W-:Y:S02]  /*4030*/  USHF.R.U32.HI UR4, URZ, UR13, UR4 ;  /* 0x0000000dff047299 */ /* 0x000fe40008011604 */
[----:B------:R-:W-:Y:S02]  /*4040*/  USEL UR5, UR69, UR6, !UP0 ;  /* 0x0000000645057287 */ /* 0x000fe4000c000000 */
[----:B------:R-:W-:Y:S02]  /*4050*/  USEL UR6, UR70, UR4, !UP1 ;  /* 0x0000000446067287 */ /* 0x000fe4000c800000 */
[----:B-1----:R-:W-:Y:S01]  /*4060*/  UIMAD.WIDE.U32 UR10, UR5, UR8, URZ ;  /* 0x00000008050a72a5 */ /* 0x002fe2000f8e00ff */
[----:B------:R-:W-:Y:S01]  /*4070*/  UMOV UR4, UR19 ;  /* 0x0000001300047c82 */ /* 0x000fe20008000000 */
[----:B------:R-:W-:-:S02]  /*4080*/  UIMAD.WIDE.U32 UR16, UR67, UR12, URZ ;  /* 0x0000000c431072a5 */ /* 0x000fc4000f8e00ff */
        /* <DEDUP_REMOVED lines=34> */
.L_x_68:
[----:B------:R-:W2:Y:S02]  /*42b0*/  LDCU UR4, c[0x0][0xf30] ;  /* 0x0001e600ff0477ac */ /* 0x000ea40008000800 */
[----:B--2---:R-:W-:-:S09]  /*42c0*/  UISETP.NE.AND UP0, UPT, UR4, 0x1, UPT ;  /* 0x000000010400788c */ /* 0x004fd2000bf05270 */
[----:B------:R-:W-:Y:S05]  /*42d0*/  BRA.U UP0, `(.L_x_69) ;  /* 0x00000001003c7547 */ /* 0x000fea000b800000 */
[----:B------:R-:W2:Y:S01]  /*42e0*/  LDCU.128 UR8, c[0x0][0xf10] ;  /* 0x0001e200ff0877ac */ /* 0x000ea20008000c00 */
[----:B------:R-:W3:Y:S01]  /*42f0*/  LDCU UR12, c[0x0][0xf0c] ;  /* 0x0001e180ff0c77ac */ /* 0x000ee20008000800 */
[----:B------:R-:W4:Y:S01]  /*4300*/  LDCU UR13, c[0x0][0xf20] ;  /* 0x0001e400ff0d77ac */ /* 0x000f220008000800 */
[----:B--2---:R-:W-:Y:S02]  /*4310*/  UIMAD.WIDE.U32 UR6, UR67, UR8, URZ ;  /* 0x00000008430672a5 */ /* 0x004fe4000f8e00ff */
[----:B------:R-:W-:Y:S02]  /*4320*/  UIMAD.WIDE.U32 UR4, UR65, UR11, URZ ;  /* 0x0000000b410472a5 */ /* 0x000fe4000f8e00ff */
[----:B---3--:R-:W-:Y:S02]  /*4330*/  UISETP.NE.AND UP0, UPT, UR12, 0x1, UPT ;  /* 0x000000010c00788c */ /* 0x008fe4000bf05270 */
[----:B------:R-:W-:Y:S01]  /*4340*/  UISETP.NE.AND UP1, UPT, UR10, 0x1, UPT ;  /* 0x000000010a00788c */ /* 0x000fe2000bf25270 */
[----:B------:R-:W-:-:S02]  /*4350*/  UMOV UR6, UR7 ;  /* 0x0000000700067c82 */ /* 0x000fc40008000000 */
[----:B------:R-:W-:Y:S01]  /*4360*/  UMOV UR4, UR5 ;  /* 0x0000000500047c82 */ /* 0x000fe20008000000 */
[----:B------:R-:W-:Y:S02]  /*4370*/  USHF.R.U32.HI UR9, URZ, UR9, UR6 ;  /* 0x00000009ff097299 */ /* 0x000fe40008011606 */
[----:B----4-:R-:W-:Y:S02]  /*4380*/  USHF.R.U32.HI UR4, URZ, UR13, UR4 ;  /* 0x0000000dff047299 */ /* 0x010fe40008011604 */
[----:B------:R-:W-:Y:S02]  /*4390*/  USEL UR5, UR67, UR9, !UP0 ;  /* 0x0000000943057287 */ /* 0x000fe4000c000000 */
[----:B------:R-:W-:-:S04]  /*43a0*/  USEL UR4, UR65, UR4, !UP1 ;  /* 0x0000000441047287 */ /* 0x000fc8000c800000 */
[----:B------:R-:W-:-:S04]  /*43b0*/  UIADD3 UR4, UPT, UPT, UR5, -UR4, URZ ;  /* 0x8000000405047290 */ /* 0x000fc8000fffe0ff */
[----:B------:R-:W-:-:S12]  /*43c0*/  UIMAD UR65, UR4, UR10, UR65 ;  /* 0x0000000a044172a4 */ /* 0x000fd8000f8e0241 */
.L_x_69:
[----:B------:R-:W2:Y:S01]  /*43d0*/  LDCU UR4, c[0x0][0x38c] ;  /* 0x00007180ff0477ac */ /* 0x000ea20008000800 */
[----:B------:R-:W-:Y:S02]  /*43e0*/  PLOP3.LUT P1, PT, PT, PT, PT, 0x80, 0x8 ;  /* 0x000000000008781c */ /* 0x000fe40003f2f070 */
[----:B------:R-:W-:Y:S01]  /*43f0*/  SHF.L.U32 R2, R10, 0x1f, RZ ;  /* 0x0000001f0a027819 */ /* 0x000fe200000006ff */
[----:B------:R-:W-:Y:S02]  /*4400*/  ULEA UR66, UR68, UR43, 0x3 ;  /* 0x0000002b44427291 */ /* 0x000fe4000f8e18ff */
[----:B------:R-:W-:Y:S02]  /*4410*/  ULEA UR37, UR68, UR36, 0x6 ;  /* 0x0000002444257291 */ /* 0x000fe4000f8e30ff */
[----:B--2---:R-:W-:-:S06]  /*4420*/  UISETP.GE.AND UP0, UPT, UR4, 0x1, UPT ;  /* 0x000000010400788c */ /* 0x004fcc000bf06270 */
[----:B------:R-:W-:-:S05]  /*4430*/  PLOP3.LUT P0, PT, PT, PT, UP0, 0x80, 0x8 ;  /* 0x000000000008781c */ /* 0x000fca0003f0f008 */
[----:B------:R-:W-:-:S08]  /*4440*/  @UP0 ULEA UR4, UR38, UR43, 0x3 ;  /* 0x0000002b26040291 */ /* 0x000fd0000f8e18ff */
[----:B-1----:R-:W-:-:S04]  /*4450*/  @P0 SHF.L.U32 R0, R3, 0x1f, RZ ;  /* 0x0000001f03000819 */ /* 0x002fc800000006ff */
[----:B------:R1:W2:Y:S01]  /*4460*/  @P0 SYNCS.PHASECHK.TRANS64.TRYWAIT P1, [UR4], R0 ;  /* 0x00000000ff0005a7 */ /* 0x0002a20008021104 */
[----:B------:R-:W-:-:S04]  /*4470*/  ULEA.HI UR4, UR21, UR21, URZ, 0x1 ;  /* 0x0000001515047291 */ /* 0x000fc8000f8f08ff */
[----:B------:R-:W-:-:S04]  /*4480*/  ULOP3.LUT UR4, UR4, 0x7ffffffe, URZ, 0xc0, !UPT ;  /* 0x7ffffffe04047892 */ /* 0x000fc8000f8ec0ff */
[----:B------:R-:W-:-:S04]  /*4490*/  UIADD3 UR4, UPT, UPT, -UR4, UR21, URZ ;  /* 0x0000001504047290 */ /* 0x000fc8000fffe1ff */
[----:B------:R-:W-:Y:S01]  /*44a0*/  ULEA UR53, UR4, UR77, 0x1 ;  /* 0x0000004d04357291 */ /* 0x000fe2000f8e08ff */
[----:B------:R-:W3:Y:S02]  /*44b0*/  SYNCS.PHASECHK.TRANS64.TRYWAIT P0, [UR66+0xe0], R2 ;  /* 0x0000e002ff0075a7 */ /* 0x000ee40008001142 */
[----:B-123--:R-:W-:Y:S09]  /*44c0*/  @!P0 BRA `(.L_x_70) ;  /* 0x00000078002c8947 */ /* 0x00eff20003800000 */
.L_x_182:
[----:B------:R-:W-:Y:S01]  /*44d0*/  IADD3 R9, PT, PT, R9, 0x1, RZ ;  /* 0x0000000109097810 */ /* 0x000fe20007ffe0ff */
[----:B------:R-:W-:Y:S06]  /*44e0*/  BRA.U !UP0, `(.L_x_71) ;  /* 0x0000000508807547 */ /* 0x000fec000b800000 */
[----:B------:R-:W-:Y:S02]  /*44f0*/  USHF.R.U32.HI UR4, URZ, 0x1a, UR53 ;  /* 0x0000001aff047899 */ /* 0x000fe40008011635 */
[----:B------:R-:W-:Y:S02]  /*4500*/  UIADD3 UR59, UPT, UPT, UR53, 0x4, URZ ;  /* 0x00000004353b7890 */ /* 0x000fe4000fffe0ff */
[----:B------:R-:W-:Y:S02]  /*4510*/  UIADD3 UR57, UPT, UPT, UR53, 0x8, URZ ;  /* 0x0000000835397890 */ /* 0x000fe4000fffe0ff */
[----:B------:R-:W-:Y:S02]  /*4520*/  UIADD3 UR55, UPT, UPT, UR53, 0xc, URZ ;  /* 0x0000000c35377890 */ /* 0x000fe4000fffe0ff */
[----:B------:R-:W-:Y:S02]  /*4530*/  ULOP3.LUT UR6, UR4, 0x30, URZ, 0xc0, !UPT ;  /* 0x0000003004067892 */ /* 0x000fe4000f8ec0ff */
[----:B------:R-:W-:-:S02]  /*4540*/  USHF.R.U32.HI UR5, URZ, 0x1a, UR59 ;  /* 0x0000001aff057899 */ /* 0x000fc4000801163b */
[----:B------:R-:W-:Y:S02]  /*4550*/  USHF.R.U32.HI UR4, URZ, 0x1a, UR57 ;  /* 0x0000001aff047899 */ /* 0x000fe40008011639 */
[----:B------:R-:W-:Y:S02]  /*4560*/  USHF.R.U32.HI UR7, URZ, 0x1a, UR55 ;  /* 0x0000001aff077899 */ /* 0x000fe40008011637 */
[----:B------:R-:W-:Y:S02]  /*4570*/  ULOP3.LUT UR50, UR6, 0x480, URZ, 0xfc, !UPT ;  /* 0x0000048006327892 */ /* 0x000fe4000f8efcff */
[----:B------:R-:W-:Y:S02]  /*4580*/  ULOP3.LUT UR6, UR5, 0x30, URZ, 0xc0, !UPT ;  /* 0x0000003005067892 */ /* 0x000fe4000f8ec0ff */
[----:B------:R-:W-:Y:S02]  /*4590*/  ULOP3.LUT UR5, UR4, 0x30, URZ, 0xc0, !UPT ;  /* 0x0000003004057892 */ /* 0x000fe4000f8ec0ff */
[----:B------:R-:W-:-:S02]  /*45a0*/  ULOP3.LUT UR4, UR7, 0x30, URZ, 0xc0, !UPT ;  /* 0x0000003007047892 */ /* 0x000fc4000f8ec0ff */
[----:B------:R-:W-:Y:S02]  /*45b0*/  ULOP3.LUT UR6, UR6, 0x480, URZ, 0xfc, !UPT ;  /* 0x0000048006067892 */ /* 0x000fe4000f8efcff */
[----:B------:R-:W-:Y:S02]  /*45c0*/  ULOP3.LUT UR5, UR5, 0x480, URZ, 0xfc, !UPT ;  /* 0x0000048005057892 */ /* 0x000fe4000f8efcff */
[----:B------:R-:W-:Y:S02]  /*45d0*/  ULOP3.LUT UR4, UR4, 0x480, URZ, 0xfc, !UPT ;  /* 0x0000048004047892 */ /* 0x000fe4000f8efcff */
[----:B------:R-:W-:Y:S01]  /*45e0*/  UPRMT UR51, UR50, 0x5410, UR75 ;  /* 0x0000541032337896 */ /* 0x000fe2000800004b */
[----:B------:R-:W-:Y:S01]  /*45f0*/  UMOV UR11, URZ ;  /* 0x000000ff000b7c82 */ /* 0x000fe20008000000 */
[----:B------:R-:W-:Y:S01]  /*4600*/  UMOV UR40, UR76 ;  /* 0x0000004c00287c82 */ /* 0x000fe20008000000 */
[----:B------:R-:W-:Y:S01]  /*4610*/  UMOV UR39, UR71 ;  /* 0x0000004700277c82 */ /* 0x000fe20008000000 */
[----:B------:R-:W-:Y:S01]  /*4620*/  UMOV UR9, UR38 ;  /* 0x0000002600097c82 */ /* 0x000fe20008000000 */
[----:B------:R-:W-:-:S02]  /*4630*/  UPRMT UR49, UR6, 0x5410, UR74 ;  /* 0x0000541006317896 */ /* 0x000fc4000800004a */
[----:B------:R-:W-:Y:S02]  /*4640*/  UPRMT UR47, UR5, 0x5410, UR73 ;  /* 0x00005410052f7896 */ /* 0x000fe40008000049 */
[----:B------:R-:W-:Y:S01]  /*4650*/  UPRMT UR45, UR4, 0x5410, UR72 ;  /* 0x00005410042d7896 */ /* 0x000fe20008000048 */
[----:B------:R-:W-:Y:S01]  /*4660*/  UMOV UR50, URZ ;  /* 0x000000ff00327c82 */ /* 0x000fe20008000000 */
[----:B------:R-:W-:Y:S01]  /*4670*/  UMOV UR48, URZ ;  /* 0x000000ff00307c82 */ /* 0x000fe20008000000 */
[----:B------:R-:W-:Y:S01]  /*4680*/  UMOV UR46, URZ ;  /* 0x000000ff002e7c82 */ /* 0x000fe20008000000 */
[----:B------:R-:W-:-:S08]  /*4690*/  UMOV UR44, URZ ;  /* 0x000000ff002c7c82 */ /* 0x000fd00008000000 */
.L_x_74:
[----:B------:R-:W-:Y:S02]  /*46a0*/  UIADD3 UR40, UPT, UPT, UR40, 0x1, URZ ;  /* 0x0000000128287890 */ /* 0x000fe4000fffe0ff */
[----:B--2---:R-:W-:Y:S02]  /*46b0*/  ULEA UR7, UR9, UR43, 0x3 ;  /* 0x0000002b09077291 */ /* 0x004fe4000f8e18ff */
[----:B------:R-:W-:Y:S01]  /*46c0*/  UISETP.NE.AND UP2, UPT, UR40, URZ, UPT ;  /* 0x000000ff2800728c */ /* 0x000fe2000bf45270 */
[----:B---3--:R-:W-:Y:S10]  /*46d0*/  @P1 BRA `(.L_x_72) ;  /* 0x00000000000c1947 */ /* 0x008ff40003800000 */
[----:B-1----:R-:W-:Y:S04]  /*46e0*/  SHF.L.U32 R2, R3, 0x1f, RZ ;  /* 0x0000001f03027819 */ /* 0x002fe800000006ff */
[----:B------:R-:W1:Y:S02]  /*46f0*/  SYNCS.PHASECHK.TRANS64.TRYWAIT P0, [UR7], R2 ;  /* 0x00000002ff0075a7 */ /* 0x000e640008001107 */
[----:B-1----:R-:W-:Y:S05]  /*4700*/  @!P0 BRA `(.L_x_73) ;  /* 0x0000007400b48947 */ /* 0x002fea0003800000 */
.L_x_72:
[----:B------:R-:W-:Y:S01]  /*4710*/  UISETP.NE.AND UP0, UPT, UR39, 0x1, UPT ;  /* 0x000000012700788c */ /* 0x000fe2000bf05270 */
[----:B------:R-:W-:Y:S01]  /*4720*/  PLOP3.LUT P1, PT, PT, PT, PT, 0x80, 0x8 ;  /* 0x000000000008781c */ /* 0x000fe20003f2f070 */
[----:B------:R-:W-:Y:S02]  /*4730*/  UIADD3 UR4, UPT, UPT, UR9, 0x1, URZ ;  /* 0x0000000109047890 */ /* 0x000fe4000fffe0ff */
[----:B------:R-:W-:Y:S02]  /*4740*/  ULEA UR10, UR9, UR63, 0x7 ;  /* 0x0000003f090a7291 */ /* 0x000fe4000f8e38ff */
[----:B------:R-:W-:Y:S01]  /*4750*/  UISETP.NE.AND UP1, UPT, UR4, 0x7, UPT ;  /* 0x000000070400788c */ /* 0x000fe2000bf25270 */
[----:B------:R-:W-:Y:S01]  /*4760*/  PLOP3.LUT P0, PT, PT, PT, UP0, 0x80, 0x8 ;  /* 0x000000000008781c */ /* 0x000fe20003f0f008 */
[----:B------:R-:W-:Y:S02]  /*4770*/  ULEA UR8, UR9, UR64, 0x7 ;  /* 0x0000004009087291 */ /* 0x000fe4000f8e38ff */
[----:B------:R-:W-:Y:S02]  /*4780*/  USEL UR5, URZ, 0x1, UP1 ;  /* 0x00000001ff057887 */ /* 0x000fe40008800000 */
[----:B------:R-:W-:Y:S02]  /*4790*/  USEL UR38, UR4, URZ, UP1 ;  /* 0x000000ff04267287 */ /* 0x000fe40008800000 */
[----:B------:R-:W-:Y:S02]  /*47a0*/  UIADD3 UR30, UPT, UPT, UR10, 0x20, URZ ;  /* 0x000000200a1e7890 */ /* 0x000fe4000fffe0ff */
[----:B------:R-:W-:Y:S01]  /*47b0*/  @UP0 ULEA UR4, UR38, UR43, 0x3 ;  /* 0x0000002b26040291 */ /* 0x000fe2000f8e18ff */
[----:B------:R-:W-:Y:S01]  /*47c0*/  LOP3.LUT R3, R3, UR5, RZ, 0x3c, !PT ;  /* 0x0000000503037c12 */ /* 0x000fe2000f8e3cff */
[----:B------:R-:W-:Y:S02]  /*47d0*/  UIADD3 UR32, UPT, UPT, UR10, 0x40, URZ ;  /* 0x000000400a207890 */ /* 0x000fe4000fffe0ff */
[----:B------:R-:W-:Y:S01]  /*47e0*/  UIADD3 UR34, UPT, UPT, UR10, 0x60, URZ ;  /* 0x000000600a227890 */ /* 0x000fe2000fffe0ff */
[----:B-1----:R-:W-:Y:S01]  /*47f0*/  @P0 SHF.L.U32 R0, R3, 0x1f, RZ ;  /* 0x0000001f03000819 */ /* 0x002fe200000006ff */
[----:B------:R-:W-:Y:S02]  /*4800*/  UISETP.NE.U32.AND UP0, UPT, UR11, URZ, UPT ;  /* 0x000000ff0b00728c */ /* 0x000fe4000bf05070 */
[----:B------:R-:W-:Y:S01]  /*4810*/  ULEA UR6, UR9, UR62, 0x9 ;  /* 0x0000003e09067291 */ /* 0x000fe2000f8e48ff */
[----:B------:R2:W3:Y:S01]  /*4820*/  @P0 SYNCS.PHASECHK.TRANS64.TRYWAIT P1, [UR4], R0 ;  /* 0x00000000ff0005a7 */ /* 0x0004e20008021104 */
[----:B------:R-:W-:Y:S02]  /*4830*/  ULEA UR4, UR9, UR61, 0xa ;  /* 0x0000003d09047291 */ /* 0x000fe4000f8e50ff */
[----:B------:R-:W-:Y:S02]  /*4840*/  UIADD3 UR24, UPT, UPT, UR8, 0x20, URZ ;  /* 0x0000002008187890 */ /* 0x000fe4000fffe0ff */
        /* <DEDUP_REMOVED lines=9> */
[----:B------:R-:W-:Y:S01]  /*48e0*/  UIADD3 UR39, UPT, UPT, UR39, -0x1, URZ ;  /* 0xffffffff27277890 */ /* 0x000fe2000fffe0ff */
[----:B------:R-:W-:Y:S01]  /*48f0*/  UMOV UR11, 0x4008 ;  /* 0x00004008000b7882 */ /* 0x000fe20000000000 */
[----:B------:R-:W-:Y:S01]  /*4900*/  UMOV UR31, 0x4008 ;  /* 0x00004008001f7882 */ /* 0x000fe20000000000 */
[----:B------:R1:W-:Y:S01]  /*4910*/  UTCCP.T.S.4x32dp128bit tmem[UR36+0x80], gdesc[UR10] ;  /* 0x0000800a240079e7 */ /* 0x0003e20009100000 */
[----:B------:R-:W-:Y:S01]  /*4920*/  UTCCP.T.S.4x32dp128bit tmem[UR36+0x84], gdesc[UR30] ;  /* 0x0000841e240079e7 */ /* 0x000fe20009100000 */
[----:B------:R-:W-:Y:S01]  /*4930*/  UMOV UR33, 0x4008 ;  /* 0x0000400800217882 */ /* 0x000fe20000000000 */
[----:B------:R-:W-:Y:S01]  /*4940*/  UMOV UR35, 0x4008 ;  /* 0x0000400800237882 */ /* 0x000fe20000000000 */
[----:B------:R-:W-:Y:S01]  /*4950*/  UTCCP.T.S.4x32dp128bit tmem[UR36+0x88], gdesc[UR32] ;  /* 0x00008820240079e7 */ /* 0x000fe20009100000 */
[----:B------:R-:W-:Y:S01]  /*4960*/  UTCCP.T.S.4x32dp128bit tmem[UR36+0x8c], gdesc[UR34] ;  /* 0x00008c22240079e7 */ /* 0x000fe20009100000 */
[----:B------:R-:W-:Y:S01]  /*4970*/  UMOV UR9, 0x4008 ;  /* 0x0000400800097882 */ /* 0x000fe20000000000 */
[----:B------:R-:W-:Y:S01]  /*4980*/  UMOV UR25, 0x4008 ;  /* 0x0000400800197882 */ /* 0x000fe20000000000 */
[----:B------:R4:W-:Y:S01]  /*4990*/  UTCCP.T.S.4x32dp128bit tmem[UR36+0x90], gdesc[UR8] ;  /* 0x00009008240079e7 */ /* 0x0009e20009100000 */
[----:B------:R2:W-:Y:S01]  /*49a0*/  UTCCP.T.S.4x32dp128bit tmem[UR36+0x94], gdesc[UR24] ;  /* 0x00009418240079e7 */ /* 0x0005e20009100000 */
[----:B------:R-:W-:Y:S01]  /*49b0*/  UMOV UR27, 0x4008 ;  /* 0x00004008001b7882 */ /* 0x000fe20000000000 */
[----:B------:R-:W-:Y:S01]  /*49c0*/  UMOV UR29, 0x4008 ;  /* 0x00004008001d7882 */ /* 0x000fe20000000000 */
[----:B------:R2:W-:Y:S01]  /*49d0*/  UTCCP.T.S.4x32dp128bit tmem[UR36+0x98], gdesc[UR26] ;  /* 0x0000981a240079e7 */ /* 0x0005e20009100000 */
[----:B------:R2:W-:Y:S01]  /*49e0*/  UTCCP.T.S.4x32dp128bit tmem[UR36+0x9c], gdesc[UR28] ;  /* 0x00009c1c240079e7 */ /* 0x0005e20009100000 */
[----:B------:R-:W-:Y:S01]  /*49f0*/  UMOV UR7, 0x40004040 ;  /* 0x4000404000077882 */ /* 0x000fe20000000000 */
[----:B------:R-:W-:Y:S01]  /*4a00*/  UMOV UR5, 0x40004040 ;  /* 0x4000404000057882 */ /* 0x000fe20000000000 */
[----:B------:R-:W-:Y:S01]  /*4a10*/  UMOV UR23, 0x40004040 ;  /* 0x4000404000177882 */ /* 0x000fe20000000000 */
[----:B------:R2:W-:Y:S01]  /*4a20*/  UTCOMMA.4X gdesc[UR4], gdesc[UR6], tmem[UR37], tmem[UR50], idesc[UR51], tmem[UR52], UP0 ;  /* 0x80343206040075ea */ /* 0x0005e20008000025 */
[----:B------:R-:W-:Y:S01]  /*4a30*/  UMOV UR21, 0x40004040 ;  /* 0x4000404000157882 */ /* 0x000fe20000000000 */
[----:B------:R-:W-:Y:S01]  /*4a40*/  UMOV UR19, 0x40004040 ;  /* 0x4000404000137882 */ /* 0x000fe20000000000 */
[----:B------:R2:W-:Y:S01]  /*4a50*/  UTCOMMA.4X gdesc[UR20], gdesc[UR22], tmem[UR37], tmem[UR48], idesc[UR49], tmem[UR58], UPT ;  /* 0x803a3016140075ea */ /* 0x0005e2000b800025 */
[----:B------:R-:W-:Y:S01]  /*4a60*/  UMOV UR17, 0x40004040 ;  /* 0x4000404000117882 */ /* 0x000fe20000000000 */
[----:B------:R-:W-:Y:S01]  /*4a70*/  UMOV UR15, 0x40004040 ;  /* 0x40004040000f7882 */ /* 0x000fe20000000000 */
[----:B------:R2:W-:Y:S01]  /*4a80*/  UTCOMMA.4X gdesc[UR16], gdesc[UR18], tmem[UR37], tmem[UR46], idesc[UR47], tmem[UR56], UPT ;  /* 0x80382e12100075ea */ /* 0x0005e2000b800025 */
[----:B------:R-:W-:Y:S01]  /*4a90*/  UMOV UR13, 0x40004040 ;  /* 0x40004040000d7882 */ /* 0x000fe20000000000 */
[----:B-1----:R-:W-:Y:S01]  /*4aa0*/  UMOV UR11, 0x1 ;  /* 0x00000001000b7882 */ /* 0x002fe20000000000 */
[----:B------:R2:W-:Y:S01]  /*4ab0*/  UTCOMMA.4X gdesc[UR12], gdesc[UR14], tmem[UR37], tmem[UR44], idesc[UR45], tmem[UR54], UPT ;  /* 0x80362c0e0c0075ea */ /* 0x0005e2000b800025 */
[----:B------:R2:W-:Y:S01]  /*4ac0*/  UTCBAR.MULTICAST [UR41], URZ, UR60 ;  /* 0x000000ff290073e9 */ /* 0x0005e2000800083c */
[----:B----4-:R-:W-:Y:S01]  /*4ad0*/  UMOV UR9, UR38 ;  /* 0x0000002600097c82 */ /* 0x010fe20008000000 */
[----:B------:R-:W-:Y:S05]  /*4ae0*/  BRA.U UP2, `(.L_x_74) ;  /* 0xfffffff902ec7547 */ /* 0x000fea000b83ffff */
.L_x_71:
[----:B--2---:R-:W-:Y:S01]  /*4af0*/  UIADD3 UR5, UPT, UPT, UR66, 0xd0, URZ ;  /* 0x000000d042057890 */ /* 0x004fe2000fffe0ff */
[----:B------:R-:W-:Y:S01]  /*4b00*/  R2UR UR6, R94 ;  /* 0x000000005e0672ca */ /* 0x000fe200000e0000 */
[----:B------:R-:W-:Y:S01]  /*4b10*/  UIADD3 UR4, UPT, UPT, UR68, 0x1, URZ ;  /* 0x0000000144047890 */ /* 0x000fe2000fffe0ff */
[----:B------:R-:W-:-:S03]  /*4b20*/  ISETP.NE.AND P0, PT, R9, 0x2, PT ;  /* 0x000000020900780c */ /* 0x000fc60003f05270 */
[----:B------:R-:W-:Y:S01]  /*4b30*/  UISETP.NE.AND UP0, UPT, UR4, 0x2, UPT ;  /* 0x000000020400788c */ /* 0x000fe2000bf05270 */
[----:B-1----:R-:W-:Y:S02]  /*4b40*/  SEL R0, RZ, 0x1, P0 ;  /* 0x00000001ff007807 */ /* 0x002fe40000000000 */
[----:B------:R1:W-:Y:S01]  /*4b50*/  UTCBAR [UR5], URZ ;  /* 0x000000ff050073e9 */ /* 0x0003e200080000ff */
[----:B------:R-:W-:Y:S01]  /*4b60*/  SEL R9, R9, RZ, P0 ;  /* 0x000000ff09097207 */ /* 0x000fe20000000000 */
[----:B------:R-:W-:Y:S01]  /*4b70*/  USEL UR68, UR4, URZ, UP0 ;  /* 0x000000ff04447287 */ /* 0x000fe20008000000 */
[----:B------:R-:W-:Y:S02]  /*4b80*/  LOP3.LUT R8, R8, R0, RZ, 0x3c, !PT ;  /* 0x0000000008087212 */ /* 0x000fe400078e3cff */
[----:B------:R-:W-:Y:S02]  /*4b90*/  UIADD3 UR21, UPT, UPT, UR65, UR6, URZ ;  /* 0x0000000641157290 */ /* 0x000fe4000fffe0ff */
[----:B------:R-:W-:-:S06]  /*4ba0*/  USEL UR6, URZ, 0x1, UP0 ;  /* 0x00000001ff067887 */ /* 0x000fcc0008000000 */
[----:B------:R-:W-:Y:S01]  /*4bb0*/  LOP3.LUT R10, R10, UR6, RZ, 0x3c, !PT ;  /* 0x000000060a0a7c12 */ /* 0x000fe2000f8e3cff */
[----:B------:R-:W-:Y:S06]  /*4bc0*/  BRA.U UP3, `(.L_x_75) ;  /* 0xfffffff103847547 */ /* 0x000fec000b83ffff */
[----:B------:R-:W2:Y:S01]  /*4bd0*/  S2UR UR7, SR_CgaCtaId ;  /* 0x00000000000779c3 */ /* 0x000ea20000008800 */
[----:B------:R-:W-:Y:S01]  /*4be0*/  ELECT P0, URZ, PT ;  /* 0x0000000000ff782f */ /* 0x000fe20003800000 */
[----:B------:R-:W-:Y:S01]  /*4bf0*/  IMAD.MOV.U32 R0, RZ, RZ, 0x1 ;  /* 0x00000001ff007424 */ /* 0x000fe200078e00ff */
[----:B------:R-:W-:Y:S01]  /*4c00*/  UIADD3 UR43, UPT, UPT, UR43, 0xe0, URZ ;  /* 0x000000e02b2b7890 */ /* 0x000fe2000fffe0ff */
[----:B------:R-:W-:Y:S01]  /*4c10*/  SHF.L.U32 R2, R10, 0x1f, RZ ;  /* 0x0000001f0a027819 */ /* 0x000fe200000006ff */
[----:B------:R-:W-:-:S03]  /*4c20*/  UMOV UR4, 0x40 ;  /* 0x0000004000047882 */ /* 0x000fc60000000000 */
[----:B------:R-:W-:Y:S01]  /*4c30*/  UVIRTCOUNT.DEALLOC.SMPOOL 0x80 ;  /* 0x000000800000784c */ /* 0x000fe20000000000 */
[----:B--2---:R-:W-:Y:S02]  /*4c40*/  ULEA UR7, UR7, UR4, 0x18 ;  /* 0x0000000407077291 */ /* 0x004fe4000f8ec0ff */
[----:B------:R-:W-:-:S07]  /*4c50*/  ULEA UR4, UR68, UR43, 0x3 ;  /* 0x0000002b44047291 */ /* 0x000fce000f8e18ff */
[----:B------:R2:W-:Y:S02]  /*4c60*/  @P0 STS.U8 [UR7+0x1c], R0 ;  /* 0x00001c00ff000988 */ /* 0x0005e40008000007 */
[----:B------:R-:W4:Y:S02]  /*4c70*/  SYNCS.PHASECHK.TRANS64.TRYWAIT P0, [UR4], R2 ;  /* 0x00000002ff0075a7 */ /* 0x000f240008001104 */
[----:B--2-4-:R-:W-:Y:S05]  /*4c80*/  @!P0 BRA `(.L_x_76) ;  /* 0x00000070006c8947 */ /* 0x014fea0003800000 */
.L_x_185:
[----:B------:R-:W-:-:S04]  /*4c90*/  UIADD3 UR4, UPT, UPT, UR68, 0x1, URZ ;  /* 0x0000000144047890 */ /* 0x000fc8000fffe0ff */
[----:B------:R-:W-:-:S04]  /*4ca0*/  UISETP.NE.AND UP0, UPT, UR4, 0x2, UPT ;  /* 0x000000020400788c */ /* 0x000fc8000bf05270 */
[----:B-1----:R-:W-:Y:S02]  /*4cb0*/  USEL UR5, URZ, 0x1, UP0 ;  /* 0x00000001ff057887 */ /* 0x002fe40008000000 */
[----:B------:R-:W-:-:S04]  /*4cc0*/  USEL UR4, UR4, URZ, UP0 ;  /* 0x000000ff04047287 */ /* 0x000fc80008000000 */
[----:B------:R-:W-:Y:S01]  /*4cd0*/  ULEA UR4, UR4, UR43, 0x3 ;  /* 0x0000002b04047291 */ /* 0x000fe2000f8e18ff */
[----:B--2---:R-:W-:-:S04]  /*4ce0*/  LOP3.LUT R2, R10, UR5, RZ, 0x3c, !PT ;  /* 0x000000050a027c12 */ /* 0x004fc8000f8e3cff */
[----:B------:R-:W-:-:S04]  /*4cf0*/  SHF.L.U32 R2, R2, 0x1f, RZ ;  /* 0x0000001f02027819 */ /* 0x000fc800000006ff */
[----:B------:R-:W1:Y:S02]  /*4d00*/  SYNCS.PHASECHK.TRANS64.TRYWAIT P0, [UR4], R2 ;  /* 0x00000002ff0075a7 */ /* 0x000e640008001104 */
[----:B-1----:R-:W-:Y:S05]  /*4d10*/  @!P0 BRA `(.L_x_77) ;  /* 0x0000007000608947 */ /* 0x002fea0003800000 */
.L_x_187:
[----:B------:R-:W-:Y:S01]  /*4d20*/  NOP ;  /* 0x0000000000007918 */ /* 0x000fe20000000000 */
[----:B-1----:R-:W1:Y:S01]  /*4d30*/  LDS R0, [UR7+0x14] ;  /* 0x00001407ff007984 */ /* 0x002e620008000800 */
[----:B------:R-:W-:Y:S01]  /*4d40*/  ULOP3.LUT UR4, UR36, 0xffff, URZ, 0xc0, !UPT ;  /* 0x0000ffff24047892 */ /* 0x000fe2000f8ec0ff */
[----:B------:R-:W-:Y:S01]  /*4d50*/  UMOV UR5, 0xffff ;  /* 0x0000ffff00057882 */ /* 0x000fe20000000000 */
[----:B------:R-:W-:Y:S02]  /*4d60*/  UMOV UR6, 0x1 ;  /* 0x0000000100067882 */ /* 0x000fe40000000000 */
[----:B------:R-:W-:-:S04]  /*4d70*/  USHF.R.U32.HI UR4, URZ, 0x5, UR4 ;  /* 0x00000005ff047899 */ /* 0x000fc80008011604 */
[----:B------:R-:W-:Y:S02]  /*4d80*/  USHF.L.U32 UR5, UR5, UR4, URZ ;  /* 0x0000000405057299 */ /* 0x000fe400080006ff */
[----:B------:R-:W-:-:S04]  /*4d90*/  USHF.L.U32 UR4, UR6, UR4, URZ ;  /* 0x0000000406047299 */ /* 0x000fc800080006ff */
[----:B-1----:R-:W-:-:S04]  /*4da0*/  LOP3.LUT R0, R0, UR5, RZ, 0xc0, !PT ;  /* 0x0000000500007c12 */ /* 0x002fc8000f8ec0ff */
[----:B------:R-:W-:-:S13]  /*4db0*/  ISETP.NE.AND P0, PT, R0, UR5, PT ;  /* 0x0000000500007c0c */ /* 0x000fda000bf05270 */
[----:B------:R-:W-:Y:S05]  /*4dc0*/  @P0 BRA `(.L_x_78) ;  /* 0x0000000000580947 */ /* 0x000fea0003800000 */
[----:B------:R-:W1:Y:S02]  /*4dd0*/  LDS R0, [UR7+0x18] ;  /* 0x00001807ff007984 */ /* 0x000e640008000800 */
[----:B-1----:R-:W-:-:S04]  /*4de0*/  LOP3.LUT R0, R0, UR4, RZ, 0xc0, !PT ;  /* 0x0000000400007c12 */ /* 0x002fc8000f8ec0ff */
[----:B------:R-:W-:-:S13]  /*4df0*/  ISETP.NE.AND P0, PT, R0, UR4, PT ;  /* 0x0000000400007c0c */ /* 0x000fda000bf05270 */
[----:B------:R-:W-:Y:S05]  /*4e00*/  @P0 BRA `(.L_x_79) ;  /* 0x00000000003c0947 */ /* 0x000fea0003800000 */
[----:B------:R-:W1:Y:S01]  /*4e10*/  S2R R2, SR_LANEID ;  /* 0x0000000000027919 */ /* 0x000e620000000000 */
[----:B------:R-:W-:-:S06]  /*4e20*/  ULOP3.LUT UR5, URZ, UR5, URZ, 0x33, !UPT ;  /* 0x00000005ff057292 */ /* 0x000fcc000f8e33ff */
[----:B------:R-:W-:-:S04]  /*4e30*/  IMAD.U32 R0, RZ, RZ, UR5 ;  /* 0x00000005ff007e24 */ /* 0x000fc8000f8e00ff */
[----:B------:R2:W4:Y:S02]  /*4e40*/  REDUX UR8, R0 ;  /* 0x00000000000873c4 */ /* 0x0005240000000000 */
[----:B------:R1:W-:Y:S01]  /*4e50*/  UTCATOMSWS.AND URZ, UR5 ;  /* 0x0000000500ff79e3 */ /* 0x0003e20008000000 */
[----:B--2---:R-:W-:Y:S01]  /*4e60*/  LOP3.LUT R0, RZ, UR4, RZ, 0x33, !PT ;  /* 0x00000004ff007c12 */ /* 0x004fe2000f8e33ff */
[----:B------:R-:W-:Y:S02]  /*4e70*/  VOTEU.ANY UR4, UPT, PT ;  /* 0x0000000000047886 */ /* 0x000fe400038e0100 */
[----:B------:R-:W-:Y:S02]  /*4e80*/  UFLO.U32 UR4, UR4 ;  /* 0x00000004000472bd */ /* 0x000fe400080e0000 */
[----:B------:R-:W2:Y:S04]  /*4e90*/  REDUX UR6, R0 ;  /* 0x00000000000673c4 */ /* 0x000ea80000000000 */
[----:B-1----:R-:W-:-:S02]  /*4ea0*/  ISETP.EQ.U32.AND P0, PT, R2, UR4, PT ;  /* 0x0000000402007c0c */ /* 0x002fc4000bf02070 */
[----:B----4-:R-:W-:-:S11]  /*4eb0*/  MOV R2, UR8 ;  /* 0x0000000800027c02 */ /* 0x010fd60008000f00 */
[----:B------:R1:W-:Y:S01]  /*4ec0*/  @P0 ATOMS.AND RZ, [UR7+0x14], R2 ;  /* 0x00001402ffff098c */ /* 0x0003e2000a800007 */
[----:B--2---:R-:W-:-:S05]  /*4ed0*/  IMAD.U32 R0, RZ, RZ, UR6 ;  /* 0x00000006ff007e24 */ /* 0x004fca000f8e00ff */
[----:B------:R1:W-:Y:S01]  /*4ee0*/  @P0 ATOMS.AND RZ, [UR7+0x18], R0 ;  /* 0x00001800ffff098c */ /* 0x0003e2000a800007 */
[----:B------:R-:W-:Y:S05]  /*4ef0*/  BRA `(.L_x_80) ;  /* 0x0000000000147947 */ /* 0x000fea0003800000 */
.L_x_79:
[----:B------:R-:W-:Y:S02]  /*4f00*/  MOV R2, 0x4f20 ;  /* 0x00004f2000027802 */ /* 0x000fe40000000f00 */
[----:B---3-5:R-:W-:Y:S05]  /*4f10*/  CALL.REL.NOINC `($__internal_0_$__cuda_sm10x_tcgen05_guardrail_trap_col_being_dealloced_not_returned_by_alloc) ;  /* 0x00000074002c7944 */ /* 0x028fea0003c00000 */
[----:B------:R-:W-:Y:S05]  /*4f20*/  BRA `(.L_x_80) ;  /* 0x0000000000087947 */ /* 0x000fea0003800000 */
.L_x_78:
[----:B------:R-:W-:Y:S02]  /*4f30*/  MOV R2, 0x4f50 ;  /* 0x00004f5000027802 */ /* 0x000fe40000000f00 */
[----:B---3-5:R-:W-:Y:S05]  /*4f40*/  CALL.REL.NOINC `($__internal_2_$__cuda_sm10x_tcgen05_guardrail_trap_unallocated_columns_being_dealloced) ;  /* 0x0000007400387944 */ /* 0x028fea0003c00000 */
.L_x_80:
[----:B------:R-:W-:Y:S01]  /*4f50*/  NOP ;  /* 0x0000000000007918 */ /* 0x000fe20000000000 */
[----:B------:R-:W-:Y:S05]  /*4f60*/  EXIT ;  /* 0x000000000000794d */ /* 0x000fea0003800000 */
.L_x_62:
[----:B------:R-:W-:-:S09]  /*4f70*/  UISETP.NE.OR UP0, UPT, UR24, 0x3, !UP3 ;  /* 0x000000031800788c */ /* 0x000fd2000df05670 */
[----:B------:R-:W-:Y:S05]  /*4f80*/  BRA.U UP0, `(.L_x_81) ;  /* 0x0000001500607547 */ /* 0x000fea000b800000 */
[----:B------:R-:W1:Y:S01]  /*4f90*/  LDCU UR37, c[0x0][0x370] ;  /* 0x00006e00ff2577ac */ /* 0x000e620008000800 */
[----:B------:R-:W2:Y:S01]  /*4fa0*/  LDC.64 R16, c[0x0][0x348] ;  /* 0x0000d200ff107b82 */ /* 0x000ea20000000a00 */
[----:B------:R-:W-:Y:S02]  /*4fb0*/  HFMA2 R13, -RZ, RZ, 0, 0 ;  /* 0x00000000ff0d7431 */ /* 0x000fe400000001ff */
[----:B------:R-:W-:Y:S01]  /*4fc0*/  IMAD.MOV.U32 R15, RZ, RZ, 0x1 ;  /* 0x00000001ff0f7424 */ /* 0x000fe200078e00ff */
[----:B------:R-:W1:Y:S01]  /*4fd0*/  LDCU.128 UR32, c[0x0][0xf10] ;  /* 0x0001e200ff2077ac */ /* 0x000e620008000c00 */
[----:B------:R-:W-:Y:S01]  /*4fe0*/  IMAD.MOV.U32 R14, RZ, RZ, RZ ;  /* 0x000000ffff0e7224 */ /* 0x000fe200078e00ff */
[----:B------:R-:W-:Y:S01]  /*4ff0*/  MOV R7, 0x1000 ;  /* 0x0000100000077802 */ /* 0x000fe20000000f00 */
[----:B------:R-:W3:Y:S01]  /*5000*/  LDCU UR31, c[0x0][0x374] ;  /* 0x00006e80ff1f77ac */ /* 0x000ee20008000800 */
[----:B------:R-:W4:Y:S01]  /*5010*/  LDC.64 R2, c[0x0][0xc88] ;  /* 0x00032200ff027b82 */ /* 0x000f220000000a00 */
[----:B------:R-:W3:Y:S01]  /*5020*/  LDCU UR15, c[0x0][0xf0c] ;  /* 0x0001e180ff0f77ac */ /* 0x000ee20008000800 */
[----:B------:R-:W3:Y:S06]  /*5030*/  LDCU UR43, c[0x0][0xf20] ;  /* 0x0001e400ff2b77ac */ /* 0x000eec0008000800 */
[----:B------:R-:W2:Y:S01]  /*5040*/  LDC.64 R4, c[0x0][0xc90] ;  /* 0x00032400ff047b82 */ /* 0x000ea20000000a00 */
[----:B------:R-:W3:Y:S01]  /*5050*/  LDCU UR4, c[0x0][0xf30] ;  /* 0x0001e600ff0477ac */ /* 0x000ee20008000800 */
[----:B-1----:R-:W-:-:S02]  /*5060*/  UIMAD.WIDE.U32 UR8, UR37, UR32, URZ ;  /* 0x00000020250872a5 */ /* 0x002fc4000f8e00ff */
[----:B---3--:R-:W-:Y:S01]  /*5070*/  UIMAD.WIDE.U32 UR6, UR31, UR35, URZ ;  /* 0x000000231f0672a5 */ /* 0x008fe2000f8e00ff */
[----:B------:R-:W-:Y:S01]  /*5080*/  UMOV UR29, 0x400 ;  /* 0x00000400001d7882 */ /* 0x000fe20000000000 */
[----:B------:R-:W-:-:S03]  /*5090*/  UPLOP3.LUT UP1, UPT, UPT, UPT, UPT, 0x40, 0x4 ;  /* 0x000000000004789c */ /* 0x000fc60003f2e870 */
[----:B------:R-:W-:Y:S01]  /*50a0*/  UMOV UR8, UR9 ;  /* 0x0000000900087c82 */ /* 0x000fe20008000000 */
[----:B------:R-:W-:Y:S01]  /*50b0*/  UISETP.GE.AND UP0, UPT, UR42, 0x1, UPT ;  /* 0x000000012a00788c */ /* 0x000fe2000bf06270 */
[----:B------:R-:W-:Y:S01]  /*50c0*/  UMOV UR6, UR7 ;  /* 0x0000000700067c82 */ /* 0x000fe20008000000 */
[----:B------:R-:W-:Y:S01]  /*50d0*/  UISETP.NE.AND UP4, UPT, UR42, 0x1, UPT ;  /* 0x000000012a00788c */ /* 0x000fe2000bf85270 */
[----:B------:R-:W1:Y:S01]  /*50e0*/  LDCU.64 UR22, c[0x0][0xf28] ;  /* 0x0001e500ff1677ac */ /* 0x000e620008000a00 */
[----:B------:R-:W-:Y:S02]  /*50f0*/  ULEA UR29, UR58, UR29, 0x18 ;  /* 0x0000001d3a1d7291 */ /* 0x000fe4000f8ec0ff */
[----:B------:R-:W-:Y:S02]  /*5100*/  UISETP.NE.AND UP6, UPT, UR15, 0x1, UPT ;  /* 0x000000010f00788c */ /* 0x000fe4000bfc5270 */
[----:B------:R-:W-:Y:S02]  /*5110*/  UISETP.NE.AND UP5, UPT, UR34, 0x1, UPT ;  /* 0x000000012200788c */ /* 0x000fe4000bfa5270 */
[----:B------:R-:W-:-:S02]  /*5120*/  USHF.R.U32.HI UR41, URZ, UR33, UR8 ;  /* 0x00000021ff297299 */ /* 0x000fc40008011608 */
[----:B------:R-:W-:Y:S02]  /*5130*/  USHF.R.U32.HI UR40, URZ, UR43, UR6 ;  /* 0x0000002bff287299 */ /* 0x000fe40008011606 */
[----:B------:R-:W-:Y:S01]  /*5140*/  UISETP.NE.AND UP3, UPT, UR4, 0x1, UPT ;  /* 0x000000010400788c */ /* 0x000fe2000bf65270 */
[----:B------:R-:W-:-:S10]  /*5150*/  UMOV UR12, URZ ;  /* 0x000000ff000c7c82 */ /* 0x000fd40008000000 */
.L_x_92:
[C---:B------:R-:W-:Y:S02]  /*5160*/  LEA R12, R14.reuse, UR29, 0x3 ;  /* 0x0000001d0e0c7c11 */ /* 0x040fe4000f8e18ff */
[----:B------:R-:W-:Y:S02]  /*5170*/  SHF.L.U32 R0, R13, 0x1f, RZ ;  /* 0x0000001f0d007819 */ /* 0x000fe400000006ff */
[----:B------:R-:W-:Y:S02]  /*5180*/  LEA R8, R14, UR29, 0x4 ;  /* 0x0000001d0e087c11 */ /* 0x000fe4000f8e20ff */
[----:B---3--:R-:W3:Y:S02]  /*5190*/  SYNCS.PHASECHK.TRANS64.TRYWAIT P0, [R12+URZ+0xb0], R0 ;  /* 0x0000b0000c0075a7 */ /* 0x008ee400080011ff */
[----:B---3--:R-:W-:Y:S05]  /*51a0*/  @!P0 BRA `(.L_x_82) ;  /* 0x0000006c00548947 */ /* 0x008fea0003800000 */
.L_x_188:
[----:B------:R-:W1:Y:S01]  /*51b0*/  LDS.128 R8, [R8+0x120] ;  /* 0x0001200008087984 */ /* 0x000e620000000c00 */
[----:B------:R-:W-:Y:S01]  /*51c0*/  UISETP.GE.AND UP0, UPT, UR42, 0x1, UPT ;  /* 0x000000012a00788c */ /* 0x000fe2000bf06270 */
[----:B------:R-:W-:Y:S01]  /*51d0*/  @!PT LDS RZ, [RZ] ;  /* 0x00000000fffff984 */ /* 0x000fe20000000800 */
[----:B------:R-:W-:Y:S01]  /*51e0*/  @!PT LDS RZ, [RZ] ;  /* 0x00000000fffff984 */ /* 0x000fe20000000800 */
[----:B------:R-:W-:Y:S01]  /*51f0*/  @!PT LDS RZ, [RZ] ;  /* 0x00000000fffff984 */ /* 0x000fe20000000800 */
[----:B------:R-:W-:Y:S01]  /*5200*/  @!PT LDS RZ, [RZ] ;  /* 0x00000000fffff984 */ /* 0x000fe20000000800 */
[----:B------:R2:W-:Y:S06]  /*5210*/  MEMBAR.ALL.CTA ;  /* 0x0000000000007992 */ /* 0x0005ec0000008000 */
[----:B--2---:R-:W2:Y:S01]  /*5220*/  FENCE.VIEW.ASYNC.S ;  /* 0x00000000000073c6 */ /* 0x004ea20000000000 */
[----:B-1----:R-:W-:Y:S11]  /*5230*/  LOP3.LUT P0, RZ, R10, 0x1, RZ, 0xc0, !PT ;  /* 0x000000010aff7812 */ /* 0x002ff6000780c0ff */
[----:B------:R-:W-:Y:S02]  /*5240*/  @!UPT UIADD3 URZ, UPT, UPT, URZ, URZ, URZ ;  /* 0x000000fffffff290 */ /* 0x000fe4000fffe0ff */
[----:B--2---:R-:W-:Y:S01]  /*5250*/  VOTEU.ANY UP2, P0 ;  /* 0x0000000000ff7886 */ /* 0x004fe20000040100 */
[----:B------:R-:W-:Y:S11]  /*5260*/  PLOP3.LUT P0, PT, PT, PT, UP2, 0x80, 0x8 ;  /* 0x000000000008781c */ /* 0x000ff60003f0f028 */
[----:B------:R-:W-:Y:S02]  /*5270*/  @!UPT UIADD3 URZ, UPT, UPT, URZ, URZ, URZ ;  /* 0x000000fffffff290 */ /* 0x000fe4000fffe0ff */
[----:B---3--:R-:W-:Y:S02]  /*5280*/  @P0 SHF.R.U32.HI R0, RZ, 0x10, R9 ;  /* 0x00000010ff000819 */ /* 0x008fe40000011609 */
[----:B------:R-:W-:Y:S02]  /*5290*/  @P0 MOV R6, R8 ;  /* 0x0000000800060202 */ /* 0x000fe40000000f00 */
[----:B------:R-:W-:Y:S01]  /*52a0*/  @P0 R2UR UR4, R0 ;  /* 0x00000000000402ca */ /* 0x000fe200000e0000 */
[----:B------:R-:W-:Y:S01]  /*52b0*/  VIADD R0, R12, 0xc0 ;  /* 0x000000c00c007836 */ /* 0x000fe20000000000 */
[----:B------:R-:W-:Y:S02]  /*52c0*/  @P0 LOP3.LUT R8, R9, 0xffff, RZ, 0xc0, !PT ;  /* 0x0000ffff09080812 */ /* 0x000fe400078ec0ff */
[----:B------:R-:W-:Y:S02]  /*52d0*/  @P0 R2UR UR6, R6 ;  /* 0x00000000060602ca */ /* 0x000fe400000e0000 */
[----:B------:R-:W-:Y:S02]  /*52e0*/  PRMT R0, RZ, 0x654, R0 ;  /* 0x00000654ff007816 */ /* 0x000fe40000000000 */
[----:B------:R-:W-:Y:S02]  /*52f0*/  @P0 R2UR UR5, R8 ;  /* 0x00000000080502ca */ /* 0x000fe400000e0000 */
[----:B------:R1:W-:Y:S03]  /*5300*/  SYNCS.ARRIVE.TRANS64.RED.A1T0 RZ, [R0+URZ], RZ ;  /* 0x000000ff00ff79a7 */ /* 0x0003e600081004ff */
[----:B------:R-:W-:Y:S04]  /*5310*/  @UP2 UMOV UR30, UR4 ;  /* 0x00000004001e2c82 */ /* 0x000fe80008000000 */
[----:B------:R-:W-:Y:S04]  /*5320*/  @UP2 UMOV UR14, UR6 ;  /* 0x00000006000e2c82 */ /* 0x000fe80008000000 */
[----:B------:R-:W-:Y:S01]  /*5330*/  @UP2 UMOV UR13, UR5 ;  /* 0x00000005000d2c82 */ /* 0x000fe20008000000 */
[----:B------:R-:W-:Y:S05]  /*5340*/  BRA.U !UP0, `(.L_x_83) ;  /* 0x0000000108a47547 */ /* 0x000fea000b800000 */
[----:B------:R-:W-:Y:S02]  /*5350*/  UIMAD.WIDE.U32 UR8, UR13, UR35, URZ ;  /* 0x000000230d0872a5 */ /* 0x000fe4000f8e00ff */
[----:B------:R-:W-:Y:S02]  /*5360*/  UIMAD.WIDE.U32 UR10, UR14, UR32, URZ ;  /* 0x000000200e0a72a5 */ /* 0x000fe4000f8e00ff */
[----:B------:R-:W-:Y:S02]  /*5370*/  USEL UR4, UR31, UR40, !UP5 ;  /* 0x000000281f047287 */ /* 0x000fe4000e800000 */
[----:B------:R-:W-:Y:S02]  /*5380*/  USEL UR7, UR37, UR41, !UP6 ;  /* 0x0000002925077287 */ /* 0x000fe4000f000000 */
[----:B------:R-:W-:Y:S02]  /*5390*/  UIMAD.WIDE.U32 UR16, UR4, UR22, URZ ;  /* 0x00000016041072a5 */ /* 0x000fe4000f8e00ff */
[----:B------:R-:W-:Y:S01]  /*53a0*/  UIMAD.WIDE.U32 UR18, UR7, UR22, URZ ;  /* 0x00000016071272a5 */ /* 0x000fe2000f8e00ff */
[----:B------:R-:W-:Y:S02]  /*53b0*/  UMOV UR5, UR9 ;  /* 0x0000000900057c82 */ /* 0x000fe40008000000 */
[----:B------:R-:W-:Y:S03]  /*53c0*/  USHF.R.U32.HI UR6, URZ, UR43, UR5 ;  /* 0x0000002bff067299 */ /* 0x000fe60008011605 */
[----:B------:R-:W-:Y:S01]  /*53d0*/  UMOV UR5, UR11 ;  /* 0x0000000b00057c82 */ /* 0x000fe20008000000 */
[----:B------:R-:W-:Y:S02]  /*53e0*/  USEL UR6, UR13, UR6, !UP5 ;  /* 0x000000060d067287 */ /* 0x000fe4000e800000 */
[----:B------:R-:W-:Y:S02]  /*53f0*/  USHF.R.U32.HI UR8, URZ, UR33, UR5 ;  /* 0x00000021ff087299 */ /* 0x000fe40008011605 */
[----:B------:R-:W-:Y:S01]  /*5400*/  UIMAD.WIDE.U32 UR10, UR6, UR22, URZ ;  /* 0x00000016060a72a5 */ /* 0x000fe2000f8e00ff */
[----:B------:R-:W-:Y:S02]  /*5410*/  UMOV UR5, UR17 ;  /* 0x0000001100057c82 */ /* 0x000fe40008000000 */
[----:B------:R-:W-:Y:S03]  /*5420*/  @UP4 USHF.R.U32.HI UR4, URZ, UR23, UR5 ;  /* 0x00000017ff044299 */ /* 0x000fe60008011605 */
[----:B------:R-:W-:Y:S01]  /*5430*/  UMOV UR5, UR19 ;  /* 0x0000001300057c82 */ /* 0x000fe20008000000 */
[----:B------:R-:W-:Y:S02]  /*5440*/  UIMAD UR4, UR42, UR4, URZ ;  /* 0x000000042a0472a4 */ /* 0x000fe4000f8e02ff */
[----:B------:R-:W-:Y:S02]  /*5450*/  @UP4 USHF.R.U32.HI UR7, URZ, UR23, UR5 ;  /* 0x00000017ff074299 */ /* 0x000fe40008011605 */
[----:B------:R-:W-:Y:S02]  /*5460*/  USEL UR5, UR14, UR8, !UP6 ;  /* 0x000000080e057287 */ /* 0x000fe4000f000000 */
[----:B------:R-:W-:Y:S02]  /*5470*/  UIMAD UR8, UR42, UR7, URZ ;  /* 0x000000072a0872a4 */ /* 0x000fe4000f8e02ff */
[----:B------:R-:W-:Y:S03]  /*5480*/  UISETP.GE.AND UP0, UPT, UR6, UR4, UPT ;  /* 0x000000040600728c */ /* 0x000fe6000bf06270 */
[----:B------:R-:W-:Y:S01]  /*5490*/  UMOV UR4, UR11 ;  /* 0x0000000b00047c82 */ /* 0x000fe20008000000 */
[----:B------:R-:W-:Y:S02]  /*54a0*/  UISETP.GE.OR UP0, UPT, UR5, UR8, UP0 ;  /* 0x000000080500728c */ /* 0x000fe40008706670 */
[----:B------:R-:W-:Y:S02]  /*54b0*/  USHF.R.U32.HI UR4, URZ, UR23, UR4 ;  /* 0x00000017ff047299 */ /* 0x000fe40008011604 */
[----:B------:R-:W-:Y:S02]  /*54c0*/  UIMAD.WIDE.U32 UR8, UR5, UR22, URZ ;  /* 0x00000016050872a5 */ /* 0x000fe4000f8e00ff */
[----:B------:R-:W-:Y:S04]  /*54d0*/  USEL UR10, UR6, UR4, !UP4 ;  /* 0x00000004060a7287 */ /* 0x000fe8000e000000 */
[----:B------:R-:W-:Y:S01]  /*54e0*/  UIADD3 UR11, UPT, UPT, -UR10, URZ, URZ ;  /* 0x000000ff0a0b7290 */ /* 0x000fe2000fffe1ff */
[----:B------:R-:W-:Y:S02]  /*54f0*/  @!UP0 UMOV UR4, UR9 ;  /* 0x0000000900048c82 */ /* 0x000fe40008000000 */
[----:B------:R-:W-:Y:S02]  /*5500*/  @!UP0 USHF.R.U32.HI UR4, URZ, UR23, UR4 ;  /* 0x00000017ff048299 */ /* 0x000fe40008011604 */
[----:B------:R-:W-:Y:S02]  /*5510*/  UIMAD UR8, UR42, UR11, UR6 ;  /* 0x0000000b2a0872a4 */ /* 0x000fe4000f8e0206 */
[----:B------:R-:W-:Y:S04]  /*5520*/  @!UP0 USEL UR4, UR5, UR4, !UP4 ;  /* 0x0000000405048287 */ /* 0x000fe8000e000000 */
[----:B------:R-:W-:Y:S02]  /*5530*/  @!UP0 UIMAD UR7, UR7, UR8, UR4 ;  /* 0x00000008070782a4 */ /* 0x000fe4000f8e0204 */
[----:B------:R-:W-:Y:S02]  /*5540*/  @!UP0 UIADD3 UR9, UPT, UPT, UR10, -UR4, URZ ;  /* 0x800000040a098290 */ /* 0x000fe4000fffe0ff */
[----:B------:R-:W-:Y:S02]  /*5550*/  UIADD3 UR8, UPT, UPT, -UR6, URZ, URZ ;  /* 0x000000ff06087290 */ /* 0x000fe4000fffe1ff */
[----:B------:R-:W-:Y:S02]  /*5560*/  UIADD3 UR4, UPT, UPT, -UR5, URZ, URZ ;  /* 0x000000ff05047290 */ /* 0x000fe4000fffe1ff */
[----:B------:R-:W-:Y:S03]  /*5570*/  @!UP0 UIMAD UR6, UR9, UR42, UR5 ;  /* 0x0000002a090682a4 */ /* 0x000fe6000f8e0205 */
[----:B------:R-:W-:Y:S01]  /*5580*/  @!UP0 UMOV UR5, UR7 ;  /* 0x0000000700058c82 */ /* 0x000fe20008000000 */
[----:B------:R-:W-:Y:S02]  /*5590*/  UIMAD UR7, UR15, UR4, UR14 ;  /* 0x000000040f0772a4 */ /* 0x000fe4000f8e020e */
[----:B------:R-:W-:Y:S02]  /*55a0*/  UIMAD UR4, UR34, UR8, UR13 ;  /* 0x00000008220472a4 */ /* 0x000fe4000f8e020d */
[----:B------:R-:W-:Y:S02]  /*55b0*/  UIMAD UR14, UR5, UR15, UR7 ;  /* 0x0000000f050e72a4 */ /* 0x000fe4000f8e0207 */
[----:B------:R-:W-:Y:S11]  /*55c0*/  UIMAD UR13, UR6, UR34, UR4 ;  /* 0x00000022060d72a4 */ /* 0x000ff6000f8e0204 */
[----:B------:R-:W-:Y:S01]  /*55d0*/  @!UPT UIADD3 URZ, UPT, UPT, URZ, URZ, URZ ;  /* 0x000000fffffff290 */ /* 0x000fe2000fffe0ff */
.L_x_83:
[----:B------:R-:W2:Y:S01]  /*55e0*/  @!UP3 LDCU.128 UR8, c[0x0][0xf10] ;  /* 0x0001e200ff08b7ac */ /* 0x000ea20008000c00 */
[C---:B------:R-:W-:Y:S02]  /*55f0*/  ISETP.NE.U32.AND P1, PT, R4.reuse, RZ, PT ;  /* 0x000000ff0400720c */ /* 0x040fe40003f25070 */
[----:B------:R-:W-:Y:S02]  /*5600*/  ISETP.NE.U32.AND P0, PT, R4, RZ, PT ;  /* 0x000000ff0400720c */ /* 0x000fe40003f05070 */
[C---:B------:R-:W-:Y:S02]  /*5610*/  ISETP.NE.AND.EX P1, PT, R5.reuse, RZ, PT, P1 ;  /* 0x000000ff0500720c */ /* 0x040fe40003f25310 */
[----:B------:R-:W-:Y:S01]  /*5620*/  ISETP.NE.AND.EX P0, PT, R5, RZ, PT, P0 ;  /* 0x000000ff0500720c */ /* 0x000fe20003f05300 */
[----:B------:R-:W3:Y:S01]  /*5630*/  @!UP3 LDCU UR5, c[0x0][0xf0c] ;  /* 0x0001e180ff05b7ac */ /* 0x000ee20008000800 */
[----:B------:R-:W-:Y:S02]  /*5640*/  USHF.L.U32 UR26, UR21, 0x6, URZ ;  /* 0x00000006151a7899 */ /* 0x000fe400080006ff */
[----:B------:R-:W-:Y:S02]  /*5650*/  USHF.L.U32 UR27, UR20, 0x7, URZ ;  /* 0x00000007141b7899 */ /* 0x000fe400080006ff */
[----:B--2---:R-:W-:Y:S07]  /*5660*/  UIMAD.WIDE.U32 UR6, UR14, UR8, URZ ;  /* 0x000000080e0672a5 */ /* 0x004fee000f8e00ff */
[----:B------:R-:W-:Y:S01]  /*5670*/  @!UP3 UMOV UR4, UR7 ;  /* 0x000000070004bc82 */ /* 0x000fe20008000000 */
[----:B---3--:R-:W-:Y:S02]  /*5680*/  @!UP3 UISETP.NE.AND UP0, UPT, UR5, 0x1, UPT ;  /* 0x000000010500b88c */ /* 0x008fe4000bf05270 */
[----:B------:R-:W-:Y:S02]  /*5690*/  @!UP3 USHF.R.U32.HI UR4, URZ, UR9, UR4 ;  /* 0x00000009ff04b299 */ /* 0x000fe40008011604 */
[----:B------:R-:W-:Y:S02]  /*56a0*/  UIMAD.WIDE.U32 UR6, UR13, UR11, URZ ;  /* 0x0000000b0d0672a5 */ /* 0x000fe4000f8e00ff */
[----:B------:R-:W-:Y:S02]  /*56b0*/  @!UP3 USEL UR8, UR14, UR4, !UP0 ;  /* 0x000000040e08b287 */ /* 0x000fe4000c000000 */
[----:B------:R-:W-:Y:S03]  /*56c0*/  @!UP3 UISETP.NE.AND UP0, UPT, UR10, 0x1, UPT ;  /* 0x000000010a00b88c */ /* 0x000fe6000bf05270 */
[----:B------:R-:W-:Y:S02]  /*56d0*/  @!UP3 UMOV UR6, UR7 ;  /* 0x000000070006bc82 */ /* 0x000fe40008000000 */
[----:B------:R-:W2:Y:S02]  /*56e0*/  @!UP3 LDCU UR4, c[0x0][0xf20] ;  /* 0x0001e400ff04b7ac */ /* 0x000ea40008000800 */
[----:B--2---:R-:W-:Y:S04]  /*56f0*/  @!UP3 USHF.R.U32.HI UR6, URZ, UR4, UR6 ;  /* 0x00000004ff06b299 */ /* 0x004fe80008011606 */
[----:B------:R-:W-:Y:S04]  /*5700*/  @!UP3 USEL UR6, UR13, UR6, !UP0 ;  /* 0x000000060d06b287 */ /* 0x000fe8000c000000 */
[----:B------:R-:W-:Y:S02]  /*5710*/  @!UP3 UIADD3 UR4, UPT, UPT, -UR8, UR6, URZ ;  /* 0x000000060804b290 */ /* 0x000fe4000fffe1ff */
[----:B------:R-:W-:Y:S02]  /*5720*/  @!UP3 UIADD3 UR6, UPT, UPT, UR8, -UR6, URZ ;  /* 0x800000060806b290 */ /* 0x000fe4000fffe0ff */
[----:B------:R-:W-:Y:S02]  /*5730*/  @!UP3 UIMAD UR14, UR4, UR5, UR14 ;  /* 0x00000005040eb2a4 */ /* 0x000fe4000f8e020e */
[----:B------:R-:W-:Y:S01]  /*5740*/  @!UP3 UIMAD UR13, UR6, UR10, UR13 ;  /* 0x0000000a060db2a4 */ /* 0x000fe2000f8e020d */
[----:B------:R-:W-:Y:S11]  /*5750*/  BRA.U UP1, `(.L_x_84) ;  /* 0x0000000101107547 */ /* 0x000ff6000b800000 */
[----:B------:R-:W-:Y:S04]  /*5760*/  MOV R6, UR50 ;  /* 0x0000003200067c02 */ /* 0x000fe80008000f00 */
[----:B------:R-:W-:Y:S04]  /*5770*/  SHF.L.U32 R6, R6, 0x1f, RZ ;  /* 0x0000001f06067819 */ /* 0x000fe800000006ff */
[----:B------:R-:W2:Y:S02]  /*5780*/  SYNCS.PHASECHK.TRANS64.TRYWAIT P2, [UR29+0xa8], R6 ;  /* 0x0000a806ff0075a7 */ /* 0x000ea4000804111d */
[----:B--2---:R-:W-:Y:S05]  /*5790*/  @!P2 BRA `(.L_x_85) ;  /* 0x0000006400eca947 */ /* 0x004fea0003800000 */
.L_x_84:
[----:B------:R-:W-:Y:S05]  /*57a0*/  @!P1 BRA `(.L_x_86) ;  /* 0x0000000000309947 */ /* 0x000fea0003800000 */
[----:B----4-:R-:W-:Y:S01]  /*57b0*/  ISETP.NE.U32.AND P1, PT, R2, RZ, PT ;  /* 0x000000ff0200720c */ /* 0x010fe20003f25070 */
[----:B------:R-:W2:Y:S01]  /*57c0*/  LDCU.64 UR4, c[0x0][0x358] ;  /* 0x00006b00ff0477ac */ /* 0x000ea20008000a00 */
[----:B------:R-:W-:Y:S02]  /*57d0*/  IMAD.MOV.U32 R89, RZ, RZ, 0x1 ;  /* 0x00000001ff597424 */ /* 0x000fe400078e00ff */
[----:B------:R-:W-:Y:S11]  /*57e0*/  ISETP.NE.AND.EX P1, PT, R3, RZ, PT, P1 ;  /* 0x000000ff0300720c */ /* 0x000ff60003f25310 */
[----:B------:R-:W-:Y:S02]  /*57f0*/  @!UPT UIADD3 URZ, UPT, UPT, URZ, URZ, URZ ;  /* 0x000000fffffff290 */ /* 0x000fe4000fffe0ff */
[----:B------:R-:W3:Y:S01]  /*5800*/  @P1 LDC.64 R8, c[0x0][0xc88] ;  /* 0x00032200ff081b82 */ /* 0x000ee20000000a00 */
[----:B-1----:R-:W-:Y:S04]  /*5810*/  @P1 IMAD R0, R4, UR36, RZ ;  /* 0x0000002404001c24 */ /* 0x002fe8000f8e02ff */
[----:B---3--:R-:W-:Y:S04]  /*5820*/  @P1 IMAD.WIDE R8, R0, 0x4, R8 ;  /* 0x0000000400081825 */ /* 0x008fe800078e0208 */
[----:B------:R-:W-:Y:S01]  /*5830*/  HFMA2 R0, -RZ, RZ, 0, 5.9604644775390625e-08 ;  /* 0x00000001ff007431 */ /* 0x000fe200000001ff */
[----:B--2--5:R2:W5:Y:S04]  /*5840*/  @P1 LDG.E R45, desc[UR4][R8.64] ;  /* 0x00000004082d1981 */ /* 0x024568000c1e1900 */
[----:B------:R-:W-:Y:S01]  /*5850*/  @!P1 PRMT R89, R0, 0x7610, R89 ;  /* 0x0000761000599816 */ /* 0x000fe20000000059 */
[----:B--2---:R-:W3:Y:S06]  /*5860*/  @!P1 LDC R45, c[0x0][0xc80] ;  /* 0x00032000ff2d9b82 */ /* 0x004eec0000000800 */
.L_x_86:
[----:B---3-5:R-:W-:Y:S01]  /*5870*/  @!P0 FSETP.EQ.AND P1, PT, R45, RZ, PT ;  /* 0x000000ff2d00820b */ /* 0x028fe20003f22000 */
[----:B------:R-:W-:Y:S01]  /*5880*/  @!UPT UIADD3 URZ, UPT, UPT, URZ, URZ, URZ ;  /* 0x000000fffffff290 */ /* 0x000fe2000fffe0ff */
[----:B------:R-:W-:Y:S11]  /*5890*/  @!P0 BRA `(.L_x_87) ;  /* 0x0000000000188947 */ /* 0x000ff60003800000 */
[----:B------:R-:W-:Y:S02]  /*58a0*/  LOP3.LUT P0, RZ, R89, 0xff, RZ, 0xc0, !PT ;  /* 0x000000ff59ff7812 */ /* 0x000fe4000780c0ff */
[----:B----4-:R-:W-:Y:S04]  /*58b0*/  ISETP.NE.U32.AND P1, PT, R2, RZ, PT ;  /* 0x000000ff0200720c */ /* 0x010fe80003f25070 */
[----:B------:R-:W-:Y:S04]  /*58c0*/  ISETP.NE.AND.EX P1, PT, R3, RZ, PT, P1 ;  /* 0x000000ff0300720c */ /* 0x000fe80003f25310 */
[----:B------:R-:W-:Y:S03]  /*58d0*/  PLOP3.LUT P1, PT, P1, PT, PT, 0x8, 0x80 ;  /* 0x000000000080781c */ /* 0x000fe60000f2e170 */
[----:B------:R-:W-:Y:S11]  /*58e0*/  @P0 FSETP.EQ.AND P1, PT, R45, RZ, PT ;  /* 0x000000ff2d00020b */ /* 0x000ff60003f22000 */
[----:B------:R-:W-:Y:S02]  /*58f0*/  @!UPT UIADD3 URZ, UPT, UPT, URZ, URZ, URZ ;  /* 0x000000fffffff290 */ /* 0x000fe4000fffe0ff */
.L_x_87:
[----:B------:R-:W-:Y:S01]  /*5900*/  ULEA UR4, UR12, UR29, 0x3 ;  /* 0x0000001d0c047291 */ /* 0x000fe2000f8e18ff */
[----:B------:R-:W-:Y:S02]  /*5910*/  SHF.L.U32 R9, R15, 0x1f, RZ ;  /* 0x0000001f0f097819 */ /* 0x000fe400000006ff */
[----:B------:R-:W-:Y:S04]  /*5920*/  ELECT P0, URZ, PT ;  /* 0x0000000000ff782f */ /* 0x000fe80003800000 */
[----:B------:R-:W-:Y:S02]  /*5930*/  PLOP3.LUT P1, PT, P1, P0, PT, 0xf2, 0x2f ;  /* 0x00000000002f781c */ /* 0x000fe40000f21e72 */
[----:B------:R-:W2:Y:S11]  /*5940*/  SYNCS.PHASECHK.TRANS64.TRYWAIT P2, [UR4+0x88], R9 ;  /* 0x00008809ff0075a7 */ /* 0x000eb60008041104 */
[----:B------:R-:W-:Y:S05]  /*5950*/  @!P1 IADD3 R8, P0, PT, R16, 0x980, RZ ;  /* 0x0000098010089810 */ /* 0x000fea0007f1e0ff */
[----:B-1----:R-:W-:Y:S01]  /*5960*/  @!P1 IMAD.X R6, RZ, RZ, R17, P0 ;  /* 0x000000ffff069224 */ /* 0x002fe200000e0611 */
[----:B--2---:R-:W-:Y:S07]  /*5970*/  @!P2 BRA `(.L_x_88) ;  /* 0x00000064008ca947 */ /* 0x004fee0003800000 */
.L_x_191:
[----:B------:R-:W-:Y:S01]  /*5980*/  @!P1 R2UR UR7, R6 ;  /* 0x00000000060792ca */ /* 0x000fe200000e0000 */
[----:B------:R-:W-:Y:S01]  /*5990*/  UIADD3 UR5, UPT, UPT, UR12, 0x1, URZ ;  /* 0x000000010c057890 */ /* 0x000fe2000fffe0ff */
[----:B------:R-:W-:Y:S01]  /*59a0*/  @!P1 R2UR UR6, R8 ;  /* 0x00000000080692ca */ /* 0x000fe200000e0000 */
[----:B------:R-:W-:Y:S01]  /*59b0*/  UIADD3 UR25, UPT, UPT, UR4, 0x70, URZ ;  /* 0x0000007004197890 */ /* 0x000fe2000fffe0ff */
[----:B-1----:R-:W-:Y:S01]  /*59c0*/  @!P1 IMAD.MOV.U32 R0, RZ, RZ, 0x1000 ;  /* 0x00001000ff009424 */ /* 0x002fe200078e00ff */
[----:B------:R-:W-:Y:S01]  /*59d0*/  UISETP.NE.AND UP0, UPT, UR5, 0x3, UPT ;  /* 0x000000030500788c */ /* 0x000fe2000bf05270 */
[----:B------:R-:W-:Y:S01]  /*59e0*/  UMOV UR18, 0x0 ;  /* 0x0000000000127882 */ /* 0x000fe20000000000 */
[----:B------:R-:W-:Y:S02]  /*59f0*/  UMOV UR19, 0x10000000 ;  /* 0x1000000000137882 */ /* 0x000fe40000000000 */
[----:B------:R-:W-:Y:S02]  /*5a00*/  USEL UR5, UR5, URZ, UP0 ;  /* 0x000000ff05057287 */ /* 0x000fe40008000000 */
[----:B------:R-:W-:Y:S02]  /*5a10*/  USEL UR9, URZ, 0x1, UP0 ;  /* 0x00000001ff097887 */ /* 0x000fe40008000000 */
[----:B------:R-:W-:Y:S01]  /*5a20*/  IMAD.U32 R9, RZ, RZ, UR7 ;  /* 0x00000007ff097e24 */ /* 0x000fe2000f8e00ff */
[----:B------:R-:W-:Y:S01]  /*5a30*/  VOTEU.ALL UP0, P1 ;  /* 0x0000000000ff7886 */ /* 0x000fe20000800000 */
[----:B------:R-:W-:Y:S01]  /*5a40*/  IMAD.U32 R8, RZ, RZ, UR6 ;  /* 0x00000006ff087e24 */ /* 0x000fe2000f8e00ff */
[----:B------:R-:W-:Y:S01]  /*5a50*/  UMOV UR28, UR36 ;  /* 0x00000024001c7c82 */ /* 0x000fe20008000000 */
[----:B------:R-:W-:Y:S01]  /*5a60*/  UMOV UR11, UR27 ;  /* 0x0000001b000b7c82 */ /* 0x000fe20008000000 */
[----:B------:R-:W-:Y:S01]  /*5a70*/  @!P1 R2UR UR17, R9 ;  /* 0x00000000091192ca */ /* 0x000fe200000e0000 */
[----:B------:R-:W-:Y:S01]  /*5a80*/  @!UP0 ULEA UR6, UR12, UR29, 0xc ;  /* 0x0000001d0c068291 */ /* 0x000fe2000f8e60ff */
[----:B------:R-:W-:Y:S01]  /*5a90*/  @!P1 R2UR UR16, R8 ;  /* 0x00000000081092ca */ /* 0x000fe200000e0000 */
[----:B------:R-:W-:Y:S01]  /*5aa0*/  @!UP0 UIADD3 UR10, UPT, UPT, UR26, 0x20, URZ ;  /* 0x000000201a0a8890 */ /* 0x000fe2000fffe0ff */
[----:B------:R-:W-:Y:S01]  /*5ab0*/  LOP3.LUT R9, R15, UR9, RZ, 0x3c, !PT ;  /* 0x000000090f097c12 */ /* 0x000fe2000f8e3cff */
[----:B------:R-:W-:Y:S01]  /*5ac0*/  @!UP0 UIADD3 UR24, UPT, UPT, UR6, 0x200, URZ ;  /* 0x0000020006188890 */ /* 0x000fe2000fffe0ff */
[----:B------:R-:W-:Y:S01]  /*5ad0*/  @!P1 IADD3 R8, P0, PT, R16, 0x980, RZ ;  /* 0x0000098010089810 */ /* 0x000fe20007f1e0ff */
[----:B------:R-:W-:Y:S01]  /*5ae0*/  @!UP0 UIADD3 UR8, UPT, UPT, UR6, 0xa00, URZ ;  /* 0x00000a0006088890 */ /* 0x000fe2000fffe0ff */
[----:B------:R-:W-:Y:S01]  /*5af0*/  SHF.L.U32 R10, R9, 0x1f, RZ ;  /* 0x0000001f090a7819 */ /* 0x000fe200000006ff */
[----:B------:R-:W-:Y:S01]  /*5b00*/  VOTEU.ALL UP0, P1 ;  /* 0x0000000000ff7886 */ /* 0x000fe20000800000 */
[----:B------:R-:W-:Y:S01]  /*5b10*/  UMOV UR12, UR36 ;  /* 0x00000024000c7c82 */ /* 0x000fe20008000000 */
[----:B------:R-:W-:Y:S01]  /*5b20*/  UMOV UR9, UR25 ;  /* 0x0000001900097c82 */ /* 0x000fe20008000000 */
[----:B------:R-:W-:Y:S01]  /*5b30*/  UPRMT UR6, UR58, 0x654, UR25 ;  /* 0x000006543a067896 */ /* 0x000fe20008000019 */
[----:B------:R-:W-:Y:S01]  /*5b40*/  @!P1 IMAD.X R6, RZ, RZ, R17, P0 ;  /* 0x000000ffff069224 */ /* 0x000fe200000e0611 */
[----:B------:R-:W-:Y:S01]  /*5b50*/  ULEA UR7, UR5, UR29, 0x3 ;  /* 0x0000001d05077291 */ /* 0x000fe2000f8e18ff */
[----:B------:R1:W-:Y:S01]  /*5b60*/  @!UP0 UTMALDG.3D [UR24], [UR16], desc[UR18] ;  /* 0x00001218100085b4 */ /* 0x0003e20008011000 */
[----:B------:R-:W-:Y:S05]  /*5b70*/  VOTEU.ALL UP0, P1 ;  /* 0x0000000000ff7886 */ /* 0x000fea0000800000 */
[----:B------:R1:W-:Y:S01]  /*5b80*/  @!UP0 UTMALDG.3D [UR8], [UR16], desc[UR18] ;  /* 0x00001208100085b4 */ /* 0x0003e20008011000 */
[----:B------:R1:W-:Y:S01]  /*5b90*/  @!P1 SYNCS.ARRIVE.TRANS64.RED.A0TR RZ, [UR4+0x70], R0 ;  /* 0x00007000ffff99a7 */ /* 0x0003e20008300404 */
[----:B------:R-:W-:Y:S01]  /*5ba0*/  SYNCS.ARRIVE.TRANS64.RED.A1T0 RZ, [UR6], RZ ;  /* 0x000000ffffff79a7 */ /* 0x000fe20008100406 */
[----:B------:R-:W2:Y:S02]  /*5bb0*/  SYNCS.PHASECHK.TRANS64.TRYWAIT P2, [UR7+0x88], R10 ;  /* 0x0000880aff0075a7 */ /* 0x000ea40008041107 */
[----:B-12---:R-:W-:Y:S05]  /*5bc0*/  @!P2 BRA `(.L_x_89) ;  /* 0x000000640010a947 */ /* 0x006fea0003800000 */
.L_x_193:
[----:B------:R-:W-:Y:S01]  /*5bd0*/  @!P1 R2UR UR6, R8 ;  /* 0x00000000080692ca */ /* 0x000fe200000e0000 */
[----:B------:R-:W-:Y:S01]  /*5be0*/  UIADD3 UR4, UPT, UPT, UR5, 0x1, URZ ;  /* 0x0000000105047890 */ /* 0x000fe2000fffe0ff */
[----:B------:R-:W-:Y:S01]  /*5bf0*/  @!P1 R2UR UR8, R6 ;  /* 0x00000000060892ca */ /* 0x000fe200000e0000 */
[----:B------:R-:W-:Y:S01]  /*5c00*/  UIADD3 UR17, UPT, UPT, UR7, 0x70, URZ ;  /* 0x0000007007117890 */ /* 0x000fe2000fffe0ff */
[----:B-1----:R-:W-:Y:S01]  /*5c10*/  @!P1 IMAD.MOV.U32 R0, RZ, RZ, 0x1000 ;  /* 0x00001000ff009424 */ /* 0x002fe200078e00ff */
[----:B------:R-:W-:Y:S01]  /*5c20*/  UISETP.NE.AND UP0, UPT, UR4, 0x3, UPT ;  /* 0x000000030400788c */ /* 0x000fe2000bf05270 */
[----:B------:R-:W-:Y:S01]  /*5c30*/  @!P1 IADD3 R8, P0, PT, R16, 0x980, RZ ;  /* 0x0000098010089810 */ /* 0x000fe20007f1e0ff */
[----:B------:R-:W-:Y:S01]  /*5c40*/  UMOV UR38, 0x0 ;  /* 0x0000000000267882 */ /* 0x000fe20000000000 */
[----:B------:R-:W-:Y:S01]  /*5c50*/  UMOV UR39, 0x10000000 ;  /* 0x1000000000277882 */ /* 0x000fe20000000000 */
[----:B------:R-:W-:Y:S01]  /*5c60*/  USEL UR9, URZ, 0x1, UP0 ;  /* 0x00000001ff097887 */ /* 0x000fe20008000000 */
[----:B------:R-:W-:Y:S01]  /*5c70*/  UMOV UR18, UR26 ;  /* 0x0000001a00127c82 */ /* 0x000fe20008000000 */
[----:B------:R-:W-:Y:S02]  /*5c80*/  UMOV UR20, UR36 ;  /* 0x0000002400147c82 */ /* 0x000fe40008000000 */
[----:B------:R-:W-:Y:S01]  /*5c90*/  IMAD.U32 R10, RZ, RZ, UR6 ;  /* 0x00000006ff0a7e24 */ /* 0x000fe2000f8e00ff */
[----:B------:R-:W-:Y:S01]  /*5ca0*/  USEL UR6, UR4, URZ, UP0 ;  /* 0x000000ff04067287 */ /* 0x000fe20008000000 */
[----:B------:R-:W-:Y:S01]  /*5cb0*/  IMAD.U32 R11, RZ, RZ, UR8 ;  /* 0x00000008ff0b7e24 */ /* 0x000fe2000f8e00ff */
[----:B------:R-:W-:Y:S01]  /*5cc0*/  VOTEU.ALL UP0, P1 ;  /* 0x0000000000ff7886 */ /* 0x000fe20000800000 */
[----:B------:R-:W-:Y:S01]  /*5cd0*/  LOP3.LUT R9, R9, UR9, RZ, 0x3c, !PT ;  /* 0x0000000909097c12 */ /* 0x000fe2000f8e3cff */
[----:B------:R-:W-:Y:S01]  /*5ce0*/  UMOV UR12, UR36 ;  /* 0x00000024000c7c82 */ /* 0x000fe20008000000 */
[----:B------:R-:W-:Y:S01]  /*5cf0*/  @!P1 R2UR UR24, R10 ;  /* 0x000000000a1892ca */ /* 0x000fe200000e0000 */
[----:B------:R-:W-:Y:S01]  /*5d00*/  UMOV UR9, UR17 ;  /* 0x0000001100097c82 */ /* 0x000fe20008000000 */
[----:B------:R-:W-:Y:S01]  /*5d10*/  @!P1 R2UR UR25, R11 ;  /* 0x000000000b1992ca */ /* 0x000fe200000e0000 */
[----:B------:R-:W-:Y:S01]  /*5d20*/  @!UP0 ULEA UR5, UR5, UR29, 0xc ;  /* 0x0000001d05058291 */ /* 0x000fe2000f8e60ff */
[----:B------:R-:W-:Y:S01]  /*5d30*/  SHF.L.U32 R10, R9, 0x1f, RZ ;  /* 0x0000001f090a7819 */ /* 0x000fe200000006ff */
[----:B------:R-:W-:Y:S01]  /*5d40*/  @!UP0 UIADD3 UR19, UPT, UPT, UR27, 0x40, URZ ;  /* 0x000000401b138890 */ /* 0x000fe2000fffe0ff */
[----:B------:R-:W-:Y:S01]  /*5d50*/  @!P1 IMAD.X R6, RZ, RZ, R17, P0 ;  /* 0x000000ffff069224 */ /* 0x000fe200000e0611 */
[----:B------:R-:W-:Y:S02]  /*5d60*/  @!UP0 UIADD3 UR16, UPT, UPT, UR5, 0x200, URZ ;  /* 0x0000020005108890 */ /* 0x000fe4000fffe0ff */
[----:B------:R-:W-:Y:S02]  /*5d70*/  @!UP0 UIADD3 UR8, UPT, UPT, UR5, 0xa00, URZ ;  /* 0x00000a0005088890 */ /* 0x000fe4000fffe0ff */
[----:B------:R-:W-:Y:S01]  /*5d80*/  @!UP0 UIADD3 UR10, UPT, UPT, UR26, 0x20, URZ ;  /* 0x000000201a0a8890 */ /* 0x000fe2000fffe0ff */
[----:B------:R-:W-:Y:S01]  /*5d90*/  VOTEU.ALL UP0, P1 ;  /* 0x0000000000ff7886 */ /* 0x000fe20000800000 */
[----:B------:R-:W-:Y:S01]  /*5da0*/  UMOV UR11, UR19 ;  /* 0x00000013000b7c82 */ /* 0x000fe20008000000 */
[----:B------:R-:W-:Y:S02]  /*5db0*/  UPRMT UR4, UR58, 0x654, UR17 ;  /* 0x000006543a047896 */ /* 0x000fe40008000011 */
        /* <DEDUP_REMOVED lines=8> */
.L_x_195:
[----:B------:R-:W-:Y:S01]  /*5e40*/  @!P1 R2UR UR7, R6 ;  /* 0x00000000060792ca */ /* 0x000fe200000e0000 */
[----:B------:R-:W-:Y:S01]  /*5e50*/  UIADD3 UR4, UPT, UPT, UR6, 0x1, URZ ;  /* 0x0000000106047890 */ /* 0x000fe2000fffe0ff */
[----:B------:R-:W-:Y:S01]  /*5e60*/  @!P1 R2UR UR8, R8 ;  /* 0x00000000080892ca */ /* 0x000fe200000e0000 */
[----:B------:R-:W-:Y:S01]  /*5e70*/  UIADD3 UR18, UPT, UPT, UR26, 0x10, URZ ;  /* 0x000000101a127890 */ /* 0x000fe2000fffe0ff */
[----:B-1----:R-:W-:Y:S01]  /*5e80*/  @!P1 IMAD.MOV.U32 R0, RZ, RZ, 0x1000 ;  /* 0x00001000ff009424 */ /* 0x002fe200078e00ff */
[----:B------:R-:W-:Y:S01]  /*5e90*/  UISETP.NE.AND UP0, UPT, UR4, 0x3, UPT ;  /* 0x000000030400788c */ /* 0x000fe2000bf05270 */
[----:B------:R-:W-:Y:S01]  /*5ea0*/  VIADD R14, R14, 0x1 ;  /* 0x000000010e0e7836 */ /* 0x000fe20000000000 */
[----:B------:R-:W-:Y:S02]  /*5eb0*/  UIADD3 UR17, UPT, UPT, UR5, 0x70, URZ ;  /* 0x0000007005117890 */ /* 0x000fe4000fffe0ff */
[----:B------:R-:W-:Y:S01]  /*5ec0*/  USEL UR21, UR4, URZ, UP0 ;  /* 0x000000ff04157287 */ /* 0x000fe20008000000 */
[----:B------:R-:W-:Y:S01]  /*5ed0*/  UMOV UR38, 0x0 ;  /* 0x0000000000267882 */ /* 0x000fe20000000000 */
[----:B------:R-:W-:Y:S02]  /*5ee0*/  UMOV UR39, 0x10000000 ;  /* 0x1000000000277882 */ /* 0x000fe40000000000 */
[----:B------:R-:W-:Y:S01]  /*5ef0*/  IMAD.U32 R11, RZ, RZ, UR7 ;  /* 0x00000007ff0b7e24 */ /* 0x000fe2000f8e00ff */
[----:B------:R-:W-:Y:S01]  /*5f00*/  USEL UR7, URZ, 0x1, UP0 ;  /* 0x00000001ff077887 */ /* 0x000fe20008000000 */
[----:B------:R-:W-:Y:S01]  /*5f10*/  IMAD.U32 R10, RZ, RZ, UR8 ;  /* 0x00000008ff0a7e24 */ /* 0x000fe2000f8e00ff */
[----:B------:R-:W-:Y:S01]  /*5f20*/  VOTEU.ALL UP0, P1 ;  /* 0x0000000000ff7886 */ /* 0x000fe20000800000 */
[----:B------:R-:W-:Y:S01]  /*5f30*/  UMOV UR19, UR27 ;  /* 0x0000001b00137c82 */ /* 0x000fe20008000000 */
[----:B------:R-:W-:Y:S01]  /*5f40*/  @!P1 R2UR UR25, R11 ;  /* 0x000000000b1992ca */ /* 0x000fe200000e0000 */
[----:B------:R-:W-:Y:S01]  /*5f50*/  UMOV UR20, UR36 ;  /* 0x0000002400147c82 */ /* 0x000fe20008000000 */
[----:B------:R-:W-:Y:S01]  /*5f60*/  @!P1 R2UR UR24, R10 ;  /* 0x000000000a1892ca */ /* 0x000fe200000e0000 */
[----:B------:R-:W-:Y:S01]  /*5f70*/  @!UP0 ULEA UR4, UR6, UR29, 0xc ;  /* 0x0000001d06048291 */ /* 0x000fe2000f8e60ff */
[----:B------:R-:W-:Y:S01]  /*5f80*/  LOP3.LUT R9, R9, UR7, RZ, 0x3c, !PT ;  /* 0x0000000709097c12 */ /* 0x000fe2000f8e3cff */
[----:B------:R-:W-:Y:S02]  /*5f90*/  @!UP0 UIADD3 UR10, UPT, UPT, UR26, 0x30, URZ ;  /* 0x000000301a0a8890 */ /* 0x000fe4000fffe0ff */
[----:B------:R-:W-:Y:S01]  /*5fa0*/  @!UP0 UIADD3 UR16, UPT, UPT, UR4, 0x200, URZ ;  /* 0x0000020004108890 */ /* 0x000fe2000fffe0ff */
[----:B------:R-:W-:Y:S01]  /*5fb0*/  SHF.L.U32 R6, R9, 0x1f, RZ ;  /* 0x0000001f09067819 */ /* 0x000fe200000006ff */
[----:B------:R-:W-:Y:S01]  /*5fc0*/  @!UP0 UIADD3 UR8, UPT, UPT, UR4, 0xa00, URZ ;  /* 0x00000a0004088890 */ /* 0x000fe2000fffe0ff */
[----:B------:R-:W-:Y:S01]  /*5fd0*/  VOTEU.ALL UP0, P1 ;  /* 0x0000000000ff7886 */ /* 0x000fe20000800000 */
[----:B------:R-:W-:Y:S01]  /*5fe0*/  UMOV UR11, UR27 ;  /* 0x0000001b000b7c82 */ /* 0x000fe20008000000 */
[----:B------:R-:W-:Y:S01]  /*5ff0*/  UMOV UR12, UR36 ;  /* 0x00000024000c7c82 */ /* 0x000fe20008000000 */
[----:B------:R-:W-:Y:S01]  /*6000*/  UMOV UR9, UR17 ;  /* 0x0000001100097c82 */ /* 0x000fe20008000000 */
[----:B------:R-:W-:Y:S02]  /*6010*/  UPRMT UR6, UR58, 0x654, UR17 ;  /* 0x000006543a067896 */ /* 0x000fe40008000011 */
[----:B------:R1:W-:Y:S01]  /*6020*/  @!UP0 UTMALDG.3D [UR16], [UR24], desc[UR38] ;  /* 0x00002610180085b4 */ /* 0x0003e20008011000 */
[----:B------:R-:W-:Y:S01]  /*6030*/  VOTEU.ALL UP0, P1 ;  /* 0x0000000000ff7886 */ /* 0x000fe20000800000 */
[----:B------:R-:W-:Y:S04]  /*6040*/  ULEA UR4, UR21, UR29, 0x3 ;  /* 0x0000001d15047291 */ /* 0x000fe8000f8e18ff */
[----:B------:R1:W-:Y:S01]  /*6050*/  @!UP0 UTMALDG.3D [UR8], [UR24], desc[UR38] ;  /* 0x00002608180085b4 */ /* 0x0003e20008011000 */
[----:B------:R1:W-:Y:S01]  /*6060*/  @!P1 SYNCS.ARRIVE.TRANS64.RED.A0TR RZ, [UR5+0x70], R0 ;  /* 0x00007000ffff99a7 */ /* 0x0003e20008300405 */
[----:B------:R-:W-:Y:S03]  /*6070*/  SYNCS.ARRIVE.TRANS64.RED.A1T0 RZ, [UR6], RZ ;  /* 0x000000ffffff79a7 */ /* 0x000fe60008100406 */
[----:B------:R-:W2:Y:S02]  /*6080*/  SYNCS.PHASECHK.TRANS64.TRYWAIT P0, [UR4+0x88], R6 ;  /* 0x00008806ff0075a7 */ /* 0x000ea40008001104 */
[----:B-12---:R-:W-:Y:S05]  /*6090*/  @!P0 BRA `(.L_x_91) ;  /* 0x00000060000c8947 */ /* 0x006fea0003800000 */
.L_x_197:
[----:B------:R-:W-:Y:S01]  /*60a0*/  UIADD3 UR17, UPT, UPT, UR4, 0x70, URZ ;  /* 0x0000007004117890 */ /* 0x000fe2000fffe0ff */
[----:B-1----:R-:W-:Y:S01]  /*60b0*/  @!P1 IADD3 R6, P0, PT, R16, 0x980, RZ ;  /* 0x0000098010069810 */ /* 0x002fe20007f1e0ff */
[----:B------:R-:W-:Y:S01]  /*60c0*/  UPLOP3.LUT UP1, UPT, UPT, UPT, UPT, 0x80, 0x8 ;  /* 0x000000000008789c */ /* 0x000fe20003f2f070 */
[----:B------:R-:W-:Y:S01]  /*60d0*/  R2UR UR38, R94 ;  /* 0x000000005e2672ca */ /* 0x000fe200000e0000 */
[----:B------:R-:W-:Y:S01]  /*60e0*/  UMOV UR24, 0x0 ;  /* 0x0000000000187882 */ /* 0x000fe20000000000 */
[----:B------:R-:W-:Y:S01]  /*60f0*/  @!P1 R2UR UR6, R6 ;  /* 0x00000000060692ca */ /* 0x000fe200000e0000 */
[----:B------:R-:W-:Y:S01]  /*6100*/  @!P1 IMAD.X R0, RZ, RZ, R17, P0 ;  /* 0x000000ffff009224 */ /* 0x000fe200000e0611 */
[----:B------:R-:W-:Y:S01]  /*6110*/  UMOV UR25, 0x10000000 ;  /* 0x1000000000197882 */ /* 0x000fe20000000000 */
[----:B------:R-:W-:Y:S01]  /*6120*/  UMOV UR20, UR36 ;  /* 0x0000002400147c82 */ /* 0x000fe20008000000 */
[----:B------:R-:W-:Y:S01]  /*6130*/  UMOV UR12, UR36 ;  /* 0x00000024000c7c82 */ /* 0x000fe20008000000 */
[----:B------:R-:W-:Y:S01]  /*6140*/  UMOV UR9, UR17 ;  /* 0x0000001100097c82 */ /* 0x000fe20008000000 */
[----:B------:R-:W-:Y:S01]  /*6150*/  @!P1 R2UR UR5, R0 ;  /* 0x00000000000592ca */ /* 0x000fe200000e0000 */
[----:B------:R-:W-:Y:S01]  /*6160*/  VOTEU.ALL UP0, P1 ;  /* 0x0000000000ff7886 */ /* 0x000fe20000800000 */
[----:B------:R-:W-:Y:S01]  /*6170*/  R2UR UR28, R95 ;  /* 0x000000005f1c72ca */ /* 0x000fe200000e0000 */
[----:B------:R-:W-:Y:S01]  /*6180*/  UMOV UR36, UR30 ;  /* 0x0000001e00247c82 */ /* 0x000fe20008000000 */
[C---:B------:R-:W-:Y:S02]  /*6190*/  ISETP.NE.AND P0, PT, R14.reuse, 0x2, PT ;  /* 0x000000020e00780c */ /* 0x040fe40003f05270 */
[----:B------:R-:W-:Y:S01]  /*61a0*/  @!UP0 UIADD3 UR19, UPT, UPT, UR27, 0x40, URZ ;  /* 0x000000401b138890 */ /* 0x000fe2000fffe0ff */
[----:B------:R-:W-:Y:S01]  /*61b0*/  IMAD.U32 R10, RZ, RZ, UR6 ;  /* 0x00000006ff0a7e24 */ /* 0x000fe2000f8e00ff */
[----:B------:R-:W-:Y:S01]  /*61c0*/  @!UP0 UIADD3 UR10, UPT, UPT, UR26, 0x30, URZ ;  /* 0x000000301a0a8890 */ /* 0x000fe2000fffe0ff */
[----:B------:R-:W-:Y:S02]  /*61d0*/  SEL R0, RZ, 0x1, P0 ;  /* 0x00000001ff007807 */ /* 0x000fe40000000000 */
[----:B------:R-:W-:Y:S02]  /*61e0*/  SEL R14, R14, RZ, P0 ;  /* 0x000000ff0e0e7207 */ /* 0x000fe40000000000 */
[----:B------:R-:W-:Y:S01]  /*61f0*/  IMAD.U32 R11, RZ, RZ, UR5 ;  /* 0x00000005ff0b7e24 */ /* 0x000fe2000f8e00ff */
[----:B------:R-:W-:Y:S01]  /*6200*/  @!P1 R2UR UR6, R10 ;  /* 0x000000000a0692ca */ /* 0x000fe200000e0000 */
[----:B------:R-:W-:Y:S01]  /*6210*/  @!UP0 ULEA UR5, UR21, UR29, 0xc ;  /* 0x0000001d15058291 */ /* 0x000fe2000f8e60ff */
[----:B------:R-:W-:Y:S01]  /*6220*/  LOP3.LUT R13, R13, R0, RZ, 0x3c, !PT ;  /* 0x000000000d0d7212 */ /* 0x000fe200078e3cff */
[----:B------:R-:W-:Y:S01]  /*6230*/  UMOV UR11, UR19 ;  /* 0x00000013000b7c82 */ /* 0x000fe20008000000 */
[----:B------:R-:W-:Y:S01]  /*6240*/  @!P1 R2UR UR7, R11 ;  /* 0x000000000b0792ca */ /* 0x000fe200000e0000 */
[----:B------:R-:W-:Y:S02]  /*6250*/  @!UP0 UIADD3 UR16, UPT, UPT, UR5, 0x200, URZ ;  /* 0x0000020005108890 */ /* 0x000fe4000fffe0ff */
[----:B------:R-:W-:Y:S01]  /*6260*/  @!UP0 UIADD3 UR8, UPT, UPT, UR5, 0xa00, URZ ;  /* 0x00000a0005088890 */ /* 0x000fe2000fffe0ff */
[----:B------:R-:W-:Y:S01]  /*6270*/  VOTEU.ALL UP0, P1 ;  /* 0x0000000000ff7886 */ /* 0x000fe20000800000 */
[----:B------:R-:W-:Y:S08]  /*6280*/  UPRMT UR5, UR58, 0x654, UR17 ;  /* 0x000006543a057896 */ /* 0x000ff00008000011 */
[----:B------:R1:W-:Y:S01]  /*6290*/  @!UP0 UTMALDG.3D [UR16], [UR6], desc[UR24] ;  /* 0x00001810060085b4 */ /* 0x0003e20008011000 */
[----:B------:R-:W-:Y:S05]  /*62a0*/  VOTEU.ALL UP0, P1 ;  /* 0x0000000000ff7886 */ /* 0x000fea0000800000 */
[----:B------:R2:W-:Y:S01]  /*62b0*/  @!UP0 UTMALDG.3D [UR8], [UR6], desc[UR24] ;  /* 0x00001808060085b4 */ /* 0x0005e20008011000 */
[----:B------:R3:W-:Y:S01]  /*62c0*/  @!P1 SYNCS.ARRIVE.TRANS64.RED.A0TR RZ, [UR4+0x70], R7 ;  /* 0x00007007ffff99a7 */ /* 0x0007e20008300404 */
[----:B------:R-:W-:Y:S02]  /*62d0*/  UIADD3 UR4, UPT, UPT, UR21, 0x1, URZ ;  /* 0x0000000115047890 */ /* 0x000fe4000fffe0ff */
[----:B------:R-:W-:Y:S02]  /*62e0*/  UIADD3 UR21, UPT, UPT, UR13, UR38, URZ ;  /* 0x000000260d157290 */ /* 0x000fe4000fffe0ff */
[----:B------:R-:W-:Y:S01]  /*62f0*/  UISETP.NE.AND UP0, UPT, UR4, 0x3, UPT ;  /* 0x000000030400788c */ /* 0x000fe2000bf05270 */
[----:B------:R-:W-:Y:S03]  /*6300*/  SYNCS.ARRIVE.TRANS64.RED.A1T0 RZ, [UR5], RZ ;  /* 0x000000ffffff79a7 */ /* 0x000fe60008100405 */
[----:B------:R-:W-:Y:S06]  /*6310*/  USEL UR5, URZ, 0x1, UP0 ;  /* 0x00000001ff057887 */ /* 0x000fec0008000000 */
[----:B------:R-:W-:Y:S01]  /*6320*/  LOP3.LUT R15, R9, UR5, RZ, 0x3c, !PT ;  /* 0x00000005090f7c12 */ /* 0x000fe2000f8e3cff */
[----:B-1----:R-:W-:Y:S02]  /*6330*/  UIADD3 UR20, UPT, UPT, UR14, UR28, URZ ;  /* 0x0000001c0e147290 */ /* 0x002fe4000fffe0ff */
[----:B--2---:R-:W-:Y:S01]  /*6340*/  USEL UR12, UR4, URZ, UP0 ;  /* 0x000000ff040c7287 */ /* 0x004fe20008000000 */
[----:B------:R-:W-:Y:S11]  /*6350*/  BRA.U UP2, `(.L_x_92) ;  /* 0xffffffed02807547 */ /* 0x000ff6000b83ffff */
[----:B------:R-:W-:Y:S01]  /*6360*/  UIADD3 UR29, UPT, UPT, UR29, 0x88, URZ ;  /* 0x000000881d1d7890 */ /* 0x000fe2000fffe0ff */
[----:B----4-:R-:W-:-:S03]  /*6370*/  SHF.L.U32 R2, R15, 0x1f, RZ ;  /* 0x0000001f0f027819 */ /* 0x010fc600000006ff */
[----:B------:R-:W-:-:S09]  /*6380*/  ULEA UR4, UR12, UR29, 0x3 ;  /* 0x0000001d0c047291 */ /* 0x000fd2000f8e18ff */
[----:B------:R-:W1:Y:S02]  /*6390*/  SYNCS.PHASECHK.TRANS64.TRYWAIT P0, [UR4], R2 ;  /* 0x00000002ff0075a7 */ /* 0x000e640008001104 */
[----:B-1----:R-:W-:Y:S05]  /*63a0*/  @!P0 BRA `(.L_x_93) ;  /* 0x0000005c00608947 */ /* 0x002fea0003800000 */
.L_x_199:
        /* <DEDUP_REMOVED lines=9> */
.L_x_201:
[----:B------:R-:W-:-:S04]  /*6440*/  UIADD3 UR4, UPT, UPT, UR4, 0x1, URZ ;  /* 0x0000000104047890 */ /* 0x000fc8000fffe0ff */
[----:B------:R-:W-:-:S04]  /*6450*/  UISETP.NE.AND UP0, UPT, UR4, 0x3, UPT ;  /* 0x000000030400788c */ /* 0x000fc8000bf05270 */
[----:B------:R-:W-:Y:S02]  /*6460*/  USEL UR5, URZ, 0x1, UP0 ;  /* 0x00000001ff057887 */ /* 0x000fe40008000000 */
[----:B------:R-:W-:-:S04]  /*6470*/  USEL UR4, UR4, URZ, UP0 ;  /* 0x000000ff04047287 */ /* 0x000fc80008000000 */
[----:B------:R-:W-:Y:S01]  /*6480*/  ULEA UR4, UR4, UR29, 0x3 ;  /* 0x0000001d04047291 */ /* 0x000fe2000f8e18ff */
[----:B-1----:R-:W-:-:S04]  /*6490*/  LOP3.LUT R2, R15, UR5, RZ, 0x3c, !PT ;  /* 0x000000050f027c12 */ /* 0x002fc8000f8e3cff */
[----:B------:R-:W-:Y:S01]  /*64a0*/  SHF.L.U32 R2, R2, 0x1f, RZ ;  /* 0x0000001f02027819 */ /* 0x000fe200000006ff */
[----:B------:R-:W-:-:S07]  /*64b0*/  IMAD.U32 R0, RZ, RZ, UR4 ;  /* 0x00000004ff007e24 */ /* 0x000fce000f8e00ff */
.L_x_95:
[----:B-1----:R1:W2:Y:S02]  /*64c0*/  SYNCS.PHASECHK.TRANS64.TRYWAIT P0, [R0+URZ], R2 ;  /* 0x00000002000075a7 */ /* 0x0022a400080011ff */
[----:B--2---:R-:W-:Y:S05]  /*64d0*/  @!P0 NANOSLEEP.SYNCS 0x989680 ;  /* 0x009896800000895d */ /* 0x004fea0003900000 */
[----:B------:R-:W2:Y:S02]  /*64e0*/  @!P0 SYNCS.PHASECHK.TRANS64 P0, [R0+URZ], R2 ;  /* 0x00000002000085a7 */ /* 0x000ea400080010ff */
[----:B--2---:R-:W-:Y:S05]  /*64f0*/  @P0 EXIT ;  /* 0x000000000000094d */ /* 0x004fea0003800000 */
[----:B------:R-:W-:Y:S05]  /*6500*/  BRA `(.L_x_95) ;  /* 0xfffffffc00ec7947 */ /* 0x000fea000383ffff */
.L_x_81:
[----:B------:R-:W-:-:S06]  /*6510*/  UISETP.GE.AND UP0, UPT, UR24, 0x4, UPT ;  /* 0x000000041800788c */ /* 0x000fcc000bf06270 */
[----:B------:R-:W-:-:S13]  /*6520*/  PLOP3.LUT P0, PT, PT, PT, UP0, 0x80, 0x8 ;  /* 0x000000000008781c */ /* 0x000fda0003f0f008 */
[----:B------:R-:W-:Y:S05]  /*6530*/  @!P0 EXIT ;  /* 0x000000000000894d */ /* 0x000fea0003800000 */
[----:B------:R-:W-:Y:S01]  /*6540*/  BAR.SYNC.DEFER_BLOCKING 0x6, 0xa0 ;  /* 0x0182800000007b1d */ /* 0x000fe20000010000 */
[C---:B------:R-:W-:Y:S01]  /*6550*/  IMAD.SHL.U32 R87, R85.reuse, 0x10, RZ ;  /* 0x0000001055577824 */ /* 0x040fe200078e00ff */
[C---:B------:R-:W-:Y:S01]  /*6560*/  LOP3.LUT R88, R90.reuse, 0x3, RZ, 0xc0, !PT ;  /* 0x000000035a587812 */ /* 0x040fe200078ec0ff */
[C---:B------:R-:W-:Y:S01]  /*6570*/  IMAD.SHL.U32 R86, R85.reuse, 0x2, RZ ;  /* 0x0000000255567824 */ /* 0x040fe200078e00ff */
[----:B------:R-:W-:Y:S01]  /*6580*/  CS2R R82, SRZ ;  /* 0x0000000000527805 */ /* 0x000fe2000001ff00 */
[----:B------:R-:W-:Y:S01]  /*6590*/  IMAD.U32 R85, R85, 0x10000, RZ ;  /* 0x0001000055557824 */ /* 0x000fe200078e00ff */
[----:B------:R-:W-:Y:S01]  /*65a0*/  UMOV UR44, 0x400 ;  /* 0x00000400002c7882 */ /* 0x000fe20000000000 */
[----:B------:R-:W1:Y:S01]  /*65b0*/  LDCU UR4, c[0x0][0x370] ;  /* 0x00006e00ff0477ac */ /* 0x000e620008000800 */
[----:B------:R-:W2:Y:S01]  /*65c0*/  LDC.64 R76, c[0x0][0xc88] ;  /* 0x00032200ff4c7b82 */ /* 0x000ea20000000a00 */
[----:B------:R-:W-:Y:S01]  /*65d0*/  IMAD.SHL.U32 R2, R90, 0x200, RZ ;  /* 0x000002005a027824 */ /* 0x000fe200078e00ff */
[C---:B------:R-:W-:Y:S01]  /*65e0*/  LOP3.LUT R6, R87.reuse, 0x40, RZ, 0xc0, !PT ;  /* 0x0000004057067812 */ /* 0x040fe200078ec0ff */
[----:B------:R-:W-:Y:S01]  /*65f0*/  ULEA UR44, UR58, UR44, 0x18 ;  /* 0x0000002c3a2c7291 */ /* 0x000fe2000f8ec0ff */
[----:B------:R-:W-:Y:S01]  /*6600*/  LOP3.LUT R3, R87, 0x1b0, RZ, 0xc0, !PT ;  /* 0x000001b057037812 */ /* 0x000fe200078ec0ff */
[----:B------:R-:W-:Y:S01]  /*6610*/  IMAD.MOV.U32 R84, RZ, RZ, RZ ;  /* 0x000000ffff547224 */ /* 0x000fe200078e00ff */
[----:B------:R-:W-:Y:S01]  /*6620*/  LOP3.LUT R85, R85, 0x200000, RZ, 0xc0, !PT ;  /* 0x0020000055557812 */ /* 0x000fe200078ec0ff */
[----:B------:R-:W-:Y:S01]  /*6630*/  IMAD.MOV.U32 R81, RZ, RZ, RZ ;  /* 0x000000ffff517224 */ /* 0x000fe200078e00ff */
[----:B------:R-:W3:Y:S01]  /*6640*/  LDC.64 R78, c[0x0][0xc90] ;  /* 0x00032400ff4e7b82 */ /* 0x000ee20000000a00 */
[----:B------:R-:W-:Y:S01]  /*6650*/  LOP3.LUT R86, R6, 0x8, R86, 0xf8, !PT ;  /* 0x0000000806567812 */ /* 0x000fe200078ef856 */
[----:B------:R-:W4:Y:S01]  /*6660*/  LDCU UR43, c[0x0][0xf0c] ;  /* 0x0001e180ff2b77ac */ /* 0x000f220008000800 */
[----:B------:R-:W-:-:S02]  /*6670*/  LOP3.LUT R2, R3, 0x200, R2, 0xf8, !PT ;  /* 0x0000020003027812 */ /* 0x000fc400078ef802 */
[----:B------:R-:W-:Y:S01]  /*6680*/  LOP3.LUT P0, RZ, R87, 0x40, RZ, 0xc0, !PT ;  /* 0x0000004057ff7812 */ /* 0x000fe2000780c0ff */
[----:B------:R-:W2:Y:S01]  /*6690*/  LDCU UR39, c[0x0][0xf30] ;  /* 0x0001e600ff2777ac */ /* 0x000ea20008000800 */
[----:B------:R-:W-:Y:S01]  /*66a0*/  LOP3.LUT R86, R2, R86, RZ, 0xfc, !PT ;  /* 0x0000005602567212 */ /* 0x000fe200078efcff */
[----:B------:R-:W4:Y:S01]  /*66b0*/  LDS R0, [UR44+0x140] ;  /* 0x0001402cff007984 */ /* 0x000f220008000800 */
[----:B-1----:R-:W-:Y:S01]  /*66c0*/  IMAD.U32 R93, RZ, RZ, UR4 ;  /* 0x00000004ff5d7e24 */ /* 0x002fe2000f8e00ff */
[----:B------:R-:W1:Y:S01]  /*66d0*/  LDCU.64 UR4, c[0x0][0xc88] ;  /* 0x00019100ff0477ac */ /* 0x000e620008000a00 */
[----:B------:R-:W2:Y:S01]  /*66e0*/  LDC.64 R74, c[0x0][0xcb0] ;  /* 0x00032c00ff4a7b82 */ /* 0x000ea20000000a00 */
[----:B------:R-:W2:Y:S01]  /*66f0*/  LDCU.64 UR40, c[0x0][0xf28] ;  /* 0x0001e500ff2877ac */ /* 0x000ea20008000a00 */
[----:B------:R-:W2:Y:S06]  /*6700*/  LDCU.128 UR60, c[0x0][0xf10] ;  /* 0x0001e200ff3c77ac */ /* 0x000eac0008000c00 */
[----:B------:R-:W2:Y:S01]  /*6710*/  LDC.64 R72, c[0x0][0xca8] ;  /* 0x00032a00ff487b82 */ /* 0x000ea20000000a00 */
[----:B------:R-:W2:Y:S01]  /*6720*/  LDCU UR59, c[0x0][0x374] ;  /* 0x00006e80ff3b77ac */ /* 0x000ea20008000800 */
[----:B------:R-:W-:Y:S01]  /*6730*/  UMOV UR57, 0x1 ;  /* 0x0000000100397882 */ /* 0x000fe20000000000 */
[----:B------:R-:W-:Y:S01]  /*6740*/  UMOV UR45, URZ ;  /* 0x000000ff002d7c82 */ /* 0x000fe20008000000 */
[----:B-1----:R-:W-:Y:S01]  /*6750*/  IMAD.U32 R92, RZ, RZ, UR4 ;  /* 0x00000004ff5c7e24 */ /* 0x002fe2000f8e00ff */
[----:B------:R-:W-:Y:S01]  /*6760*/  UIADD3 UR4, UPT, UPT, UR44, 0x200, URZ ;  /* 0x000002002c047890 */ /* 0x000fe2000fffe0ff */
[----:B------:R-:W-:Y:S01]  /*6770*/  MOV R91, UR5 ;  /* 0x00000005005b7c02 */ /* 0x000fe20008000f00 */
[----:B------:R-:W-:Y:S01]  /*6780*/  UMOV UR56, URZ ;  /* 0x000000ff00387c82 */ /* 0x000fe20008000000 */
[----:B------:R-:W-:-:S03]  /*6790*/  UMOV UR52, URZ ;  /* 0x000000ff00347c82 */ /* 0x000fc60008000000 */
[----:B------:R-:W-:Y:S01]  /*67a0*/  MOV R101, UR4 ;  /* 0x0000000400657c02 */ /* 0x000fe20008000f00 */
[----:B----4-:R-:W-:Y:S01]  /*67b0*/  IMAD.IADD R85, R0, 0x1, R85 ;  /* 0x0000000100557824 */ /* 0x010fe200078e0255 */
[----:B---3--:R-:W-:-:S07]  /*67c0*/  P2R R0, PR, RZ, 0x1 ;  /* 0x00000001ff007803 */ /* 0x008fce0000000000 */
.L_x_154:
[C---:B------:R-:W-:Y:S02]  /*67d0*/  LEA R0, R81.reuse, UR44, 0x3 ;  /* 0x0000002c51007c11 */ /* 0x040fe4000f8e18ff */
[----:B------:R-:W-:Y:S02]  /*67e0*/  SHF.L.U32 R2, R82, 0x1f, RZ ;  /* 0x0000001f52027819 */ /* 0x000fe400000006ff */
[----:B------:R-:W-:Y:S02]  /*67f0*/  LEA R4, R81, UR44, 0x4 ;  /* 0x0000002c51047c11 */ /* 0x000fe4000f8e20ff */
[----:B-1----:R-:W1:Y:S02]  /*6800*/  SYNCS.PHASECHK.TRANS64.TRYWAIT P0, [R0+URZ+0xb0], R2 ;  /* 0x0000b002000075a7 */ /* 0x002e6400080011ff */
[----:B-1----:R-:W-:Y:S05]  /*6810*/  @!P0 BRA `(.L_x_96) ;  /* 0x0000005800748947 */ /* 0x002fea0003800000 */
.L_x_202:
[----:B------:R-:W-:Y:S01]  /*6820*/  R2UR UR7, R100 ;  /* 0x00000000640772ca */ /* 0x000fe200000e0000 */
[----:B------:R-:W3:Y:S01]  /*6830*/  LDS.128 R4, [R4+0x120] ;  /* 0x0001200004047984 */ /* 0x000ee20000000c00 */
[----:B-1----:R-:W-:Y:S01]  /*6840*/  VIADD R0, R0, 0xc0 ;  /* 0x000000c000007836 */ /* 0x002fe20000000000 */
[----:B------:R-:W-:Y:S04]  /*6850*/  UISETP.GE.AND UP0, UPT, UR42, 0x1, UPT ;  /* 0x000000012a00788c */ /* 0x000fe8000bf06270 */
[----:B------:R-:W-:Y:S01]  /*6860*/  PRMT R0, RZ, 0x654, R0 ;  /* 0x00000654ff007816 */ /* 0x000fe20000000000 */
[----:B------:R-:W-:Y:S01]  /*6870*/  @!PT LDS RZ, [RZ] ;  /* 0x00000000fffff984 */ /* 0x000fe20000000800 */
[----:B------:R-:W-:Y:S01]  /*6880*/  @!PT LDS RZ, [RZ] ;  /* 0x00000000fffff984 */ /* 0x000fe20000000800 */
[----:B------:R-:W-:Y:S01]  /*6890*/  @!PT LDS RZ, [RZ] ;  /* 0x00000000fffff984 */ /* 0x000fe20000000800 */
[----:B------:R-:W-:Y:S01]  /*68a0*/  @!PT LDS RZ, [RZ] ;  /* 0x00000000fffff984 */ /* 0x000fe20000000800 */
[----:B------:R1:W-:Y:S06]  /*68b0*/  MEMBAR.ALL.CTA ;  /* 0x0000000000007992 */ /* 0x0003ec0000008000 */
[----:B-1----:R-:W1:Y:S02]  /*68c0*/  FENCE.VIEW.ASYNC.S ;  /* 0x00000000000073c6 */ /* 0x002e640000000000 */
[----:B-1----:R1:W-:Y:S01]  /*68d0*/  SYNCS.ARRIVE.TRANS64.RED.A1T0 RZ, [R0+URZ], RZ ;  /* 0x000000ff00ff79a7 */ /* 0x0023e200081004ff */
[----:B---3--:R-:W-:Y:S11]  /*68e0*/  LOP3.LUT P0, RZ, R6, 0x1, RZ, 0xc0, !PT ;  /* 0x0000000106ff7812 */ /* 0x008ff6000780c0ff */
[----:B------:R-:W-:Y:S02]  /*68f0*/  @!UPT UIADD3 URZ, UPT, UPT, URZ, URZ, URZ ;  /* 0x000000fffffff290 */ /* 0x000fe4000fffe0ff */
[----:B------:R-:W-:Y:S01]  /*6900*/  VOTEU.ANY UP1, P0 ;  /* 0x0000000000ff7886 */ /* 0x000fe20000020100 */
[----:B------:R-:W-:Y:S01]  /*6910*/  PLOP3.LUT P0, PT, PT, PT, UP1, 0x80, 0x8 ;  /* 0x000000000008781c */ /* 0x000fe20003f0f018 */
[----:B------:R-:W-:Y:S06]  /*6920*/  UP2UR UR4, UPR, URZ, 0x2 ;  /* 0x00000002ff047883 */ /* 0x000fec0008000000 */
[----:B------:R-:W-:Y:S06]  /*6930*/  IMAD.U32 R102, RZ, RZ, UR4 ;  /* 0x00000004ff667e24 */ /* 0x000fec000f8e00ff */
[----:B------:R-:W-:Y:S02]  /*6940*/  @P0 SHF.R.U32.HI R2, RZ, 0x10, R5 ;  /* 0x00000010ff020819 */ /* 0x000fe40000011605 */
[----:B------:R-:W-:Y:S02]  /*6950*/  @P0 MOV R3, R4 ;  /* 0x0000000400030202 */ /* 0x000fe40000000f00 */
[----:B------:R-:W-:Y:S02]  /*6960*/  @P0 R2UR UR4, R2 ;  /* 0x00000000020402ca */ /* 0x000fe400000e0000 */
[----:B------:R-:W-:Y:S02]  /*6970*/  @P0 LOP3.LUT R4, R5, 0xffff, RZ, 0xc0, !PT ;  /* 0x0000ffff05040812 */ /* 0x000fe400078ec0ff */
[----:B------:R-:W-:Y:S02]  /*6980*/  @P0 R2UR UR6, R3 ;  /* 0x00000000030602ca */ /* 0x000fe400000e0000 */
[----:B------:R-:W-:Y:S07]  /*6990*/  @P0 R2UR UR5, R4 ;  /* 0x00000000040502ca */ /* 0x000fee00000e0000 */
[----:B------:R-:W-:Y:S02]  /*69a0*/  @UP1 UMOV UR7, UR4 ;  /* 0x0000000400071c82 */ /* 0x000fe40008000000 */
[----:B------:R-:W-:Y:S02]  /*69b0*/  IMAD.U32 R100, RZ, RZ, UR7 ;  /* 0x00000007ff647e24 */ /* 0x000fe4000f8e00ff */
[----:B------:R-:W-:Y:S02]  /*69c0*/  @UP1 UMOV UR38, UR6 ;  /* 0x0000000600261c82 */ /* 0x000fe40008000000 */
[----:B------:R-:W-:Y:S01]  /*69d0*/  @UP1 UMOV UR37, UR5 ;  /* 0x0000000500251c82 */ /* 0x000fe20008000000 */
[----:B-1----:R-:W-:Y:S05]  /*69e0*/  BRA.U !UP0, `(.L_x_97) ;  /* 0x0000000108d07547 */ /* 0x002fea000b800000 */
[----:B------:R-:W1:Y:S01]  /*69f0*/  LDCU UR13, c[0x0][0xf20] ;  /* 0x0001e400ff0d77ac */ /* 0x000e620008000800 */
[----:B------:R-:W-:Y:S01]  /*6a00*/  R2UR UR12, R93 ;  /* 0x000000005d0c72ca */ /* 0x000fe200000e0000 */
[----:B--2---:R-:W-:Y:S02]  /*6a10*/  UIMAD.WIDE.U32 UR4, UR59, UR63, URZ ;  /* 0x0000003f3b0472a5 */ /* 0x004fe4000f8e00ff */
[----:B------:R-:W-:Y:S02]  /*6a20*/  UISETP.NE.AND UP0, UPT, UR62, 0x1, UPT ;  /* 0x000000013e00788c */ /* 0x000fe4000bf05270 */
[----:B------:R-:W-:Y:S02]  /*6a30*/  UIMAD.WIDE.U32 UR8, UR37, UR63, URZ ;  /* 0x0000003f250872a5 */ /* 0x000fe4000f8e00ff */
[----:B------:R-:W-:Y:S02]  /*6a40*/  UISETP.NE.AND UP1, UPT, UR43, 0x1, UPT ;  /* 0x000000012b00788c */ /* 0x000fe4000bf25270 */
[----:B------:R-:W-:Y:S04]  /*6a50*/  UIMAD.WIDE.U32 UR10, UR38, UR60, URZ ;  /* 0x0000003c260a72a5 */ /* 0x000fe8000f8e00ff */
[----:B------:R-:W-:Y:S02]  /*6a60*/  UIMAD.WIDE.U32 UR6, UR12, UR60, URZ ;  /* 0x0000003c0c0672a5 */ /* 0x000fe4000f8e00ff */
[----:B------:R-:W-:Y:S01]  /*6a70*/  UISETP.NE.AND UP2, UPT, UR42, 0x1, UPT ;  /* 0x000000012a00788c */ /* 0x000fe2000bf45270 */
[----:B------:R-:W-:Y:S02]  /*6a80*/  UMOV UR4, UR5 ;  /* 0x0000000500047c82 */ /* 0x000fe40008000000 */
[----:B-1----:R-:W-:Y:S03]  /*6a90*/  USHF.R.U32.HI UR5, URZ, UR13, UR4 ;  /* 0x0000000dff057299 */ /* 0x002fe60008011604 */
[----:B------:R-:W-:Y:S02]  /*6aa0*/  UMOV UR4, UR7 ;  /* 0x0000000700047c82 */ /* 0x000fe40008000000 */
[----:B------:R-:W-:Y:S02]  /*6ab0*/  USHF.R.U32.HI UR7, URZ, UR61, UR4 ;  /* 0x0000003dff077299 */ /* 0x000fe40008011604 */
[----:B------:R-:W-:Y:S02]  /*6ac0*/  USEL UR4, UR59, UR5, !UP0 ;  /* 0x000000053b047287 */ /* 0x000fe4000c000000 */
[----:B------:R-:W-:Y:S01]  /*6ad0*/  USEL UR7, UR12, UR7, !UP1 ;  /* 0x000000070c077287 */ /* 0x000fe2000c800000 */
[----:B------:R-:W-:Y:S01]  /*6ae0*/  UMOV UR5, UR9 ;  /* 0x0000000900057c82 */ /* 0x000fe20008000000 */
[----:B------:R-:W-:Y:S02]  /*6af0*/  UIMAD.WIDE.U32 UR8, UR4, UR40, URZ ;  /* 0x00000028040872a5 */ /* 0x000fe4000f8e00ff */
[----:B------:R-:W-:Y:S03]  /*6b00*/  USHF.R.U32.HI UR6, URZ, UR13, UR5 ;  /* 0x0000000dff067299 */ /* 0x000fe60008011605 */
[----:B------:R-:W-:Y:S01]  /*6b10*/  UMOV UR5, UR11 ;  /* 0x0000000b00057c82 */ /* 0x000fe20008000000 */
[----:B------:R-:W-:Y:S02]  /*6b20*/  UIMAD.WIDE.U32 UR10, UR7, UR40, URZ ;  /* 0x00000028070a72a5 */ /* 0x000fe4000f8e00ff */
[----:B------:R-:W-:Y:S02]  /*6b30*/  USEL UR6, UR37, UR6, !UP0 ;  /* 0x0000000625067287 */ /* 0x000fe4000c000000 */
[----:B------:R-:W-:Y:S01]  /*6b40*/  USHF.R.U32.HI UR5, URZ, UR61, UR5 ;  /* 0x0000003dff057299 */ /* 0x000fe20008011605 */
[----:B------:R-:W-:Y:S02]  /*6b50*/  UMOV UR8, UR9 ;  /* 0x0000000900087c82 */ /* 0x000fe40008000000 */
[----:B------:R-:W-:Y:S01]  /*6b60*/  UMOV UR10, UR11 ;  /* 0x0000000b000a7c82 */ /* 0x000fe20008000000 */
[----:B------:R-:W-:Y:S02]  /*6b70*/  @UP2 USHF.R.U32.HI UR4, URZ, UR41, UR8 ;  /* 0x00000029ff042299 */ /* 0x000fe40008011608 */
[----:B------:R-:W-:Y:S02]  /*6b80*/  @UP2 USHF.R.U32.HI UR7, URZ, UR41, UR10 ;  /* 0x00000029ff072299 */ /* 0x000fe4000801160a */
[----:B------:R-:W-:Y:S02]  /*6b90*/  UIMAD UR4, UR42, UR4, URZ ;  /* 0x000000042a0472a4 */ /* 0x000fe4000f8e02ff */
[----:B------:R-:W-:Y:S02]  /*6ba0*/  UIMAD.WIDE.U32 UR10, UR6, UR40, URZ ;  /* 0x00000028060a72a5 */ /* 0x000fe4000f8e00ff */
[----:B------:R-:W-:Y:S02]  /*6bb0*/  USEL UR5, UR38, UR5, !UP1 ;  /* 0x0000000526057287 */ /* 0x000fe4000c800000 */
[----:B------:R-:W-:Y:S02]  /*6bc0*/  UIMAD UR8, UR42, UR7, URZ ;  /* 0x000000072a0872a4 */ /* 0x000fe4000f8e02ff */
[----:B------:R-:W-:Y:S03]  /*6bd0*/  UISETP.GE.AND UP0, UPT, UR6, UR4, UPT ;  /* 0x000000040600728c */ /* 0x000fe6000bf06270 */
[----:B------:R-:W-:Y:S01]  /*6be0*/  UMOV UR4, UR11 ;  /* 0x0000000b00047c82 */ /* 0x000fe20008000000 */
[----:B------:R-:W-:Y:S02]  /*6bf0*/  UISETP.GE.OR UP0, UPT, UR5, UR8, UP0 ;  /* 0x000000080500728c */ /* 0x000fe40008706670 */
[----:B------:R-:W-:Y:S02]  /*6c00*/  USHF.R.U32.HI UR4, URZ, UR41, UR4 ;  /* 0x00000029ff047299 */ /* 0x000fe40008011604 */
[----:B------:R-:W-:Y:S02]  /*6c10*/  UIMAD.WIDE.U32 UR8, UR5, UR40, URZ ;  /* 0x00000028050872a5 */ /* 0x000fe4000f8e00ff */
[----:B------:R-:W-:Y:S02]  /*6c20*/  USEL UR11, UR6, UR4, !UP2 ;  /* 0x00000004060b7287 */ /* 0x000fe4000d000000 */
[----:B------:R-:W-:Y:S02]  /*6c30*/  UIADD3 UR8, UPT, UPT, -UR5, URZ, URZ ;  /* 0x000000ff05087290 */ /* 0x000fe4000fffe1ff */
[----:B------:R-:W-:Y:S01]  /*6c40*/  UIADD3 UR10, UPT, UPT, -UR11, URZ, URZ ;  /* 0x000000ff0b0a7290 */ /* 0x000fe2000fffe1ff */
[----:B------:R-:W-:Y:S01]  /*6c50*/  @!UP0 UMOV UR4, UR9 ;  /* 0x0000000900048c82 */ /* 0x000fe20008000000 */
[----:B------:R-:W-:Y:S02]  /*6c60*/  UIADD3 UR9, UPT, UPT, -UR6, URZ, URZ ;  /* 0x000000ff06097290 */ /* 0x000fe4000fffe1ff */
[----:B------:R-:W-:Y:S02]  /*6c70*/  @!UP0 USHF.R.U32.HI UR4, URZ, UR41, UR4 ;  /* 0x00000029ff048299 */ /* 0x000fe40008011604 */
[----:B------:R-:W-:Y:S02]  /*6c80*/  UIMAD UR10, UR42, UR10, UR6 ;  /* 0x0000000a2a0a72a4 */ /* 0x000fe4000f8e0206 */
[----:B------:R-:W-:Y:S04]  /*6c90*/  @!UP0 USEL UR4, UR5, UR4, !UP2 ;  /* 0x0000000405048287 */ /* 0x000fe8000d000000 */
[----:B------:R-:W-:Y:S02]  /*6ca0*/  @!UP0 UIMAD UR10, UR7, UR10, UR4 ;  /* 0x0000000a070a82a4 */ /* 0x000fe4000f8e0204 */
[----:B------:R-:W-:Y:S02]  /*6cb0*/  @!UP0 UIADD3 UR11, UPT, UPT, UR11, -UR4, URZ ;  /* 0x800000040b0b8290 */ /* 0x000fe4000fffe0ff */
[----:B------:R-:W-:Y:S02]  /*6cc0*/  UIMAD UR7, UR43, UR8, UR38 ;  /* 0x000000082b0772a4 */ /* 0x000fe4000f8e0226 */
[----:B------:R-:W-:Y:S02]  /*6cd0*/  @!UP0 UIMAD UR6, UR11, UR42, UR5 ;  /* 0x0000002a0b0682a4 */ /* 0x000fe4000f8e0205 */
[----:B------:R-:W-:Y:S01]  /*6ce0*/  UIMAD UR4, UR62, UR9, UR37 ;  /* 0x000000093e0472a4 */ /* 0x000fe2000f8e0225 */
[----:B------:R-:W-:Y:S02]  /*6cf0*/  @!UP0 UMOV UR5, UR10 ;  /* 0x0000000a00058c82 */ /* 0x000fe40008000000 */
[----:B------:R-:W-:Y:S02]  /*6d00*/  UIMAD UR38, UR5, UR43, UR7 ;  /* 0x0000002b052672a4 */ /* 0x000fe4000f8e0207 */
[----:B------:R-:W-:Y:S11]  /*6d10*/  UIMAD UR37, UR6, UR62, UR4 ;  /* 0x0000003e062572a4 */ /* 0x000ff6000f8e0204 */
[----:B------:R-:W-:Y:S01]  /*6d20*/  @!UPT UIADD3 URZ, UPT, UPT, URZ, URZ, URZ ;  /* 0x000000fffffff290 */ /* 0x000fe2000fffe0ff */
.L_x_97:
[----:B--2---:R-:W-:Y:S01]  /*6d30*/  UISETP.NE.AND UP0, UPT, UR39, 0x1, UPT ;  /* 0x000000012700788c */ /* 0x004fe2000bf05270 */
[----:B------:R-:W-:Y:S01]  /*6d40*/  R2UR UR11, R101 ;  /* 0x00000000650b72ca */ /* 0x000fe200000e0000 */
[----:B------:R-:W-:Y:S01]  /*6d50*/  USHF.L.U32 UR50, UR20, 0x7, URZ ;  /* 0x0000000714327899 */ /* 0x000fe200080006ff */
[----:B------:R-:W-:Y:S01]  /*6d60*/  IADD3 R81, PT, PT, R81, 0x1, RZ ;  /* 0x0000000151517810 */ /* 0x000fe20007ffe0ff */
[----:B------:R-:W-:Y:S07]  /*6d70*/  USHF.L.U32 UR49, UR21, 0x6, URZ ;  /* 0x0000000615317899 */ /* 0x000fee00080006ff */
[----:B------:R-:W1:Y:S01]  /*6d80*/  @!UP0 LDCU.128 UR12, c[0x0][0xf10] ;  /* 0x0001e200ff0c87ac */ /* 0x000e620008000c00 */
[----:B------:R-:W2:Y:S01]  /*6d90*/  @!UP0 LDCU UR5, c[0x0][0xf0c] ;  /* 0x0001e180ff0587ac */ /* 0x000ea20008000800 */
[----:B------:R-:W3:Y:S01]  /*6da0*/  @!UP0 LDCU UR10, c[0x0][0xf20] ;  /* 0x0001e400ff0a87ac */ /* 0x000ee20008000800 */
[----:B-1----:R-:W-:Y:S02]  /*6db0*/  UIMAD.WIDE.U32 UR8, UR38, UR12, URZ ;  /* 0x0000000c260872a5 */ /* 0x002fe4000f8e00ff */
[----:B------:R-:W-:Y:S02]  /*6dc0*/  UIMAD.WIDE.U32 UR6, UR37, UR15, URZ ;  /* 0x0000000f250672a5 */ /* 0x000fe4000f8e00ff */
[----:B------:R-:W-:Y:S03]  /*6dd0*/  @!UP0 UISETP.NE.AND UP1, UPT, UR14, 0x1, UPT ;  /* 0x000000010e00888c */ /* 0x000fe6000bf25270 */
[----:B------:R-:W-:Y:S01]  /*6de0*/  @!UP0 UMOV UR4, UR9 ;  /* 0x0000000900048c82 */ /* 0x000fe20008000000 */
[----:B--2---:R-:W-:Y:S02]  /*6df0*/  @!UP0 UISETP.NE.AND UP2, UPT, UR5, 0x1, UPT ;  /* 0x000000010500888c */ /* 0x004fe4000bf45270 */
[----:B------:R-:W-:Y:S01]  /*6e00*/  @!UP0 USHF.R.U32.HI UR4, URZ, UR13, UR4 ;  /* 0x0000000dff048299 */ /* 0x000fe20008011604 */
[----:B------:R-:W-:Y:S02]  /*6e10*/  @!UP0 UMOV UR6, UR7 ;  /* 0x0000000700068c82 */ /* 0x000fe40008000000 */
[----:B---3--:R-:W-:Y:S02]  /*6e20*/  @!UP0 USHF.R.U32.HI UR6, URZ, UR10, UR6 ;  /* 0x0000000aff068299 */ /* 0x008fe40008011606 */
[----:B------:R-:W-:Y:S02]  /*6e30*/  @!UP0 USEL UR7, UR38, UR4, !UP2 ;  /* 0x0000000426078287 */ /* 0x000fe4000d000000 */
[----:B------:R-:W-:Y:S04]  /*6e40*/  @!UP0 USEL UR6, UR37, UR6, !UP1 ;  /* 0x0000000625068287 */ /* 0x000fe8000c800000 */
[----:B------:R-:W-:Y:S02]  /*6e50*/  @!UP0 UIADD3 UR4, UPT, UPT, -UR7, UR6, URZ ;  /* 0x0000000607048290 */ /* 0x000fe4000fffe1ff */
[----:B------:R-:W-:Y:S02]  /*6e60*/  @!UP0 UIADD3 UR6, UPT, UPT, UR7, -UR6, URZ ;  /* 0x8000000607068290 */ /* 0x000fe4000fffe0ff */
[----:B------:R-:W-:Y:S02]  /*6e70*/  @!UP0 UIMAD UR38, UR4, UR5, UR38 ;  /* 0x00000005042682a4 */ /* 0x000fe4000f8e0226 */
[----:B------:R-:W-:Y:S02]  /*6e80*/  @!UP0 UIMAD UR37, UR6, UR14, UR37 ;  /* 0x0000000e062582a4 */ /* 0x000fe4000f8e0225 */
[----:B------:R-:W-:Y:S09]  /*6e90*/  ULOP3.LUT UP0, URZ, UR11, 0x90, URZ, 0xc0, !UPT ;  /* 0x000000900bff7892 */ /* 0x000ff2000f80c0ff */
[----:B------:R-:W-:Y:S05]  /*6ea0*/  BRA.U !UP0, `(.L_x_98) ;  /* 0x00000001087c7547 */ /* 0x000fea000b800000 */
[----:B------:R-:W1:Y:S01]  /*6eb0*/  LDCU.64 UR8, c[0x4][0x80] ;  /* 0x01001000ff0877ac */ /* 0x000e620008000a00 */
[----:B------:R-:W-:Y:S01]  /*6ec0*/  MOV R2, 0x0 ;  /* 0x0000000000027802 */ /* 0x000fe20000000f00 */
[----:B------:R-:W-:Y:S02]  /*6ed0*/  HFMA2 R12, -RZ, RZ, 0, 5.9604644775390625e-08 ;  /* 0x00000001ff0c7431 */ /* 0x000fe400000001ff */
[----:B------:R-:W-:Y:S01]  /*6ee0*/  IMAD.MOV.U32 R8, RZ, RZ, 0x70 ;  /* 0x00000070ff087424 */ /* 0x000fe200078e00ff */
[----:B------:R2:W3:Y:S01]  /*6ef0*/  LDC.64 R14, c[0x4][R2] ;  /* 0x01000000020e7b82 */ /* 0x0004e20000000a00 */
[----:B------:R-:W4:Y:S01]  /*6f00*/  LDCU.64 UR6, c[0x4][0x88] ;  /* 0x01001100ff0677ac */ /* 0x000f220008000a00 */
[----:B------:R-:W-:Y:S01]  /*6f10*/  IMAD.MOV.U32 R13, RZ, RZ, RZ ;  /* 0x000000ffff0d7224 */ /* 0x000fe200078e00ff */
[----:B------:R-:W2:Y:S01]  /*6f20*/  LDCU.64 UR4, c[0x4][0x8] ;  /* 0x01000100ff0477ac */ /* 0x000ea20008000a00 */
[----:B-1----:R-:W-:Y:S01]  /*6f30*/  MOV R5, UR9 ;  /* 0x0000000900057c02 */ /* 0x002fe20008000f00 */
[----:B------:R-:W-:Y:S01]  /*6f40*/  IMAD.U32 R4, RZ, RZ, UR8 ;  /* 0x00000008ff047e24 */ /* 0x000fe2000f8e00ff */
[----:B----4-:R-:W-:Y:S01]  /*6f50*/  MOV R7, UR7 ;  /* 0x0000000700077c02 */ /* 0x010fe20008000f00 */
[----:B------:R-:W-:Y:S01]  /*6f60*/  IMAD.U32 R6, RZ, RZ, UR6 ;  /* 0x00000006ff067e24 */ /* 0x000fe2000f8e00ff */
[----:B--2---:R-:W-:Y:S01]  /*6f70*/  MOV R11, UR5 ;  /* 0x00000005000b7c02 */ /* 0x004fe20008000f00 */
[----:B------:R-:W-:Y:S02]  /*6f80*/  IMAD.U32 R10, RZ, RZ, UR4 ;  /* 0x00000004ff0a7e24 */ /* 0x000fe4000f8e00ff */
[----:B------:R-:W-:Y:S07]  /*6f90*/  LEPC R20, `(.L_x_99) ;  /* 0x000000001014794e */ /* 0x000fee0000000000 */
[----:B---3-5:R-:W-:Y:S05]  /*6fa0*/  CALL.ABS.NOINC R14 ;  /* 0x000000000e007343 */ /* 0x028fea0003c00000 */
.L_x_99:
[----:B------:R-:W1:Y:S01]  /*6fb0*/  LDCU.64 UR8, c[0x4][0x80] ;  /* 0x01001000ff0877ac */ /* 0x000e620008000a00 */
[----:B------:R-:W2:Y:S01]  /*6fc0*/  LDC.64 R2, c[0x4][R2] ;  /* 0x0100000002027b82 */ /* 0x000ea20000000a00 */
[----:B------:R-:W-:Y:S02]  /*6fd0*/  HFMA2 R12, -RZ, RZ, 0, 5.9604644775390625e-08 ;  /* 0x00000001ff0c7431 */ /* 0x000fe400000001ff */
[----:B------:R-:W-:Y:S02]  /*6fe0*/  IMAD.MOV.U32 R8, RZ, RZ, 0x70 ;  /* 0x00000070ff087424 */ /* 0x000fe400078e00ff */
[----:B------:R-:W-:Y:S01]  /*6ff0*/  IMAD.MOV.U32 R13, RZ, RZ, RZ ;  /* 0x000000ffff0d7224 */ /* 0x000fe200078e00ff */
[----:B------:R-:W3:Y:S01]  /*7000*/  LDCU.64 UR6, c[0x4][0x88] ;  /* 0x01001100ff0677ac */ /* 0x000ee20008000a00 */
[----:B------:R-:W4:Y:S01]  /*7010*/  LDCU.64 UR4, c[0x4][0x8] ;  /* 0x01000100ff0477ac */ /* 0x000f220008000a00 */
[----:B-1----:R-:W-:Y:S02]  /*7020*/  MOV R4, UR8 ;  /* 0x0000000800047c02 */ /* 0x002fe40008000f00 */
[----:B------:R-:W-:Y:S02]  /*7030*/  MOV R5, UR9 ;  /* 0x0000000900057c02 */ /* 0x000fe40008000f00 */
[----:B---3--:R-:W-:Y:S01]  /*7040*/  MOV R7, UR7 ;  /* 0x0000000700077c02 */ /* 0x008fe20008000f00 */
[----:B------:R-:W-:Y:S01]  /*7050*/  IMAD.U32 R6, RZ, RZ, UR6 ;  /* 0x00000006ff067e24 */ /* 0x000fe2000f8e00ff */
[----:B----4-:R-:W-:Y:S01]  /*7060*/  MOV R11, UR5 ;  /* 0x00000005000b7c02 */ /* 0x010fe20008000f00 */
[----:B------:R-:W-:Y:S02]  /*7070*/  IMAD.U32 R10, RZ, RZ, UR4 ;  /* 0x00000004ff0a7e24 */ /* 0x000fe4000f8e00ff */
[----:B------:R-:W-:Y:S07]  /*7080*/  LEPC R20, `(.L_x_98) ;  /* 0x000000001014794e */ /* 0x000fee0000000000 */
[----:B--2---:R-:W-:Y:S05]  /*7090*/  CALL.ABS.NOINC R2 ;  /* 0x0000000002007343 */ /* 0x004fea0003c00000 */
.L_x_98:
[----:B------:R-:W-:Y:S02]  /*70a0*/  R2UR UR5, R92 ;  /* 0x000000005c0572ca */ /* 0x000fe400000e0000 */
[----:B------:R-:W-:Y:S02]  /*70b0*/  R2UR UR4, R91 ;  /* 0x000000005b0472ca */ /* 0x000fe400000e0000 */
[C---:B------:R-:W-:Y:S02]  /*70c0*/  ISETP.NE.U32.AND P1, PT, R78.reuse, RZ, PT ;  /* 0x000000ff4e00720c */ /* 0x040fe40003f25070 */
[----:B------:R-:W-:Y:S02]  /*70d0*/  ISETP.NE.U32.AND P4, PT, R78, RZ, PT ;  /* 0x000000ff4e00720c */ /* 0x000fe40003f85070 */
[C---:B------:R-:W-:Y:S02]  /*70e0*/  ISETP.NE.AND.EX P1, PT, R79.reuse, RZ, PT, P1 ;  /* 0x000000ff4f00720c */ /* 0x040fe40003f25310 */
[----:B------:R-:W-:Y:S02]  /*70f0*/  ISETP.NE.U32.AND P5, PT, R74, RZ, PT ;  /* 0x000000ff4a00720c */ /* 0x000fe40003fa5070 */
[----:B------:R-:W-:Y:S02]  /*7100*/  PLOP3.LUT P2, PT, PT, PT, PT, 0x8, 0x80 ;  /* 0x000000000080781c */ /* 0x000fe40003f4e170 */
[----:B------:R-:W-:Y:S02]  /*7110*/  ISETP.NE.U32.AND P0, PT, RZ, UR5, PT ;  /* 0x00000005ff007c0c */ /* 0x000fe4000bf05070 */
[----:B------:R-:W-:Y:S02]  /*7120*/  ISETP.NE.U32.AND P3, PT, RZ, UR5, PT ;  /* 0x00000005ff007c0c */ /* 0x000fe4000bf65070 */
[----:B------:R-:W-:Y:S02]  /*7130*/  ISETP.NE.AND.EX P0, PT, RZ, UR4, PT, P0 ;  /* 0x00000004ff007c0c */ /* 0x000fe4000bf05300 */
[----:B------:R-:W-:Y:S02]  /*7140*/  ISETP.NE.AND.EX P3, PT, RZ, UR4, PT, P3 ;  /* 0x00000004ff007c0c */ /* 0x000fe4000bf65330 */
[----:B------:R-:W-:Y:S02]  /*7150*/  ISETP.NE.AND.EX P4, PT, R79, RZ, P0, P4 ;  /* 0x000000ff4f00720c */ /* 0x000fe40000785340 */
[----:B------:R-:W-:Y:S11]  /*7160*/  ISETP.NE.AND.EX P5, PT, R75, RZ, PT, P5 ;  /* 0x000000ff4b00720c */ /* 0x000ff60003fa5350 */
[----:B------:R-:W-:Y:S01]  /*7170*/  @!P4 PLOP3.LUT P2, PT, P1, PT, PT, 0x80, 0x8 ;  /* 0x000000000008c81c */ /* 0x000fe20000f4f070 */
[----:B------:R-:W-:Y:S01]  /*7180*/  @!UPT UIADD3 URZ, UPT, UPT, URZ, URZ, URZ ;  /* 0x000000fffffff290 */ /* 0x000fe2000fffe0ff */
[----:B------:R-:W-:Y:S11]  /*7190*/  @!P1 BRA `(.L_x_100) ;  /* 0x0000000000309947 */ /* 0x000ff60003800000 */
[----:B------:R-:W-:Y:S01]  /*71a0*/  ISETP.NE.U32.AND P0, PT, R76, RZ, PT ;  /* 0x000000ff4c00720c */ /* 0x000fe20003f05070 */
[----:B------:R-:W1:Y:S01]  /*71b0*/  LDCU.64 UR4, c[0x0][0x358] ;  /* 0x00006b00ff0477ac */ /* 0x000e620008000a00 */
[----:B------:R-:W-:Y:S02]  /*71c0*/  IMAD.MOV.U32 R89, RZ, RZ, 0x1 ;  /* 0x00000001ff597424 */ /* 0x000fe400078e00ff */
[----:B------:R-:W-:Y:S11]  /*71d0*/  ISETP.NE.AND.EX P0, PT, R77, RZ, PT, P0 ;  /* 0x000000ff4d00720c */ /* 0x000ff60003f05300 */
[----:B------:R-:W-:Y:S02]  /*71e0*/  @!UPT UIADD3 URZ, UPT, UPT, URZ, URZ, URZ ;  /* 0x000000fffffff290 */ /* 0x000fe4000fffe0ff */
[----:B------:R-:W2:Y:S01]  /*71f0*/  @P0 LDC.64 R2, c[0x0][0xc88] ;  /* 0x00032200ff020b82 */ /* 0x000ea20000000a00 */
[----:B------:R-:W-:Y:S04]  /*7200*/  @P0 IMAD R0, R78, UR36, RZ ;  /* 0x000000244e000c24 */ /* 0x000fe8000f8e02ff */
[----:B--2---:R-:W-:Y:S04]  /*7210*/  @P0 IMAD.WIDE R2, R0, 0x4, R2 ;  /* 0x0000000400020825 */ /* 0x004fe800078e0202 */
[----:B------:R-:W-:Y:S01]  /*7220*/  HFMA2 R0, -RZ, RZ, 0, 5.9604644775390625e-08 ;  /* 0x00000001ff007431 */ /* 0x000fe200000001ff */
[----:B-1---5:R1:W5:Y:S04]  /*7230*/  @P0 LDG.E R45, desc[UR4][R2.64] ;  /* 0x00000004022d0981 */ /* 0x022368000c1e1900 */
[----:B------:R-:W-:Y:S01]  /*7240*/  @!P0 PRMT R89, R0, 0x7610, R89 ;  /* 0x0000761000598816 */ /* 0x000fe20000000059 */
[----:B-1----:R-:W2:Y:S06]  /*7250*/  @!P0 LDC R45, c[0x0][0xc80] ;  /* 0x00032000ff2d8b82 */ /* 0x002eac0000000800 */
.L_x_100:
[----:B------:R-:W-:Y:S05]  /*7260*/  @!P5 BRA `(.L_x_101) ;  /* 0x000000000024d947 */ /* 0x000fea0003800000 */
[----:B------:R-:W-:Y:S01]  /*7270*/  ISETP.NE.U32.AND P0, PT, R72, RZ, PT ;  /* 0x000000ff4800720c */ /* 0x000fe20003f05070 */
[----:B------:R-:W1:Y:S03]  /*7280*/  LDCU.64 UR4, c[0x0][0x358] ;  /* 0x00006b00ff0477ac */ /* 0x000e660008000a00 */
[----:B------:R-:W-:Y:S11]  /*7290*/  ISETP.NE.AND.EX P0, PT, R73, RZ, PT, P0 ;  /* 0x000000ff4900720c */ /* 0x000ff60003f05300 */
[----:B------:R-:W-:Y:S02]  /*72a0*/  @!UPT UIADD3 URZ, UPT, UPT, URZ, URZ, URZ ;  /* 0x000000fffffff290 */ /* 0x000fe4000fffe0ff */
[----:B------:R-:W3:Y:S01]  /*72b0*/  @P0 LDC.64 R2, c[0x0][0xca8] ;  /* 0x00032a00ff020b82 */ /* 0x000ee20000000a00 */
[----:B------:R-:W-:Y:S04]  /*72c0*/  @P0 IMAD R0, R74, UR36, RZ ;  /* 0x000000244a000c24 */ /* 0x000fe8000f8e02ff */
[----:B---3--:R-:W-:Y:S05]  /*72d0*/  @P0 IMAD.WIDE R2, R0, 0x4, R2 ;  /* 0x0000000400020825 */ /* 0x008fea00078e0202 */
[----:B-1---5:R1:W5:Y:S02]  /*72e0*/  @P0 LDG.E R43, desc[UR4][R2.64] ;  /* 0x00000004022b0981 */ /* 0x022364000c1e1900 */
[----:B-1----:R-:W3:Y:S02]  /*72f0*/  @!P0 LDC R43, c[0x0][0xca0] ;  /* 0x00032800ff2b8b82 */ /* 0x002ee40000000800 */
.L_x_101:
[----:B--2--5:R-:W-:Y:S01]  /*7300*/  FSETP.NEU.AND P0, PT, R45, RZ, PT ;  /* 0x000000ff2d00720b */ /* 0x024fe20003f0d000 */
[----:B------:R-:W-:Y:S01]  /*7310*/  ULOP3.LUT UR4, UR57, 0x1, URZ, 0x3c, !UPT ;  /* 0x0000000139047892 */ /* 0x000fe2000f8e3cff */
[----:B------:R-:W-:Y:S01]  /*7320*/  SEL R4, RZ, 0xffffffff, P3 ;  /* 0xffffffffff047807 */ /* 0x000fe20001800000 */
[----:B------:R-:W-:Y:S01]  /*7330*/  IMAD.U32 R51, RZ, RZ, UR45 ;  /* 0x0000002dff337e24 */ /* 0x000fe2000f8e00ff */
[----:B------:R-:W-:Y:S01]  /*7340*/  @!P4 LOP3.LUT P3, RZ, R89, 0xff, RZ, 0xc0, !PT ;  /* 0x000000ff59ffc812 */ /* 0x000fe2000786c0ff */
[----:B------:R-:W-:Y:S01]  /*7350*/  IMAD.MOV.U32 R104, RZ, RZ, 0x10 ;  /* 0x00000010ff687424 */ /* 0x000fe200078e00ff */
[----:B------:R-:W-:Y:S01]  /*7360*/  @!P4 SEL R0, RZ, 0xffffffff, P0 ;  /* 0xffffffffff00c807 */ /* 0x000fe20000000000 */
[----:B------:R-:W-:Y:S01]  /*7370*/  IMAD.U32 R114, RZ, RZ, UR4 ;  /* 0x00000004ff727e24 */ /* 0x000fe2000f8e00ff */
[----:B------:R-:W-:Y:S01]  /*7380*/  LEA R106, R84, UR44, 0x3 ;  /* 0x0000002c546a7c11 */ /* 0x000fe2000f8e18ff */
[----:B------:R-:W-:Y:S01]  /*7390*/  IMAD.SHL.U32 R105, R86, 0x2, RZ ;  /* 0x0000000256697824 */ /* 0x000fe200078e00ff */
[----:B------:R-:W-:Y:S01]  /*73a0*/  @P2 SEL R0, R4, R0, !P3 ;  /* 0x0000000004002207 */ /* 0x000fe20005800000 */
[----:B------:R-:W-:Y:S01]  /*73b0*/  IMAD.SHL.U32 R51, R51, 0x1000, RZ ;  /* 0x0000100033337824 */ /* 0x000fe200078e00ff */
[----:B------:R-:W-:Y:S01]  /*73c0*/  SEL R3, RZ, 0xffffffff, P0 ;  /* 0xffffffffff037807 */ /* 0x000fe20000000000 */
[----:B------:R-:W-:Y:S01]  /*73d0*/  BSSY B1, `(.L_x_102) ;  /* 0x000003a000017945 */ /* 0x000fe20003800000 */
[----:B------:R-:W-:Y:S01]  /*73e0*/  @!P4 LOP3.LUT R0, R0, 0x1, RZ, 0xc0, !PT ;  /* 0x000000010000c812 */ /* 0x000fe200078ec0ff */
[----:B------:R-:W-:Y:S01]  /*73f0*/  IMAD.MOV.U32 R113, RZ, RZ, 0x1 ;  /* 0x00000001ff717424 */ /* 0x000fe200078e00ff */
[----:B------:R-:W-:Y:S01]  /*7400*/  LOP3.LUT P6, RZ, R87, 0x40, RZ, 0xc0, !PT ;  /* 0x0000004057ff7812 */ /* 0x000fe200078cc0ff */
[----:B------:R-:W-:Y:S01]  /*7410*/  IMAD R107, R84, 0x40, R85 ;  /* 0x00000040546b7824 */ /* 0x000fe200078e0255 */
[----:B------:R-:W-:Y:S01]  /*7420*/  ISETP.NE.U32.OR P5, PT, R0, 0x1, P4 ;  /* 0x000000010000780c */ /* 0x000fe200027a5470 */
[----:B------:R-:W-:Y:S01]  /*7430*/  IMAD.U32 R0, RZ, RZ, UR45 ;  /* 0x0000002dff007e24 */ /* 0x000fe2000f8e00ff */
[----:B------:R-:W-:Y:S01]  /*7440*/  LOP3.LUT P4, R80, R89, 0xff, RZ, 0xc0, !PT ;  /* 0x000000ff59507812 */ /* 0x000fe2000788c0ff */
[----:B------:R-:W-:Y:S01]  /*7450*/  IMAD.U32 R112, RZ, RZ, UR45 ;  /* 0x0000002dff707e24 */ /* 0x000fe2000f8e00ff */
[----:B------:R-:W-:Y:S02]  /*7460*/  SEL R104, R104, 0xfffffff0, !P6 ;  /* 0xfffffff068687807 */ /* 0x000fe40007000000 */
[----:B------:R-:W-:Y:S02]  /*7470*/  CS2R R70, SRZ ;  /* 0x0000000000467805 */ /* 0x000fe4000001ff00 */
[----:B------:R-:W-:Y:S02]  /*7480*/  LEA R0, R0, UR44, 0x3 ;  /* 0x0000002c00007c11 */ /* 0x000fe4000f8e18ff */
[----:B------:R-:W-:Y:S02]  /*7490*/  CS2R R68, SRZ ;  /* 0x0000000000447805 */ /* 0x000fe4000001ff00 */
[----:B------:R-:W-:Y:S02]  /*74a0*/  @P1 SEL R3, R4, R3, !P4 ;  /* 0x0000000304031207 */ /* 0x000fe40006000000 */
[----:B------:R-:W-:Y:S02]  /*74b0*/  CS2R R66, SRZ ;  /* 0x0000000000427805 */ /* 0x000fe4000001ff00 */
[----:B------:R-:W-:Y:S02]  /*74c0*/  IADD3 R50, PT, PT, R51, UR44, R105 ;  /* 0x0000002c33327c10 */ /* 0x000fe4000fffe069 */
[----:B------:R-:W-:Y:S02]  /*74d0*/  CS2R R64, SRZ ;  /* 0x0000000000407805 */ /* 0x000fe4000001ff00 */
[----:B------:R-:W-:Y:S02]  /*74e0*/  LOP3.LUT R3, R3, 0x1, RZ, 0xc0, !PT ;  /* 0x0000000103037812 */ /* 0x000fe400078ec0ff */
[----:B------:R-:W-:Y:S02]  /*74f0*/  CS2R R58, SRZ ;  /* 0x00000000003a7805 */ /* 0x000fe4000001ff00 */
[----:B------:R-:W-:Y:S02]  /*7500*/  @P5 SHF.L.U32 R2, R114, 0x1f, RZ ;  /* 0x0000001f72025819 */ /* 0x000fe400000006ff */
[----:B------:R-:W-:Y:S02]  /*7510*/  CS2R R56, SRZ ;  /* 0x0000000000387805 */ /* 0x000fe4000001ff00 */
[----:B------:R-:W-:Y:S02]  /*7520*/  ISETP.NE.U32.AND P0, PT, R3, 0x1, PT ;  /* 0x000000010300780c */ /* 0x000fe40003f05070 */
[----:B------:R-:W-:Y:S01]  /*7530*/  CS2R R54, SRZ ;  /* 0x0000000000367805 */ /* 0x000fe2000001ff00 */
[----:B------:R1:W2:Y:S01]  /*7540*/  @P5 SYNCS.PHASECHK.TRANS64.TRYWAIT P3, [R0+URZ+0x70], R2 ;  /* 0x00007002000055a7 */ /* 0x0002a200080611ff */
[----:B------:R-:W-:Y:S02]  /*7550*/  P2R R103, PR, RZ, 0x20 ;  /* 0x00000020ff677803 */ /* 0x000fe40000000000 */
[----:B------:R-:W-:Y:S02]  /*7560*/  CS2R R52, SRZ ;  /* 0x0000000000347805 */ /* 0x000fe4000001ff00 */
[----:B------:R-:W-:Y:S01]  /*7570*/  P2R R115, PR, RZ, 0x1 ;  /* 0x00000001ff737803 */ /* 0x000fe20000000000 */
[----:B------:R-:W-:Y:S01]  /*7580*/  IMAD.IADD R49, R50, 0x1, R104 ;  /* 0x0000000132317824 */ /* 0x000fe200078e0268 */
[----:B-1----:R-:W-:Y:S04]  /*7590*/  SHF.L.U32 R2, R83, 0x1f, RZ ;  /* 0x0000001f53027819 */ /* 0x002fe800000006ff */
[----:B------:R1:W4:Y:S01]  /*75a0*/  SYNCS.PHASECHK.TRANS64.TRYWAIT P2, [R106+URZ+0xd0], R2 ;  /* 0x0000d0026a0075a7 */ /* 0x00032200080411ff */
[----:B--2---:R-:W-:Y:S01]  /*75b0*/  @P5 SEL R113, RZ, 0x1, !P3 ;  /* 0x00000001ff715807 */ /* 0x004fe20005800000 */
[----:B-1----:R-:W-:Y:S06]  /*75c0*/  @!P5 BRA `(.L_x_103) ;  /* 0x000000000068d947 */ /* 0x002fec0003800000 */
[----:B------:R-:W-:Y:S01]  /*75d0*/  ISETP.NE.AND P0, PT, R113, RZ, PT ;  /* 0x000000ff7100720c */ /* 0x000fe20003f05270 */
[----:B------:R-:W-:Y:S01]  /*75e0*/  BSSY B0, `(.L_x_104) ;  /* 0x000000d000007945 */ /* 0x000fe20003800000 */
[----:B------:R-:W-:Y:S02]  /*75f0*/  CS2R R54, SRZ ;  /* 0x0000000000367805 */ /* 0x000fe4000001ff00 */
[----:B------:R-:W-:Y:S02]  /*7600*/  CS2R R52, SRZ ;  /* 0x0000000000347805 */ /* 0x000fe4000001ff00 */
[----:B------:R-:W-:Y:S02]  /*7610*/  CS2R R58, SRZ ;  /* 0x00000000003a7805 */ /* 0x000fe4000001ff00 */
[----:B------:R-:W-:Y:S02]  /*7620*/  CS2R R56, SRZ ;  /* 0x0000000000387805 */ /* 0x000fe4000001ff00 */
[----:B------:R-:W-:Y:S02]  /*7630*/  CS2R R66, SRZ ;  /* 0x0000000000427805 */ /* 0x000fe4000001ff00 */
[----:B------:R-:W-:Y:S02]  /*7640*/  CS2R R64, SRZ ;  /* 0x0000000000407805 */ /* 0x000fe4000001ff00 */
[----:B------:R-:W-:Y:S02]  /*7650*/  CS2R R70, SRZ ;  /* 0x0000000000467805 */ /* 0x000fe4000001ff00 */
[----:B------:R-:W-:Y:S01]  /*7660*/  CS2R R68, SRZ ;  /* 0x0000000000447805 */ /* 0x000fe2000001ff00 */
[----:B------:R-:W-:Y:S06]  /*7670*/  @P0 BRA `(.L_x_105) ;  /* 0x00000000000c0947 */ /* 0x000fec0003800000 */
[----:B------:R-:W-:Y:S04]  /*7680*/  SHF.L.U32 R3, R114, 0x1f, RZ ;  /* 0x0000001f72037819 */ /* 0x000fe800000006ff */
[----:B------:R-:W1:Y:S02]  /*7690*/  SYNCS.PHASECHK.TRANS64.TRYWAIT P0, [R0+URZ+0x70], R3 ;  /* 0x00007003000075a7 */ /* 0x000e6400080011ff */
[----:B-1----:R-:W-:Y:S05]  /*76a0*/  @!P0 BRA `(.L_x_106) ;  /* 0x0000004800e48947 */ /* 0x002fea0003800000 */
.L_x_105:
[----:B------:R-:W-:Y:S05]  /*76b0*/  BSYNC B0 ;  /* 0x0000000000007941 */ /* 0x000fea0003800000 */
.L_x_104:
[----:B------:R-:W-:Y:S01]  /*76c0*/  ISETP.NE.AND P0, PT, R115, RZ, PT ;  /* 0x000000ff7300720c */ /* 0x000fe20003f05270 */
[----:B------:R-:W-:Y:S04]  /*76d0*/  UIADD3 UR4, UPT, UPT, UR45, 0x1, URZ ;  /* 0x000000012d047890 */ /* 0x000fe8000fffe0ff */
[----:B------:R-:W-:Y:S04]  /*76e0*/  UISETP.NE.AND UP0, UPT, UR4, 0x3, UPT ;  /* 0x000000030400788c */ /* 0x000fe8000bf05270 */
[----:B------:R-:W-:Y:S02]  /*76f0*/  USEL UR5, URZ, 0x1, UP0 ;  /* 0x00000001ff057887 */ /* 0x000fe40008000000 */
[----:B------:R-:W-:Y:S02]  /*7700*/  USEL UR4, UR4, URZ, UP0 ;  /* 0x000000ff04047287 */ /* 0x000fe40008000000 */
[----:B------:R2:W1:Y:S02]  /*7710*/  @P0 LDS.128 R52, [R50+0x200] ;  /* 0x0002000032340984 */ /* 0x0004640000000c00 */
[----:B------:R-:W-:Y:S02]  /*7720*/  LOP3.LUT R114, R114, UR5, RZ, 0x3c, !PT ;  /* 0x0000000572727c12 */ /* 0x000fe4000f8e3cff */
[----:B------:R2:W1:Y:S01]  /*7730*/  @P0 LDS.128 R56, [R49+0x200] ;  /* 0x0002000031380984 */ /* 0x0004620000000c00 */
[----:B------:R-:W-:Y:S03]  /*7740*/  IMAD.U32 R112, RZ, RZ, UR4 ;  /* 0x00000004ff707e24 */ /* 0x000fe6000f8e00ff */
[----:B------:R2:W1:Y:S04]  /*7750*/  @P0 LDS.128 R64, [R50+0xa00] ;  /* 0x000a000032400984 */ /* 0x0004680000000c00 */
[----:B------:R2:W1:Y:S02]  /*7760*/  @P0 LDS.128 R68, [R49+0xa00] ;  /* 0x000a000031440984 */ /* 0x0004640000000c00 */
.L_x_103:
[----:B------:R-:W-:Y:S05]  /*7770*/  BSYNC B1 ;  /* 0x0000000000017941 */ /* 0x000fea0003800000 */
.L_x_102:
[----:B------:R-:W-:Y:S01]  /*7780*/  HFMA2 R39, -RZ, RZ, 0, 0 ;  /* 0x00000000ff277431 */ /* 0x000fe200000001ff */
[----:B-1----:R-:W-:Y:S01]  /*7790*/  SHF.R.U32.HI R0, RZ, 0x15, R107 ;  /* 0x00000015ff007819 */ /* 0x002fe2000001166b */
[----:B----4-:R-:W-:Y:S06]  /*77a0*/  @P2 BRA `(.L_x_107) ;  /* 0x0000000000082947 */ /* 0x010fec0003800000 */
[----:B------:R-:W1:Y:S02]  /*77b0*/  SYNCS.PHASECHK.TRANS64.TRYWAIT P0, [R106+URZ+0xd0], R2 ;  /* 0x0000d0026a0075a7 */ /* 0x000e6400080011ff */
[----:B-1----:R-:W-:Y:S05]  /*77c0*/  @!P0 BRA `(.L_x_108) ;  /* 0x0000004800b08947 */ /* 0x002fea0003800000 */
.L_x_107:
[----:B-1----:R-:W-:Y:S01]  /*77d0*/  LOP3.LUT R2, R0, 0x3, RZ, 0xc0, !PT ;  /* 0x0000000300027812 */ /* 0x002fe200078ec0ff */
[----:B------:R-:W-:Y:S01]  /*77e0*/  IMAD.MOV.U32 R38, RZ, RZ, RZ ;  /* 0x000000ffff267224 */ /* 0x000fe200078e00ff */
[----:B------:R-:W-:Y:S02]  /*77f0*/  CS2R R36, SRZ ;  /* 0x0000000000247805 */ /* 0x000fe4000001ff00 */
[----:B------:R-:W-:Y:S02]  /*7800*/  CS2R R34, SRZ ;  /* 0x0000000000227805 */ /* 0x000fe4000001ff00 */
[----:B------:R-:W-:Y:S02]  /*7810*/  ISETP.NE.AND P0, PT, R88, R2, PT ;  /* 0x000000025800720c */ /* 0x000fe40003f05270 */
[----:B------:R-:W-:Y:S02]  /*7820*/  CS2R R32, SRZ ;  /* 0x0000000000207805 */ /* 0x000fe4000001ff00 */
        /* <DEDUP_REMOVED lines=13> */
[----:B------:R-:W-:Y:S11]  /*7900*/  LOP3.LUT P0, RZ, R0, 0x3, R90, 0x48, !PT ;  /* 0x0000000300ff7812 */ /* 0x000ff6000780485a */
[----:B------:R-:W-:Y:S02]  /*7910*/  @!UPT UIADD3 URZ, UPT, UPT, URZ, URZ, URZ ;  /* 0x000000fffffff290 */ /* 0x000fe4000fffe0ff */
[----:B------:R-:W-:Y:S05]  /*7920*/  @!P0 BRA `(.L_x_110) ;  /* 0x0000000000408947 */ /* 0x000fea0003800000 */
[----:B------:R-:W1:Y:S01]  /*7930*/  LDCU.64 UR8, c[0x4][0x70] ;  /* 0x01000e00ff0877ac */ /* 0x000e620008000a00 */
[----:B------:R-:W-:Y:S01]  /*7940*/  MOV R15, 0x0 ;  /* 0x00000000000f7802 */ /* 0x000fe20000000f00 */
[----:B------:R-:W-:Y:S02]  /*7950*/  HFMA2 R12, -RZ, RZ, 0, 5.9604644775390625e-08 ;  /* 0x00000001ff0c7431 */ /* 0x000fe400000001ff */
[----:B------:R-:W-:Y:S02]  /*7960*/  IMAD.MOV.U32 R8, RZ, RZ, 0x192 ;  /* 0x00000192ff087424 */ /* 0x000fe400078e00ff */
[----:B------:R-:W-:Y:S01]  /*7970*/  IMAD.MOV.U32 R13, RZ, RZ, RZ ;  /* 0x000000ffff0d7224 */ /* 0x000fe200078e00ff */
[----:B------:R-:W4:Y:S01]  /*7980*/  LDCU.64 UR6, c[0x4][0x78] ;  /* 0x01000f00ff0677ac */ /* 0x000f220008000a00 */
[----:B------:R-:W2:Y:S01]  /*7990*/  LDC.64 R14, c[0x4][R15] ;  /* 0x010000000f0e7b82 */ /* 0x000ea20000000a00 */
[----:B------:R-:W5:Y:S01]  /*79a0*/  LDCU.64 UR4, c[0x4][0x10] ;  /* 0x01000200ff0477ac */ /* 0x000f620008000a00 */
[----:B-1----:R-:W-:Y:S01]  /*79b0*/  MOV R5, UR9 ;  /* 0x0000000900057c02 */ /* 0x002fe20008000f00 */
[----:B------:R-:W-:Y:S01]  /*79c0*/  IMAD.U32 R4, RZ, RZ, UR8 ;  /* 0x00000008ff047e24 */ /* 0x000fe2000f8e00ff */
[----:B----4-:R-:W-:Y:S01]  /*79d0*/  MOV R7, UR7 ;  /* 0x0000000700077c02 */ /* 0x010fe20008000f00 */
[----:B------:R-:W-:Y:S01]  /*79e0*/  IMAD.U32 R6, RZ, RZ, UR6 ;  /* 0x00000006ff067e24 */ /* 0x000fe2000f8e00ff */
[----:B-----5:R-:W-:Y:S01]  /*79f0*/  MOV R11, UR5 ;  /* 0x00000005000b7c02 */ /* 0x020fe20008000f00 */
[----:B------:R-:W-:Y:S02]  /*7a00*/  IMAD.U32 R10, RZ, RZ, UR4 ;  /* 0x00000004ff0a7e24 */ /* 0x000fe4000f8e00ff */
[----:B------:R-:W-:Y:S07]  /*7a10*/  LEPC R20, `(.L_x_110) ;  /* 0x000000001014794e */ /* 0x000fee0000000000 */
[----:B--23--:R-:W-:Y:S05]  /*7a20*/  CALL.ABS.NOINC R14 ;  /* 0x000000000e007343 */ /* 0x00cfea0003c00000 */
.L_x_110:
[----:B------:R-:W-:Y:S05]  /*7a30*/  WARPSYNC.ALL ;  /* 0x0000000000007948 */ /* 0x000fea0003800000 */
[C---:B------:R-:W-:Y:S01]  /*7a40*/  R2UR UR4, R107.reuse ;  /* 0x000000006b0472ca */ /* 0x040fe200000e0000 */
[----:B------:R-:W-:Y:S05]  /*7a50*/  VIADD R0, R107, 0x20 ;  /* 0x000000206b007836 */ /* 0x000fea0000000000 */
[----:B------:R-:W-:Y:S04]  /*7a60*/  SHF.R.U32.HI R0, RZ, 0x15, R0 ;  /* 0x00000015ff007819 */ /* 0x000fe80000011600 */
[----:B------:R-:W-:Y:S03]  /*7a70*/  LOP3.LUT P0, RZ, R0, 0x3, R90, 0x48, !PT ;  /* 0x0000000300ff7812 */ /* 0x000fe6000780485a */
[----:B------:R-:W1:Y:S10]  /*7a80*/  LDTM.x16 R24, tmem[UR4] ;  /* 0x00000004001879ee */ /* 0x000e740008240000 */
[----:B-1----:R-:W-:Y:S05]  /*7a90*/  @!P0 BRA `(.L_x_111) ;  /* 0x0000000000408947 */ /* 0x002fea0003800000 */
        /* <DEDUP_REMOVED lines=16> */
.L_x_111:
[----:B------:R-:W-:Y:S05]  /*7ba0*/  WARPSYNC.ALL ;  /* 0x0000000000007948 */ /* 0x000fea0003800000 */
[----:B------:R-:W-:Y:S11]  /*7bb0*/  R2UR UR4, R107 ;  /* 0x000000006b0472ca */ /* 0x000ff600000e0000 */
[----:B------:R-:W-:Y:S02]  /*7bc0*/  @!UPT UIADD3 URZ, UPT, UPT, URZ, URZ, URZ ;  /* 0x000000fffffff290 */ /* 0x000fe4000fffe0ff */
[----:B------:R-:W1:Y:S02]  /*7bd0*/  LDTM.x16 R4, tmem[UR4+0x20] ;  /* 0x00002004000479ee */ /* 0x000e640008240000 */
[----:B-1----:R-:W-:Y:S01]  /*7be0*/  NOP ;  /* 0x0000000000007918 */ /* 0x002fe20000000000 */
.L_x_109:
[----:B------:R-:W-:Y:S01]  /*7bf0*/  SHF.L.U32 R20, R52, 0x10, RZ ;  /* 0x0000001034147819 */ /* 0x000fe200000006ff */
[C---:B---3--:R-:W-:Y:S01]  /*7c00*/  FMUL R0, R43.reuse, R24 ;  /* 0x000000182b007220 */ /* 0x048fe20000400000 */
[----:B------:R-:W-:Y:S01]  /*7c10*/  ISETP.NE.AND P0, PT, R88, R2, PT ;  /* 0x000000025800720c */ /* 0x000fe20003f05270 */
[----:B------:R-:W-:Y:S01]  /*7c20*/  FMUL R2, R43, R25 ;  /* 0x000000192b027220 */ /* 0x000fe20000400000 */
[----:B------:R-:W-:Y:S01]  /*7c30*/  LOP3.LUT R21, R52, 0xffff0000, RZ, 0xc0, !PT ;  /* 0xffff000034157812 */ /* 0x000fe200078ec0ff */
[----:B------:R-:W-:Y:S01]  /*7c40*/  FFMA R0, R45, R20, R0 ;  /* 0x000000142d007223 */ /* 0x000fe20000000000 */
[----:B------:R-:W-:Y:S01]  /*7c50*/  SHF.L.U32 R22, R53, 0x10, RZ ;  /* 0x0000001035167819 */ /* 0x000fe200000006ff */
[----:B------:R-:W-:Y:S01]  /*7c60*/  FMUL R3, R43, R26 ;  /* 0x0000001a2b037220 */ /* 0x000fe20000400000 */
[----:B------:R-:W-:Y:S01]  /*7c70*/  LOP3.LUT R23, R53, 0xffff0000, RZ, 0xc0, !PT ;  /* 0xffff000035177812 */ /* 0x000fe200078ec0ff */
[----:B------:R-:W-:Y:S01]  /*7c80*/  FFMA R2, R45, R21, R2 ;  /* 0x000000152d027223 */ /* 0x000fe20000000002 */
[C---:B------:R-:W-:Y:S01]  /*7c90*/  SHF.L.U32 R40, R54.reuse, 0x10, RZ ;  /* 0x0000001036287819 */ /* 0x040fe200000006ff */
[----:B------:R-:W-:Y:S01]  /*7ca0*/  FMUL R20, R43, R27 ;  /* 0x0000001b2b147220 */ /* 0x000fe20000400000 */
[----:B------:R-:W-:Y:S01]  /*7cb0*/  LOP3.LUT R41, R54, 0xffff0000, RZ, 0xc0, !PT ;  /* 0xffff000036297812 */ /* 0x000fe200078ec0ff */
[----:B------:R-:W-:Y:S01]  /*7cc0*/  FFMA R3, R45, R22, R3 ;  /* 0x000000162d037223 */ /* 0x000fe20000000003 */
[----:B------:R-:W-:Y:S01]  /*7cd0*/  F2FP.BF16.F32.PACK_AB R60, R2, R0 ;  /* 0x00000000023c723e */ /* 0x000fe200000010ff */
[----:B------:R-:W-:Y:S01]  /*7ce0*/  FMUL R21, R43, R28 ;  /* 0x0000001c2b157220 */ /* 0x000fe20000400000 */
[----:B------:R-:W-:Y:S01]  /*7cf0*/  LOP3.LUT R42, R69, 0xffff0000, RZ, 0xc0, !PT ;  /* 0xffff0000452a7812 */ /* 0x000fe200078ec0ff */
[----:B------:R-:W-:Y:S01]  /*7d00*/  FMUL R22, R43, R29 ;  /* 0x0000001d2b167220 */ /* 0x000fe20000400000 */
[----:B------:R-:W-:Y:S01]  /*7d10*/  SHF.L.U32 R44, R70, 0x10, RZ ;  /* 0x00000010462c7819 */ /* 0x000fe200000006ff */
[----:B------:R-:W-:Y:S01]  /*7d20*/  FFMA R20, R45, R23, R20 ;  /* 0x000000172d147223 */ /* 0x000fe20000000014 */
[----:B------:R-:W-:Y:S01]  /*7d30*/  SHF.L.U32 R23, R55, 0x10, RZ ;  /* 0x0000001037177819 */ /* 0x000fe200000006ff */
[----:B------:R-:W-:Y:S01]  /*7d40*/  FFMA R21, R45, R40, R21 ;  /* 0x000000282d157223 */ /* 0x000fe20000000015 */
[----:B------:R-:W-:Y:S01]  /*7d50*/  LOP3.LUT R40, R55, 0xffff0000, RZ, 0xc0, !PT ;  /* 0xffff000037287812 */ /* 0x000fe200078ec0ff */
[----:B------:R-:W-:Y:S01]  /*7d60*/  FFMA R22, R45, R41, R22 ;  /* 0x000000292d167223 */ /* 0x000fe20000000016 */
[----:B------:R-:W-:Y:S01]  /*7d70*/  F2FP.BF16.F32.PACK_AB R61, R20, R3 ;  /* 0x00000003143d723e */ /* 0x000fe200000010ff */
[C---:B------:R-:W-:Y:S01]  /*7d80*/  FMUL R0, R43.reuse, R30 ;  /* 0x0000001e2b007220 */ /* 0x040fe20000400000 */
[----:B------:R-:W-:Y:S01]  /*7d90*/  LOP3.LUT R41, R58, 0xffff0000, RZ, 0xc0, !PT ;  /* 0xffff00003a297812 */ /* 0x000fe200078ec0ff */
[----:B------:R-:W-:Y:S01]  /*7da0*/  FMUL R2, R43, R31 ;  /* 0x0000001f2b027220 */ /* 0x000fe20000400000 */
[----:B------:R-:W-:Y:S01]  /*7db0*/  F2FP.BF16.F32.PACK_AB R62, R22, R21 ;  /* 0x00000015163e723e */ /* 0x000fe200000010ff */
[C---:B------:R-:W-:Y:S01]  /*7dc0*/  FFMA R0, R45.reuse, R23, R0 ;  /* 0x000000172d007223 */ /* 0x040fe20000000000 */
[C---:B------:R-:W-:Y:S01]  /*7dd0*/  SHF.L.U32 R22, R56.reuse, 0x10, RZ ;  /* 0x0000001038167819 */ /* 0x040fe200000006ff */
[----:B------:R-:W-:Y:S01]  /*7de0*/  FFMA R2, R45, R40, R2 ;  /* 0x000000282d027223 */ /* 0x000fe20000000002 */
[----:B------:R-:W-:Y:S01]  /*7df0*/  LOP3.LUT R23, R56, 0xffff0000, RZ, 0xc0, !PT ;  /* 0xffff000038177812 */ /* 0x000fe200078ec0ff */
[----:B------:R-:W-:Y:S01]  /*7e00*/  FMUL R3, R43, R32 ;  /* 0x000000202b037220 */ /* 0x000fe20000400000 */
[----:B------:R-:W-:Y:S01]  /*7e10*/  SHF.L.U32 R40, R57, 0x10, RZ ;  /* 0x0000001039287819 */ /* 0x000fe200000006ff */
[C---:B------:R-:W-:Y:S01]  /*7e20*/  FMUL R20, R43.reuse, R33 ;  /* 0x000000212b147220 */ /* 0x040fe20000400000 */
[----:B------:R-:W-:Y:S01]  /*7e30*/  F2FP.BF16.F32.PACK_AB R63, R2, R0 ;  /* 0x00000000023f723e */ /* 0x000fe200000010ff */
[----:B------:R-:W-:Y:S01]  /*7e40*/  FMUL R21, R43, R34 ;  /* 0x000000222b157220 */ /* 0x000fe20000400000 */
[----:B------:R-:W-:Y:S01]  /*7e50*/  LOP3.LUT R46, R70, 0xffff0000, RZ, 0xc0, !PT ;  /* 0xffff0000462e7812 */ /* 0x000fe200078ec0ff */
[----:B------:R-:W-:Y:S01]  /*7e60*/  FFMA R3, R45, R22, R3 ;  /* 0x000000162d037223 */ /* 0x000fe20000000003 */
[----:B------:R-:W-:Y:S01]  /*7e70*/  SHF.L.U32 R47, R71, 0x10, RZ ;  /* 0x00000010472f7819 */ /* 0x000fe200000006ff */
[----:B------:R-:W-:Y:S01]  /*7e80*/  FFMA R20, R45, R23, R20 ;  /* 0x000000172d147223 */ /* 0x000fe20000000014 */
[----:B------:R-:W-:Y:S01]  /*7e90*/  LOP3.LUT R23, R57, 0xffff0000, RZ, 0xc0, !PT ;  /* 0xffff000039177812 */ /* 0x000fe200078ec0ff */
[----:B------:R-:W-:Y:S01]  /*7ea0*/  FFMA R21, R45, R40, R21 ;  /* 0x000000282d157223 */ /* 0x000fe20000000015 */
[----:B------:R-:W-:Y:S01]  /*7eb0*/  SHF.L.U32 R40, R58, 0x10, RZ ;  /* 0x000000103a287819 */ /* 0x000fe200000006ff */
[C---:B------:R-:W-:Y:S01]  /*7ec0*/  FMUL R0, R43.reuse, R35 ;  /* 0x000000232b007220 */ /* 0x040fe20000400000 */
[----:B------:R-:W-:Y:S01]  /*7ed0*/  F2FP.BF16.F32.PACK_AB R96, R20, R3 ;  /* 0x000000031460723e */ /* 0x000fe200000010ff */
[----:B------:R-:W-:Y:S01]  /*7ee0*/  FMUL R2, R43, R36 ;  /* 0x000000242b027220 */ /* 0x000fe20000400000 */
[----:B------:R-:W-:Y:S01]  /*7ef0*/  LOP3.LUT R48, R71, 0xffff0000, RZ, 0xc0, !PT ;  /* 0xffff000047307812 */ /* 0x000fe200078ec0ff */
[----:B------:R-:W-:Y:S01]  /*7f00*/  FMUL R22, R43, R37 ;  /* 0x000000252b167220 */ /* 0x000fe20000400000 */
[----:B------:R-:W-:Y:S01]  /*7f10*/  ISETP.NE.AND P1, PT, R88, RZ, PT ;  /* 0x000000ff5800720c */ /* 0x000fe20003f25270 */
[----:B------:R-:W-:Y:S01]  /*7f20*/  FFMA R0, R45, R23, R0 ;  /* 0x000000172d007223 */ /* 0x000fe20000000000 */
[----:B------:R-:W-:Y:S01]  /*7f30*/  SHF.L.U32 R23, R59, 0x10, RZ ;  /* 0x000000103b177819 */ /* 0x000fe200000006ff */
[----:B------:R-:W-:Y:S01]  /*7f40*/  FFMA R2, R45, R40, R2 ;  /* 0x000000282d027223 */ /* 0x000fe20000000002 */
[----:B------:R-:W-:Y:S01]  /*7f50*/  LOP3.LUT R40, R59, 0xffff0000, RZ, 0xc0, !PT ;  /* 0xffff00003b287812 */ /* 0x000fe200078ec0ff */
[----:B------:R1:W-:Y:S01]  /*7f60*/  @!P0 STS.128 [R50+0x200], R60 ;  /* 0x0002003c32008388 */ /* 0x0003e20000000c00 */
[----:B------:R-:W-:Y:S01]  /*7f70*/  F2FP.BF16.F32.PACK_AB R97, R0, R21 ;  /* 0x000000150061723e */ /* 0x000fe200000010ff */
[----:B------:R-:W-:Y:S01]  /*7f80*/  FFMA R22, R45, R41, R22 ;  /* 0x000000292d167223 */ /* 0x000fe20000000016 */
[----:B------:R-:W-:Y:S01]  /*7f90*/  LOP3.LUT R41, R66, 0xffff0000, RZ, 0xc0, !PT ;  /* 0xffff000042297812 */ /* 0x000fe200078ec0ff */
[C---:B------:R-:W-:Y:S01]  /*7fa0*/  FMUL R3, R43.reuse, R38 ;  /* 0x000000262b037220 */ /* 0x040fe20000400000 */
[C---:B------:R-:W-:Y:S01]  /*7fb0*/  FMUL R20, R43.reuse, R39 ;  /* 0x000000272b147220 */ /* 0x040fe20000400000 */
        /* <DEDUP_REMOVED lines=8> */
[----:B------:R-:W-:Y:S01]  /*8040*/  FMUL R21, R43, R6 ;  /* 0x000000062b157220 */ /* 0x000fe20000400000 */
[C---:B------:R-:W-:Y:S01]  /*8050*/  FFMA R0, R45.reuse, R22, R0 ;  /* 0x000000162d007223 */ /* 0x040fe20000000000 */
[C---:B------:R-:W-:Y:S01]  /*8060*/  FFMA R2, R45.reuse, R23, R2 ;  /* 0x000000172d027223 */ /* 0x040fe20000000002 */
[----:B------:R-:W-:Y:S01]  /*8070*/  F2FP.BF16.F32.PACK_AB R99, R20, R3 ;  /* 0x000000031463723e */ /* 0x000fe200000010ff */
[----:B------:R-:W-:Y:S01]  /*8080*/  FFMA R21, R45, R40, R21 ;  /* 0x000000282d157223 */ /* 0x000fe20000000015 */
[----:B------:R-:W-:Y:S01]  /*8090*/  LOP3.LUT R23, R65, 0xffff0000, RZ, 0xc0, !PT ;  /* 0xffff000041177812 */ /* 0x000fe200078ec0ff */
[C---:B------:R-:W-:Y:S01]  /*80a0*/  FMUL R3, R43.reuse, R7 ;  /* 0x000000072b037220 */ /* 0x040fe20000400000 */
[----:B------:R-:W-:Y:S01]  /*80b0*/  SHF.L.U32 R40, R66, 0x10, RZ ;  /* 0x0000001042287819 */ /* 0x000fe200000006ff */
[----:B------:R1:W-:Y:S01]  /*80c0*/  @!P0 STS.128 [R49+0x200], R96 ;  /* 0x0002006031008388 */ /* 0x0003e20000000c00 */
[C---:B------:R-:W-:Y:S01]  /*80d0*/  FMUL R20, R43.reuse, R8 ;  /* 0x000000082b147220 */ /* 0x040fe20000400000 */
[----:B------:R-:W-:Y:S01]  /*80e0*/  FMUL R22, R43, R9 ;  /* 0x000000092b167220 */ /* 0x000fe20000400000 */
[C---:B------:R-:W-:Y:S01]  /*80f0*/  FFMA R3, R45.reuse, R23, R3 ;  /* 0x000000172d037223 */ /* 0x040fe20000000003 */
[----:B------:R-:W-:Y:S01]  /*8100*/  F2FP.BF16.F32.PACK_AB R108, R2, R0 ;  /* 0x00000000026c723e */ /* 0x000fe200000010ff */
[----:B------:R-:W-:Y:S01]  /*8110*/  FFMA R20, R45, R40, R20 ;  /* 0x000000282d147223 */ /* 0x000fe20000000014 */
[----:B------:R-:W-:Y:S01]  /*8120*/  SHF.L.U32 R23, R67, 0x10, RZ ;  /* 0x0000001043177819 */ /* 0x000fe200000006ff */
[----:B------:R-:W-:Y:S01]  /*8130*/  FMUL R0, R43, R10 ;  /* 0x0000000a2b007220 */ /* 0x000fe20000400000 */
[----:B------:R-:W-:Y:S01]  /*8140*/  LOP3.LUT R40, R67, 0xffff0000, RZ, 0xc0, !PT ;  /* 0xffff000043287812 */ /* 0x000fe200078ec0ff */
[----:B------:R-:W-:Y:S01]  /*8150*/  FFMA R22, R45, R41, R22 ;  /* 0x000000292d167223 */ /* 0x000fe20000000016 */
[----:B------:R-:W-:Y:S01]  /*8160*/  FMUL R2, R43, R11 ;  /* 0x0000000b2b027220 */ /* 0x000fe20000400000 */
[----:B------:R-:W-:Y:S01]  /*8170*/  FFMA R0, R45, R23, R0 ;  /* 0x000000172d007223 */ /* 0x000fe20000000000 */
[----:B------:R-:W-:Y:S01]  /*8180*/  F2FP.BF16.F32.PACK_AB R109, R3, R21 ;  /* 0x00000015036d723e */ /* 0x000fe200000010ff */
[----:B------:R-:W-:Y:S01]  /*8190*/  FMUL R3, R43, R12 ;  /* 0x0000000c2b037220 */ /* 0x000fe20000400000 */
[----:B------:R-:W-:Y:S01]  /*81a0*/  FFMA R2, R45, R40, R2 ;  /* 0x000000282d027223 */ /* 0x000fe20000000002 */
[----:B------:R-:W-:Y:S01]  /*81b0*/  SHF.L.U32 R23, R68, 0x10, RZ ;  /* 0x0000001044177819 */ /* 0x000fe200000006ff */
[C---:B------:R-:W-:Y:S01]  /*81c0*/  FMUL R21, R43.reuse, R14 ;  /* 0x0000000e2b157220 */ /* 0x040fe20000400000 */
[----:B------:R-:W-:Y:S01]  /*81d0*/  F2FP.BF16.F32.PACK_AB R110, R22, R20 ;  /* 0x00000014166e723e */ /* 0x000fe200000010ff */
[C---:B------:R-:W-:Y:S01]  /*81e0*/  FMUL R20, R43.reuse, R13 ;  /* 0x0000000d2b147220 */ /* 0x040fe20000400000 */
[----:B------:R-:W-:Y:S01]  /*81f0*/  LOP3.LUT R40, R68, 0xffff0000, RZ, 0xc0, !PT ;  /* 0xffff000044287812 */ /* 0x000fe200078ec0ff */
[----:B------:R-:W-:Y:S01]  /*8200*/  FMUL R22, R43, R15 ;  /* 0x0000000f2b167220 */ /* 0x000fe20000400000 */
[----:B------:R-:W-:Y:S01]  /*8210*/  SHF.L.U32 R41, R69, 0x10, RZ ;  /* 0x0000001045297819 */ /* 0x000fe200000006ff */
[----:B------:R-:W-:Y:S01]  /*8220*/  FFMA R3, R45, R23, R3 ;  /* 0x000000172d037223 */ /* 0x000fe20000000003 */
[----:B------:R-:W-:Y:S01]  /*8230*/  FMUL R23, R43, R16 ;  /* 0x000000102b177220 */ /* 0x000fe20000400000 */
[----:B------:R-:W-:Y:S01]  /*8240*/  FFMA R20, R45, R40, R20 ;  /* 0x000000282d147223 */ /* 0x000fe20000000014 */
[----:B------:R-:W-:Y:S01]  /*8250*/  FMUL R40, R43, R17 ;  /* 0x000000112b287220 */ /* 0x000fe20000400000 */
[C---:B------:R-:W-:Y:S01]  /*8260*/  FFMA R21, R45.reuse, R41, R21 ;  /* 0x000000292d157223 */ /* 0x040fe20000000015 */
[----:B------:R-:W-:Y:S01]  /*8270*/  FFMA R22, R45, R42, R22 ;  /* 0x0000002a2d167223 */ /* 0x000fe20000000016 */
[C---:B------:R-:W-:Y:S01]  /*8280*/  FMUL R41, R43.reuse, R18 ;  /* 0x000000122b297220 */ /* 0x040fe20000400000 */
[----:B------:R-:W-:Y:S01]  /*8290*/  FMUL R42, R43, R19 ;  /* 0x000000132b2a7220 */ /* 0x000fe20000400000 */
[----:B------:R-:W-:Y:S01]  /*82a0*/  F2FP.BF16.F32.PACK_AB R111, R2, R0 ;  /* 0x00000000026f723e */ /* 0x000fe200000010ff */
[C---:B------:R-:W-:Y:S01]  /*82b0*/  FFMA R23, R45.reuse, R44, R23 ;  /* 0x0000002c2d177223 */ /* 0x040fe20000000017 */
[C---:B------:R-:W-:Y:S01]  /*82c0*/  FFMA R40, R45.reuse, R46, R40 ;  /* 0x0000002e2d287223 */ /* 0x040fe20000000028 */
[C---:B------:R-:W-:Y:S01]  /*82d0*/  FFMA R41, R45.reuse, R47, R41 ;  /* 0x0000002f2d297223 */ /* 0x040fe20000000029 */
[----:B------:R-:W-:Y:S01]  /*82e0*/  FFMA R42, R45, R48, R42 ;  /* 0x000000302d2a7223 */ /* 0x000fe2000000002a */
[----:B------:R1:W-:Y:S01]  /*82f0*/  @!P0 STS.128 [R50+0xa00], R108 ;  /* 0x000a006c32008388 */ /* 0x0003e20000000c00 */
[----:B------:R-:W-:Y:S02]  /*8300*/  F2FP.BF16.F32.PACK_AB R21, R22, R21 ;  /* 0x000000151615723e */ /* 0x000fe400000010ff */
[----:B------:R-:W-:Y:S02]  /*8310*/  F2FP.BF16.F32.PACK_AB R22, R40, R23 ;  /* 0x000000172816723e */ /* 0x000fe400000010ff */
[----:B------:R-:W-:Y:S02]  /*8320*/  F2FP.BF16.F32.PACK_AB R20, R20, R3 ;  /* 0x000000031414723e */ /* 0x000fe400000010ff */
[----:B------:R-:W-:Y:S05]  /*8330*/  F2FP.BF16.F32.PACK_AB R23, R42, R41 ;  /* 0x000000292a17723e */ /* 0x000fea00000010ff */
[----:B------:R1:W-:Y:S01]  /*8340*/  @!P0 STS.128 [R49+0xa00], R20 ;  /* 0x000a001431008388 */ /* 0x0003e20000000c00 */
[----:B------:R-:W-:Y:S01]  /*8350*/  @!PT LDS RZ, [RZ] ;  /* 0x00000000fffff984 */ /* 0x000fe20000000800 */
[----:B------:R-:W-:Y:S01]  /*8360*/  @!PT LDS RZ, [RZ] ;  /* 0x00000000fffff984 */ /* 0x000fe20000000800 */
[----:B------:R-:W-:Y:S01]  /*8370*/  @!PT LDS RZ, [RZ] ;  /* 0x00000000fffff984 */ /* 0x000fe20000000800 */
[----:B------:R-:W-:Y:S01]  /*8380*/  @!PT LDS RZ, [RZ] ;  /* 0x00000000fffff984 */ /* 0x000fe20000000800 */
[----:B------:R3:W-:Y:S07]  /*8390*/  MEMBAR.ALL.CTA ;  /* 0x0000000000007992 */ /* 0x0007ee0000008000 */
[----:B---3--:R-:W3:Y:S01]  /*83a0*/  FENCE.VIEW.ASYNC.S ;  /* 0x00000000000073c6 */ /* 0x008ee20000000000 */
[----:B------:R-:W-:Y:S05]  /*83b0*/  WARPSYNC.ALL ;  /* 0x0000000000007948 */ /* 0x000fea0003800000 */
[----:B------:R-:W-:Y:S01]  /*83c0*/  BSSY.RECONVERGENT B0, `(.L_x_112) ;  /* 0x0000011000007945 */ /* 0x000fe20003800200 */
[----:B---3--:R-:W-:Y:S06]  /*83d0*/  BAR.SYNC.DEFER_BLOCKING 0x1, 0x80 ;  /* 0x0042000000007b1d */ /* 0x008fec0000010000 */
[----:B------:R-:W-:Y:S05]  /*83e0*/  @P1 BRA `(.L_x_113) ;  /* 0x0000000000381947 */ /* 0x000fea0003800000 */
[----:B------:R-:W3:Y:S01]  /*83f0*/  LDCU.64 UR6, c[0x0][0x348] ;  /* 0x00006900ff0677ac */ /* 0x000ee20008000a00 */
[----:B------:R-:W-:Y:S01]  /*8400*/  R2UR UR5, R51 ;  /* 0x00000000330572ca */ /* 0x000fe200000e0000 */
[----:B------:R-:W-:Y:S01]  /*8410*/  UMOV UR51, UR36 ;  /* 0x0000002400337c82 */ /* 0x000fe20008000000 */
[----:B------:R-:W-:Y:S01]  /*8420*/  UIADD3 UR9, UPT, UPT, UR49, 0x20, URZ ;  /* 0x0000002031097890 */ /* 0x000fe2000fffe0ff */
[----:B------:R-:W-:Y:S01]  /*8430*/  UMOV UR10, UR50 ;  /* 0x00000032000a7c82 */ /* 0x000fe20008000000 */
[----:B------:R-:W-:Y:S09]  /*8440*/  UMOV UR11, UR36 ;  /* 0x00000024000b7c82 */ /* 0x000ff20008000000 */
[----:B------:R-:W-:Y:S02]  /*8450*/  UIADD3 UR5, UPT, UPT, UR44, UR5, URZ ;  /* 0x000000052c057290 */ /* 0x000fe4000fffe0ff */
[----:B---3--:R-:W-:Y:S02]  /*8460*/  UIADD3 UR4, UP0, UPT, UR6, 0xa80, URZ ;  /* 0x00000a8006047890 */ /* 0x008fe4000ff1e0ff */
[----:B------:R-:W-:Y:S02]  /*8470*/  UIADD3 UR48, UPT, UPT, UR5, 0x200, URZ ;  /* 0x0000020005307890 */ /* 0x000fe4000fffe0ff */
[----:B------:R-:W-:Y:S02]  /*8480*/  UIADD3 UR8, UPT, UPT, UR5, 0xa00, URZ ;  /* 0x00000a0005087890 */ /* 0x000fe4000fffe0ff */
[----:B------:R-:W-:Y:S09]  /*8490*/  UIADD3.X UR5, UPT, UPT, URZ, UR7, URZ, UP0, !UPT ;  /* 0x00000007ff057290 */ /* 0x000ff200087fe4ff */
[----:B------:R3:W-:Y:S01]  /*84a0*/  UTMASTG.3D [UR48], [UR4] ;  /* 0x00000030040073b5 */ /* 0x0007e20008010000 */
[----:B------:R3:W-:Y:S02]  /*84b0*/  UTMASTG.3D [UR8], [UR4] ;  /* 0x00000008040073b5 */ /* 0x0007e40008010000 */
[----:B---3--:R0:W-:Y:S02]  /*84c0*/  UTMACMDFLUSH ;  /* 0x00000000000079b7 */ /* 0x0081e40000000000 */
.L_x_113:
[----:B------:R-:W-:Y:S05]  /*84d0*/  BSYNC.RECONVERGENT B0 ;  /* 0x0000000000007941 */ /* 0x000fea0003800200 */
.L_x_112:
[----:B------:R-:W-:Y:S01]  /*84e0*/  UIADD3 UR47, UPT, UPT, UR45, 0x1, URZ ;  /* 0x000000012d2f7890 */ /* 0x000fe2000fffe0ff */
[----:B------:R-:W-:Y:S03]  /*84f0*/  BSSY.RECONVERGENT B0, `(.L_x_114) ;  /* 0x0000005000007945 */ /* 0x000fe60003800200 */
[----:B------:R-:W-:Y:S04]  /*8500*/  UISETP.NE.AND UP0, UPT, UR47, 0x3, UPT ;  /* 0x000000032f00788c */ /* 0x000fe8000bf05270 */
[----:B------:R-:W-:Y:S01]  /*8510*/  USEL UR46, UR47, URZ, UP0 ;  /* 0x000000ff2f2e7287 */ /* 0x000fe20008000000 */
[----:B------:R-:W-:Y:S11]  /*8520*/  @P1 BRA `(.L_x_115) ;  /* 0x0000000000041947 */ /* 0x000ff60003800000 */
[----:B------:R-:W-:Y:S04]  /*8530*/  DEPBAR.LE SB0, 0x1 ;  /* 0x000080400000791a */ /* 0x000fe80000000000 */
.L_x_115:
[----:B------:R-:W-:Y:S05]  /*8540*/  BSYNC.RECONVERGENT B0 ;  /* 0x0000000000007941 */ /* 0x000fea0003800200 */
.L_x_114:
[----:B------:R-:W-:Y:S01]  /*8550*/  BAR.SYNC.DEFER_BLOCKING 0x1, 0x80 ;  /* 0x0042000000007b1d */ /* 0x000fe20000010000 */
[----:B------:R-:W-:Y:S01]  /*8560*/  ISETP.NE.AND P1, PT, R103, RZ, PT ;  /* 0x000000ff6700720c */ /* 0x000fe20003f25270 */
[----:B------:R-:W-:Y:S01]  /*8570*/  UISETP.NE.AND UP0, UPT, UR56, URZ, UPT ;  /* 0x000000ff3800728c */ /* 0x000fe2000bf05270 */
[----:B------:R-:W-:Y:S11]  /*8580*/  LEA R2, R112, UR44, 0x3 ;  /* 0x0000002c70027c11 */ /* 0x000ff6000f8e18ff */
[----:B------:R-:W-:Y:S01]  /*8590*/  @P1 SHF.L.U32 R3, R114, 0x1f, RZ ;  /* 0x0000001f72031819 */ /* 0x000fe200000006ff */
[----:B------:R-:W-:Y:S06]  /*85a0*/  BRA.U !UP0, `(.L_x_116) ;  /* 0x0000000108247547 */ /* 0x000fec000b800000 */
[----:B-1----:R-:W-:Y:S01]  /*85b0*/  IMAD.U32 R20, RZ, RZ, UR52 ;  /* 0x00000034ff147e24 */ /* 0x002fe2000f8e00ff */
[----:B------:R-:W-:Y:S01]  /*85c0*/  MOV R0, UR58 ;  /* 0x0000003a00007c02 */ /* 0x000fe20008000f00 */
[----:B------:R-:W-:Y:S03]  /*85d0*/  UIADD3 UR4, UPT, UPT, UR52, 0x1, URZ ;  /* 0x0000000134047890 */ /* 0x000fe6000fffe0ff */
[----:B------:R-:W-:Y:S01]  /*85e0*/  @P1 LEA R20, R20, UR44, 0x3 ;  /* 0x0000002c14141c11 */ /* 0x000fe2000f8e18ff */
[----:B------:R-:W-:Y:S04]  /*85f0*/  UISETP.NE.AND UP0, UPT, UR4, 0x3, UPT ;  /* 0x000000030400788c */ /* 0x000fe8000bf05270 */
[----:B------:R-:W-:Y:S01]  /*8600*/  @P1 VIADD R20, R20, 0x88 ;  /* 0x0000008814141836 */ /* 0x000fe20000000000 */
[----:B------:R-:W-:Y:S04]  /*8610*/  USEL UR52, UR4, URZ, UP0 ;  /* 0x000000ff04347287 */ /* 0x000fe80008000000 */
[----:B------:R-:W-:Y:S04]  /*8620*/  @P1 PRMT R0, R0, 0x654, R20 ;  /* 0x0000065400001816 */ /* 0x000fe80000000014 */
[----:B------:R3:W-:Y:S04]  /*8630*/  @P1 SYNCS.ARRIVE.TRANS64.RED.A1T0 RZ, [R0+URZ], RZ ;  /* 0x000000ff00ff19a7 */ /* 0x0007e800081004ff */
.L_x_116:
[----:B------:R-:W4:Y:S01]  /*8640*/  @P1 SYNCS.PHASECHK.TRANS64.TRYWAIT P0, [R2+URZ+0x70], R3 ;  /* 0x00007003020015a7 */ /* 0x000f2200080011ff */
[----:B------:R-:W-:Y:S01]  /*8650*/  BSSY B1, `(.L_x_117) ;  /* 0x0000019000017945 */ /* 0x000fe20003800000 */
[----:B----4-:R-:W-:Y:S03]  /*8660*/  @P1 SEL R113, RZ, 0x1, !P0 ;  /* 0x00000001ff711807 */ /* 0x010fe60004000000 */
[----:B------:R-:W-:Y:S05]  /*8670*/  @!P1 BRA `(.L_x_118) ;  /* 0x0000000000589947 */ /* 0x000fea0003800000 */
[----:B------:R-:W-:Y:S01]  /*8680*/  ISETP.NE.AND P1, PT, R115, RZ, PT ;  /* 0x000000ff7300720c */ /* 0x000fe20003f25270 */
[----:B------:R-:W-:Y:S01]  /*8690*/  BSSY B0, `(.L_x_119) ;  /* 0x0000009000007945 */ /* 0x000fe20003800000 */
[----:B------:R-:W-:Y:S11]  /*86a0*/  ISETP.NE.AND P0, PT, R113, RZ, PT ;  /* 0x000000ff7100720c */ /* 0x000ff60003f05270 */
[----:B-1----:R-:W-:Y:S05]  /*86b0*/  @P1 IMAD R20, R112, 0x1000, R105 ;  /* 0x0000100070141824 */ /* 0x002fea00078e0269 */
[----:B------:R-:W-:Y:S05]  /*86c0*/  @P1 IADD3 R3, PT, PT, R20, UR44, RZ ;  /* 0x0000002c14031c10 */ /* 0x000fea000fffe0ff */
[----:B------:R-:W-:Y:S01]  /*86d0*/  @P1 IMAD.IADD R3, R104, 0x1, R3 ;  /* 0x0000000168031824 */ /* 0x000fe200078e0203 */
[----:B------:R-:W-:Y:S06]  /*86e0*/  @P0 BRA `(.L_x_120) ;  /* 0x00000000000c0947 */ /* 0x000fec0003800000 */
[----:B---3--:R-:W-:Y:S04]  /*86f0*/  SHF.L.U32 R0, R114, 0x1f, RZ ;  /* 0x0000001f72007819 */ /* 0x008fe800000006ff */
[----:B------:R-:W1:Y:S02]  /*8700*/  SYNCS.PHASECHK.TRANS64.TRYWAIT P0, [R2+URZ+0x70], R0 ;  /* 0x00007000020075a7 */ /* 0x000e6400080011ff */
[----:B-1----:R-:W-:Y:S05]  /*8710*/  @!P0 BRA `(.L_x_121) ;  /* 0x0000003800f08947 */ /* 0x002fea0003800000 */
.L_x_120:
[----:B------:R-:W-:Y:S05]  /*8720*/  BSYNC B0 ;  /* 0x0000000000007941 */ /* 0x000fea0003800000 */
.L_x_119:
[----:B------:R-:W-:Y:S01]  /*8730*/  ISETP.NE.AND P0, PT, R115, RZ, PT ;  /* 0x000000ff7300720c */ /* 0x000fe20003f05270 */
[----:B------:R-:W-:Y:S11]  /*8740*/  VIADD R112, R112, 0x1 ;  /* 0x0000000170707836 */ /* 0x000ff60000000000 */
[----:B------:R-:W-:Y:S01]  /*8750*/  @!UPT UIADD3 URZ, UPT, UPT, URZ, URZ, URZ ;  /* 0x000000fffffff290 */ /* 0x000fe2000fffe0ff */
[----:B------:R4:W2:Y:S04]  /*8760*/  @P0 LDS.128 R52, [R20+UR44+0x200] ;  /* 0x0002002c14340984 */ /* 0x0008a80008000c00 */
[----:B------:R4:W2:Y:S04]  /*8770*/  @P0 LDS.128 R64, [R20+UR44+0xa00] ;  /* 0x000a002c14400984 */ /* 0x0008a80008000c00 */
[----:B------:R4:W2:Y:S04]  /*8780*/  @P0 LDS.128 R56, [R3+0x200] ;  /* 0x0002000003380984 */ /* 0x0008a80000000c00 */
[----:B------:R4:W2:Y:S01]  /*8790*/  @P0 LDS.128 R68, [R3+0xa00] ;  /* 0x000a000003440984 */ /* 0x0008a20000000c00 */
[C---:B------:R-:W-:Y:S04]  /*87a0*/  ISETP.NE.AND P0, PT, R112.reuse, 0x3, PT ;  /* 0x000000037000780c */ /* 0x040fe80003f05270 */
[----:B-1-3--:R-:W-:Y:S02]  /*87b0*/  SEL R0, RZ, 0x1, P0 ;  /* 0x00000001ff007807 */ /* 0x00afe40000000000 */
[----:B------:R-:W-:Y:S02]  /*87c0*/  SEL R112, R112, RZ, P0 ;  /* 0x000000ff70707207 */ /* 0x000fe40000000000 */
[----:B------:R-:W-:Y:S02]  /*87d0*/  LOP3.LUT R114, R114, R0, RZ, 0x3c, !PT ;  /* 0x0000000072727212 */ /* 0x000fe400078e3cff */
.L_x_118:
[----:B------:R-:W-:Y:S05]  /*87e0*/  BSYNC B1 ;  /* 0x0000000000017941 */ /* 0x000fea0003800000 */
.L_x_117:
[----:B----4-:R-:W-:Y:S05]  /*87f0*/  VIADD R3, R107, 0x400000 ;  /* 0x004000006b037836 */ /* 0x010fea0000000000 */
[----:B---3--:R-:W-:Y:S04]  /*8800*/  SHF.R.U32.HI R0, RZ, 0x15, R3 ;  /* 0x00000015ff007819 */ /* 0x008fe80000011603 */
[----:B------:R-:W-:Y:S04]  /*8810*/  LOP3.LUT R2, R0, 0x3, RZ, 0xc0, !PT ;  /* 0x0000000300027812 */ /* 0x000fe800078ec0ff */
[----:B------:R-:W-:Y:S11]  /*8820*/  ISETP.NE.AND P0, PT, R88, R2, PT ;  /* 0x000000025800720c */ /* 0x000ff60003f05270 */
[----:B------:R-:W-:Y:S02]  /*8830*/  @!UPT UIADD3 URZ, UPT, UPT, URZ, URZ, URZ ;  /* 0x000000fffffff290 */ /* 0x000fe4000fffe0ff */
[----:B------:R-:W-:Y:S05]  /*8840*/  @P0 BRA `(.L_x_122) ;  /* 0x0000000000bc0947 */ /* 0x000fea0003800000 */
[----:B------:R-:W-:Y:S02]  /*8850*/  LOP3.LUT P0, RZ, R0, 0x3, R90, 0x48, !PT ;  /* 0x0000000300ff7812 */ /* 0x000fe4000780485a */
[----:B------:R-:W-:Y:S11]  /*8860*/  MOV R16, R3 ;  /* 0x0000000300107202 */ /* 0x000ff60000000f00 */
[----:B------:R-:W-:Y:S05]  /*8870*/  @!P0 BRA `(.L_x_123) ;  /* 0x0000000000408947 */ /* 0x000fea0003800000 */
[----:B------:R-:W3:Y:S01]  /*8880*/  LDCU.64 UR8, c[0x4][0x70] ;  /* 0x01000e00ff0877ac */ /* 0x000ee20008000a00 */
[----:B------:R-:W-:Y:S01]  /*8890*/  MOV R15, 0x0 ;  /* 0x00000000000f7802 */ /* 0x000fe20000000f00 */
[----:B------:R-:W-:Y:S02]  /*88a0*/  HFMA2 R12, -RZ, RZ, 0, 5.9604644775390625e-08 ;  /* 0x00000001ff0c7431 */ /* 0x000fe400000001ff */
[----:B------:R-:W-:Y:S02]  /*88b0*/  IMAD.MOV.U32 R8, RZ, RZ, 0x192 ;  /* 0x00000192ff087424 */ /* 0x000fe400078e00ff */
[----:B------:R-:W-:Y:S01]  /*88c0*/  IMAD.MOV.U32 R13, RZ, RZ, RZ ;  /* 0x000000ffff0d7224 */ /* 0x000fe200078e00ff */
[----:B------:R-:W4:Y:S01]  /*88d0*/  LDCU.64 UR6, c[0x4][0x78] ;  /* 0x01000f00ff0677ac */ /* 0x000f220008000a00 */
[----:B------:R-:W1:Y:S01]  /*88e0*/  LDC.64 R14, c[0x4][R15] ;  /* 0x010000000f0e7b82 */ /* 0x000e620000000a00 */
[----:B------:R-:W5:Y:S01]  /*88f0*/  LDCU.64 UR4, c[0x4][0x10] ;  /* 0x01000200ff0477ac */ /* 0x000f620008000a00 */
[----:B---3--:R-:W-:Y:S01]  /*8900*/  MOV R5, UR9 ;  /* 0x0000000900057c02 */ /* 0x008fe20008000f00 */
[----:B------:R-:W-:Y:S01]  /*8910*/  IMAD.U32 R4, RZ, RZ, UR8 ;  /* 0x00000008ff047e24 */ /* 0x000fe2000f8e00ff */
[----:B----4-:R-:W-:Y:S01]  /*8920*/  MOV R7, UR7 ;  /* 0x0000000700077c02 */ /* 0x010fe20008000f00 */
[----:B------:R-:W-:Y:S01]  /*8930*/  IMAD.U32 R6, RZ, RZ, UR6 ;  /* 0x00000006ff067e24 */ /* 0x000fe2000f8e00ff */
[----:B-----5:R-:W-:Y:S01]  /*8940*/  MOV R11, UR5 ;  /* 0x00000005000b7c02 */ /* 0x020fe20008000f00 */
[----:B------:R-:W-:Y:S02]  /*8950*/  IMAD.U32 R10, RZ, RZ, UR4 ;  /* 0x00000004ff0a7e24 */ /* 0x000fe4000f8e00ff */
[----:B-1----:R-:W-:Y:S07]  /*8960*/  LEPC R20, `(.L_x_123) ;  /* 0x000000001014794e */ /* 0x002fee0000000000 */
[----:B--2---:R-:W-:Y:S05]  /*8970*/  CALL.ABS.NOINC R14 ;  /* 0x000000000e007343 */ /* 0x004fea0003c00000 */
.L_x_123:
[----:B------:R-:W-:Y:S05]  /*8980*/  WARPSYNC.ALL ;  /* 0x0000000000007948 */ /* 0x000fea0003800000 */
[C---:B------:R-:W-:Y:S01]  /*8990*/  R2UR UR4, R16.reuse ;  /* 0x00000000100472ca */ /* 0x040fe200000e0000 */
[----:B------:R-:W-:Y:S05]  /*89a0*/  VIADD R0, R16, 0x20 ;  /* 0x0000002010007836 */ /* 0x000fea0000000000 */
[----:B------:R-:W-:Y:S04]  /*89b0*/  SHF.R.U32.HI R0, RZ, 0x15, R0 ;  /* 0x00000015ff007819 */ /* 0x000fe80000011600 */
[----:B------:R-:W-:Y:S03]  /*89c0*/  LOP3.LUT P0, RZ, R0, 0x3, R90, 0x48, !PT ;  /* 0x0000000300ff7812 */ /* 0x000fe6000780485a */
[----:B------:R-:W3:Y:S10]  /*89d0*/  LDTM.x16 R24, tmem[UR4] ;  /* 0x00000004001879ee */ /* 0x000ef40008240000 */
[----:B---3--:R-:W-:Y:S05]  /*89e0*/  @!P0 BRA `(.L_x_124) ;  /* 0x0000000000408947 */ /* 0x008fea0003800000 */
        /* <DEDUP_REMOVED lines=16> */
.L_x_124:
[----:B------:R-:W-:Y:S05]  /*8af0*/  WARPSYNC.ALL ;  /* 0x0000000000007948 */ /* 0x000fea0003800000 */
[----:B------:R-:W-:Y:S11]  /*8b00*/  R2UR UR4, R16 ;  /* 0x00000000100472ca */ /* 0x000ff600000e0000 */
[----:B------:R-:W-:Y:S02]  /*8b10*/  @!UPT UIADD3 URZ, UPT, UPT, URZ, URZ, URZ ;  /* 0x000000fffffff290 */ /* 0x000fe4000fffe0ff */
[----:B------:R-:W3:Y:S02]  /*8b20*/  LDTM.x16 R4, tmem[UR4+0x20] ;  /* 0x00002004000479ee */ /* 0x000ee40008240000 */
[----:B---3--:R-:W-:Y:S01]  /*8b30*/  NOP ;  /* 0x0000000000007918 */ /* 0x008fe20000000000 */
.L_x_122:
[----:B--2---:R-:W-:Y:S01]  /*8b40*/  SHF.L.U32 R3, R52, 0x10, RZ ;  /* 0x0000001034037819 */ /* 0x004fe200000006ff */
[C---:B------:R-:W-:Y:S01]  /*8b50*/  FMUL R0, R43.reuse, R24 ;  /* 0x000000182b007220 */ /* 0x040fe20000400000 */
[----:B------:R-:W-:Y:S01]  /*8b60*/  ISETP.NE.AND P1, PT, R88, R2, PT ;  /* 0x000000025800720c */ /* 0x000fe20003f25270 */
[----:B------:R-:W-:Y:S01]  /*8b70*/  FMUL R2, R43, R25 ;  /* 0x000000192b027220 */ /* 0x000fe20000400000 */
[----:B-1----:R-:W-:Y:S01]  /*8b80*/  LOP3.LUT R21, R52, 0xffff0000, RZ, 0xc0, !PT ;  /* 0xffff000034157812 */ /* 0x002fe200078ec0ff */
[----:B------:R-:W-:Y:S01]  /*8b90*/  FFMA R0, R45, R3, R0 ;  /* 0x000000032d007223 */ /* 0x000fe20000000000 */
[----:B------:R-:W-:Y:S01]  /*8ba0*/  SHF.L.U32 R22, R53, 0x10, RZ ;  /* 0x0000001035167819 */ /* 0x000fe200000006ff */
[----:B------:R-:W-:Y:S01]  /*8bb0*/  FMUL R3, R43, R26 ;  /* 0x0000001a2b037220 */ /* 0x000fe20000400000 */
[----:B------:R-:W-:Y:S01]  /*8bc0*/  LOP3.LUT R23, R53, 0xffff0000, RZ, 0xc0, !PT ;  /* 0xffff000035177812 */ /* 0x000fe200078ec0ff */
[----:B------:R-:W-:Y:S01]  /*8bd0*/  FMUL R20, R43, R27 ;  /* 0x0000001b2b147220 */ /* 0x000fe20000400000 */
[C---:B------:R-:W-:Y:S01]  /*8be0*/  SHF.L.U32 R41, R54.reuse, 0x10, RZ ;  /* 0x0000001036297819 */ /* 0x040fe200000006ff */
[C---:B------:R-:W-:Y:S01]  /*8bf0*/  FFMA R2, R45.reuse, R21, R2 ;  /* 0x000000152d027223 */ /* 0x040fe20000000002 */
[----:B------:R-:W-:Y:S01]  /*8c00*/  LOP3.LUT R42, R54, 0xffff0000, RZ, 0xc0, !PT ;  /* 0xffff0000362a7812 */ /* 0x000fe200078ec0ff */
[----:B------:R-:W-:Y:S01]  /*8c10*/  FFMA R3, R45, R22, R3 ;  /* 0x000000162d037223 */ /* 0x000fe20000000003 */
[----:B------:R-:W-:Y:S01]  /*8c20*/  SHF.L.U32 R44, R55, 0x10, RZ ;  /* 0x00000010372c7819 */ /* 0x000fe200000006ff */
[----:B------:R-:W-:Y:S01]  /*8c30*/  FMUL R21, R43, R28 ;  /* 0x0000001c2b157220 */ /* 0x000fe20000400000 */
[----:B------:R-:W-:Y:S01]  /*8c40*/  LOP3.LUT R46, R55, 0xffff0000, RZ, 0xc0, !PT ;  /* 0xffff0000372e7812 */ /* 0x000fe200078ec0ff */
[----:B------:R-:W-:Y:S01]  /*8c50*/  FFMA R20, R45, R23, R20 ;  /* 0x000000172d147223 */ /* 0x000fe20000000014 */
[----:B------:R-:W-:Y:S01]  /*8c60*/  MOV R47, UR46 ;  /* 0x0000002e002f7c02 */ /* 0x000fe20008000f00 */
[C---:B------:R-:W-:Y:S01]  /*8c70*/  FMUL R22, R43.reuse, R29 ;  /* 0x0000001d2b167220 */ /* 0x040fe20000400000 */
[----:B------:R-:W-:Y:S01]  /*8c80*/  F2FP.BF16.F32.PACK_AB R48, R2, R0 ;  /* 0x000000000230723e */ /* 0x000fe200000010ff */
[C---:B------:R-:W-:Y:S01]  /*8c90*/  FMUL R23, R43.reuse, R30 ;  /* 0x0000001e2b177220 */ /* 0x040fe20000400000 */
[----:B------:R-:W-:Y:S01]  /*8ca0*/  F2FP.BF16.F32.PACK_AB R49, R20, R3 ;  /* 0x000000031431723e */ /* 0x000fe200000010ff */
[----:B------:R-:W-:Y:S01]  /*8cb0*/  FMUL R40, R43, R31 ;  /* 0x0000001f2b287220 */ /* 0x000fe20000400000 */
[----:B------:R-:W-:Y:S01]  /*8cc0*/  @!P1 LEA R47, R47, R105, 0xc ;  /* 0x000000692f2f9211 */ /* 0x000fe200078e60ff */
[C---:B------:R-:W-:Y:S01]  /*8cd0*/  FFMA R21, R45.reuse, R41, R21 ;  /* 0x000000292d157223 */ /* 0x040fe20000000015 */
[----:B------:R-:W-:Y:S01]  /*8ce0*/  SHF.L.U32 R2, R56, 0x10, RZ ;  /* 0x0000001038027819 */ /* 0x000fe200000006ff */
[----:B------:R-:W-:Y:S01]  /*8cf0*/  FFMA R22, R45, R42, R22 ;  /* 0x0000002a2d167223 */ /* 0x000fe20000000016 */
[----:B------:R-:W-:Y:S01]  /*8d00*/  LOP3.LUT R41, R65, 0xffff0000, RZ, 0xc0, !PT ;  /* 0xffff000041297812 */ /* 0x000fe200078ec0ff */
[C---:B------:R-:W-:Y:S01]  /*8d10*/  FFMA R23, R45.reuse, R44, R23 ;  /* 0x0000002c2d177223 */ /* 0x040fe20000000017 */
[----:B------:R-:W-:Y:S01]  /*8d20*/  LOP3.LUT R42, R66, 0xffff0000, RZ, 0xc0, !PT ;  /* 0xffff0000422a7812 */ /* 0x000fe200078ec0ff */
[----:B------:R-:W-:Y:S01]  /*8d30*/  FFMA R40, R45, R46, R40 ;  /* 0x0000002e2d287223 */ /* 0x000fe20000000028 */
[----:B------:R-:W-:Y:S01]  /*8d40*/  F2FP.BF16.F32.PACK_AB R50, R22, R21 ;  /* 0x000000151632723e */ /* 0x000fe200000010ff */
[C---:B------:R-:W-:Y:S01]  /*8d50*/  FMUL R0, R43.reuse, R32 ;  /* 0x000000202b007220 */ /* 0x040fe20000400000 */
[----:B------:R-:W-:Y:S01]  /*8d60*/  LOP3.LUT R21, R56, 0xffff0000, RZ, 0xc0, !PT ;  /* 0xffff000038157812 */ /* 0x000fe200078ec0ff */
[----:B------:R-:W-:Y:S01]  /*8d70*/  FMUL R3, R43, R34 ;  /* 0x000000222b037220 */ /* 0x000fe20000400000 */
[----:B------:R-:W-:Y:S01]  /*8d80*/  F2FP.BF16.F32.PACK_AB R51, R40, R23 ;  /* 0x000000172833723e */ /* 0x000fe200000010ff */
[----:B------:R-:W-:Y:S01]  /*8d90*/  FFMA R0, R45, R2, R0 ;  /* 0x000000022d007223 */ /* 0x000fe20000000000 */
[----:B------:R-:W-:Y:S01]  /*8da0*/  SHF.L.U32 R22, R57, 0x10, RZ ;  /* 0x0000001039167819 */ /* 0x000fe200000006ff */
[----:B------:R-:W-:Y:S01]  /*8db0*/  FMUL R2, R43, R33 ;  /* 0x000000212b027220 */ /* 0x000fe20000400000 */
[----:B------:R-:W-:Y:S01]  /*8dc0*/  LOP3.LUT R23, R57, 0xffff0000, RZ, 0xc0, !PT ;  /* 0xffff000039177812 */ /* 0x000fe200078ec0ff */
[----:B------:R1:W-:Y:S01]  /*8dd0*/  @!P1 STS.128 [R47+UR44+0x200], R48 ;  /* 0x000200302f009988 */ /* 0x0003e20008000c2c */
[----:B------:R-:W-:Y:S01]  /*8de0*/  SHF.L.U32 R40, R58, 0x10, RZ ;  /* 0x000000103a287819 */ /* 0x000fe200000006ff */
[----:B------:R-:W-:Y:S01]  /*8df0*/  FMUL R20, R43, R35 ;  /* 0x000000232b147220 */ /* 0x000fe20000400000 */
[----:B------:R-:W-:Y:S01]  /*8e00*/  SHF.L.U32 R44, R67, 0x10, RZ ;  /* 0x00000010432c7819 */ /* 0x000fe200000006ff */
[----:B------:R-:W-:Y:S01]  /*8e10*/  FFMA R2, R45, R21, R2 ;  /* 0x000000152d027223 */ /* 0x000fe20000000002 */
[----:B------:R-:W-:Y:S01]  /*8e20*/  LOP3.LUT R46, R67, 0xffff0000, RZ, 0xc0, !PT ;  /* 0xffff0000432e7812 */ /* 0x000fe200078ec0ff */
[C---:B------:R-:W-:Y:S01]  /*8e30*/  FFMA R3, R45.reuse, R22, R3 ;  /* 0x000000162d037223 */ /* 0x040fe20000000003 */
[----:B------:R-:W-:Y:S01]  /*8e40*/  ISETP.NE.AND P0, PT, R88, RZ, PT ;  /* 0x000000ff5800720c */ /* 0x000fe20003f05270 */
[----:B------:R-:W-:Y:S01]  /*8e50*/  FFMA R20, R45, R23, R20 ;  /* 0x000000172d147223 */ /* 0x000fe20000000014 */
[----:B------:R-:W-:Y:S01]  /*8e60*/  LOP3.LUT R23, R58, 0xffff0000, RZ, 0xc0, !PT ;  /* 0xffff00003a177812 */ /* 0x000fe200078ec0ff */
[----:B------:R-:W-:Y:S01]  /*8e70*/  FMUL R21, R43, R36 ;  /* 0x000000242b157220 */ /* 0x000fe20000400000 */
[----:B------:R-:W-:Y:S01]  /*8e80*/  ISETP.NE.AND P2, PT, R103, RZ, PT ;  /* 0x000000ff6700720c */ /* 0x000fe20003f45270 */
[----:B------:R-:W-:Y:S02]  /*8e90*/  FMUL R22, R43, R37 ;  /* 0x000000252b167220 */ /* 0x000fe40000400000 */
[C---:B------:R-:W-:Y:S01]  /*8ea0*/  FFMA R21, R45.reuse, R40, R21 ;  /* 0x000000282d157223 */ /* 0x040fe20000000015 */
[----:B------:R-:W-:Y:S01]  /*8eb0*/  SHF.L.U32 R40, R64, 0x10, RZ ;  /* 0x0000001040287819 */ /* 0x000fe200000006ff */
[----:B------:R-:W-:Y:S01]  /*8ec0*/  FFMA R22, R45, R23, R22 ;  /* 0x000000172d167223 */ /* 0x000fe20000000016 */
[----:B------:R-:W-:Y:S02]  /*8ed0*/  LOP3.LUT R23, R59, 0xffff0000, RZ, 0xc0, !PT ;  /* 0xffff00003b177812 */ /* 0x000fe400078ec0ff */
[----:B-1----:R-:W-:Y:S01]  /*8ee0*/  F2FP.BF16.F32.PACK_AB R49, R20, R3 ;  /* 0x000000031431723e */ /* 0x002fe200000010ff */
[C---:B------:R-:W-:Y:S01]  /*8ef0*/  FMUL R3, R43.reuse, R4 ;  /* 0x000000042b037220 */ /* 0x040fe20000400000 */
[----:B------:R-:W-:Y:S01]  /*8f00*/  F2FP.BF16.F32.PACK_AB R48, R2, R0 ;  /* 0x000000000230723e */ /* 0x000fe200000010ff */
[----:B------:R-:W-:Y:S01]  /*8f10*/  FMUL R0, R43, R38 ;  /* 0x000000262b007220 */ /* 0x000fe20000400000 */
[----:B------:R-:W-:Y:S01]  /*8f20*/  SHF.L.U32 R20, R59, 0x10, RZ ;  /* 0x000000103b147819 */ /* 0x000fe200000006ff */
[C---:B------:R-:W-:Y:S01]  /*8f30*/  FMUL R2, R43.reuse, R39 ;  /* 0x000000272b027220 */ /* 0x040fe20000400000 */
[----:B------:R-:W-:Y:S01]  /*8f40*/  F2FP.BF16.F32.PACK_AB R50, R22, R21 ;  /* 0x000000151632723e */ /* 0x000fe200000010ff */
[C---:B------:R-:W-:Y:S01]  /*8f50*/  FMUL R21, R43.reuse, R6 ;  /* 0x000000062b157220 */ /* 0x040fe20000400000 */
[----:B------:R-:W-:Y:S01]  /*8f60*/  FMUL R22, R43, R7 ;  /* 0x000000072b167220 */ /* 0x000fe20000400000 */
[C---:B------:R-:W-:Y:S01]  /*8f70*/  FFMA R0, R45.reuse, R20, R0 ;  /* 0x000000142d007223 */ /* 0x040fe20000000000 */
[C---:B------:R-:W-:Y:S01]  /*8f80*/  FFMA R2, R45.reuse, R23, R2 ;  /* 0x000000172d027223 */ /* 0x040fe20000000002 */
[----:B------:R-:W-:Y:S01]  /*8f90*/  LOP3.LUT R23, R64, 0xffff0000, RZ, 0xc0, !PT ;  /* 0xffff000040177812 */ /* 0x000fe200078ec0ff */
[----:B------:R-:W-:Y:S01]  /*8fa0*/  FFMA R3, R45, R40, R3 ;  /* 0x000000282d037223 */ /* 0x000fe20000000003 */
[----:B------:R-:W-:Y:S01]  /*8fb0*/  SHF.L.U32 R40, R65, 0x10, RZ ;  /* 0x0000001041287819 */ /* 0x000fe200000006ff */
[C---:B------:R-:W-:Y:S01]  /*8fc0*/  FMUL R20, R43.reuse, R5 ;  /* 0x000000052b147220 */ /* 0x040fe20000400000 */
[----:B------:R-:W-:Y:S01]  /*8fd0*/  F2FP.BF16.F32.PACK_AB R51, R2, R0 ;  /* 0x000000000233723e */ /* 0x000fe200000010ff */
[C---:B------:R-:W-:Y:S01]  /*8fe0*/  FMUL R0, R43.reuse, R8 ;  /* 0x000000082b007220 */ /* 0x040fe20000400000 */
[----:B------:R-:W-:Y:S01]  /*8ff0*/  FMUL R2, R43, R9 ;  /* 0x000000092b027220 */ /* 0x000fe20000400000 */
[C---:B------:R-:W-:Y:S01]  /*9000*/  FFMA R20, R45.reuse, R23, R20 ;  /* 0x000000172d147223 */ /* 0x040fe20000000014 */
[C---:B------:R-:W-:Y:S01]  /*9010*/  FFMA R21, R45.reuse, R40, R21 ;  /* 0x000000282d157223 */ /* 0x040fe20000000015 */
[----:B------:R-:W-:Y:S01]  /*9020*/  FFMA R22, R45, R41, R22 ;  /* 0x000000292d167223 */ /* 0x000fe20000000016 */
[----:B------:R-:W-:Y:S01]  /*9030*/  SHF.L.U32 R41, R66, 0x10, RZ ;  /* 0x0000001042297819 */ /* 0x000fe200000006ff */
[C---:B------:R-:W-:Y:S01]  /*9040*/  FMUL R23, R43.reuse, R10 ;  /* 0x0000000a2b177220 */ /* 0x040fe20000400000 */
[----:B------:R-:W-:Y:S01]  /*9050*/  F2FP.BF16.F32.PACK_AB R60, R20, R3 ;  /* 0x00000003143c723e */ /* 0x000fe200000010ff */
[----:B------:R-:W-:Y:S01]  /*9060*/  FMUL R40, R43, R11 ;  /* 0x0000000b2b287220 */ /* 0x000fe20000400000 */
[----:B------:R-:W-:Y:S01]  /*9070*/  F2FP.BF16.F32.PACK_AB R61, R22, R21 ;  /* 0x00000015163d723e */ /* 0x000fe200000010ff */
[C---:B------:R-:W-:Y:S01]  /*9080*/  FFMA R0, R45.reuse, R41, R0 ;  /* 0x000000292d007223 */ /* 0x040fe20000000000 */
[C---:B------:R-:W-:Y:S01]  /*9090*/  FFMA R2, R45.reuse, R42, R2 ;  /* 0x0000002a2d027223 */ /* 0x040fe20000000002 */
[C---:B------:R-:W-:Y:S01]  /*90a0*/  FFMA R23, R45.reuse, R44, R23 ;  /* 0x0000002c2d177223 */ /* 0x040fe20000000017 */
[----:B------:R-:W-:Y:S01]  /*90b0*/  FFMA R40, R45, R46, R40 ;  /* 0x0000002e2d287223 */ /* 0x000fe20000000028 */
[----:B------:R-:W-:Y:S01]  /*90c0*/  SHF.L.U32 R42, R68, 0x10, RZ ;  /* 0x00000010442a7819 */ /* 0x000fe200000006ff */
[C---:B------:R-:W-:Y:S01]  /*90d0*/  FMUL R41, R43.reuse, R12 ;  /* 0x0000000c2b297220 */ /* 0x040fe20000400000 */
[----:B------:R-:W-:Y:S01]  /*90e0*/  F2FP.BF16.F32.PACK_AB R62, R2, R0 ;  /* 0x00000000023e723e */ /* 0x000fe200000010ff */
[C---:B------:R-:W-:Y:S01]  /*90f0*/  FMUL R0, R43.reuse, R13 ;  /* 0x0000000d2b007220 */ /* 0x040fe20000400000 */
[----:B------:R-:W-:Y:S01]  /*9100*/  LOP3.LUT R21, R68, 0xffff0000, RZ, 0xc0, !PT ;  /* 0xffff000044157812 */ /* 0x000fe200078ec0ff */
[C---:B------:R-:W-:Y:S01]  /*9110*/  FMUL R2, R43.reuse, R14 ;  /* 0x0000000e2b027220 */ /* 0x040fe20000400000 */
[----:B------:R-:W-:Y:S01]  /*9120*/  F2FP.BF16.F32.PACK_AB R63, R40, R23 ;  /* 0x00000017283f723e */ /* 0x000fe200000010ff */
[----:B------:R-:W-:Y:S01]  /*9130*/  FMUL R3, R43, R15 ;  /* 0x0000000f2b037220 */ /* 0x000fe20000400000 */
[----:B------:R-:W-:Y:S01]  /*9140*/  SHF.L.U32 R22, R69, 0x10, RZ ;  /* 0x0000001045167819 */ /* 0x000fe200000006ff */
[----:B------:R-:W-:Y:S01]  /*9150*/  FFMA R41, R45, R42, R41 ;  /* 0x0000002a2d297223 */ /* 0x000fe20000000029 */
[----:B------:R-:W-:Y:S01]  /*9160*/  LOP3.LUT R23, R69, 0xffff0000, RZ, 0xc0, !PT ;  /* 0xffff000045177812 */ /* 0x000fe200078ec0ff */
[----:B------:R-:W-:Y:S01]  /*9170*/  FMUL R20, R43, R16 ;  /* 0x000000102b147220 */ /* 0x000fe20000400000 */
[C---:B------:R-:W-:Y:S01]  /*9180*/  SHF.L.U32 R40, R70.reuse, 0x10, RZ ;  /* 0x0000001046287819 */ /* 0x040fe200000006ff */
[C---:B------:R-:W-:Y:S01]  /*9190*/  FFMA R0, R45.reuse, R21, R0 ;  /* 0x000000152d007223 */ /* 0x040fe20000000000 */
[C---:B------:R-:W-:Y:S01]  /*91a0*/  FFMA R2, R45.reuse, R22, R2 ;  /* 0x000000162d027223 */ /* 0x040fe20000000002 */
[----:B------:R-:W-:Y:S01]  /*91b0*/  FFMA R3, R45, R23, R3 ;  /* 0x000000172d037223 */ /* 0x000fe20000000003 */
[----:B------:R-:W-:Y:S01]  /*91c0*/  FMUL R21, R43, R17 ;  /* 0x000000112b157220 */ /* 0x000fe20000400000 */
[----:B------:R-:W-:Y:S01]  /*91d0*/  FFMA R20, R45, R40, R20 ;  /* 0x000000282d147223 */ /* 0x000fe20000000014 */
[----:B------:R-:W-:Y:S01]  /*91e0*/  LOP3.LUT R40, R70, 0xffff0000, RZ, 0xc0, !PT ;  /* 0xffff000046287812 */ /* 0x000fe200078ec0ff */
[----:B------:R-:W-:Y:S01]  /*91f0*/  FMUL R22, R43, R18 ;  /* 0x000000122b167220 */ /* 0x000fe20000400000 */
[----:B------:R-:W-:Y:S01]  /*9200*/  SHF.L.U32 R42, R71, 0x10, RZ ;  /* 0x00000010472a7819 */ /* 0x000fe200000006ff */
[----:B------:R-:W-:Y:S01]  /*9210*/  FMUL R23, R43, R19 ;  /* 0x000000132b177220 */ /* 0x000fe20000400000 */
[----:B------:R-:W-:Y:S01]  /*9220*/  LOP3.LUT R44, R71, 0xffff0000, RZ, 0xc0, !PT ;  /* 0xffff0000472c7812 */ /* 0x000fe200078ec0ff */
[----:B------:R-:W-:Y:S01]  /*9230*/  FFMA R21, R45, R40, R21 ;  /* 0x000000282d157223 */ /* 0x000fe20000000015 */
[----:B------:R-:W-:Y:S01]  /*9240*/  @!P1 IADD3 R40, PT, PT, R47, UR44, RZ ;  /* 0x0000002c2f289c10 */ /* 0x000fe2000fffe0ff */
[C---:B------:R-:W-:Y:S01]  /*9250*/  FFMA R22, R45.reuse, R42, R22 ;  /* 0x0000002a2d167223 */ /* 0x040fe20000000016 */
[----:B------:R-:W-:Y:S01]  /*9260*/  F2FP.BF16.F32.PACK_AB R96, R0, R41 ;  /* 0x000000290060723e */ /* 0x000fe200000010ff */
[----:B------:R-:W-:Y:S01]  /*9270*/  FFMA R23, R45, R44, R23 ;  /* 0x0000002c2d177223 */ /* 0x000fe20000000017 */
[----:B------:R-:W-:Y:S02]  /*9280*/  @!P1 IADD3 R40, PT, PT, R104, R40, RZ ;  /* 0x0000002868289210 */ /* 0x000fe40007ffe0ff */
[----:B------:R-:W-:Y:S02]  /*9290*/  F2FP.BF16.F32.PACK_AB R97, R3, R2 ;  /* 0x000000020361723e */ /* 0x000fe400000010ff */
[----:B------:R-:W-:Y:S01]  /*92a0*/  F2FP.BF16.F32.PACK_AB R98, R21, R20 ;  /* 0x000000141562723e */ /* 0x000fe200000010ff */
[----:B------:R1:W-:Y:S01]  /*92b0*/  @!P1 STS.128 [R40+0x200], R48 ;  /* 0x0002003028009388 */ /* 0x0003e20000000c00 */
[----:B------:R-:W-:Y:S02]  /*92c0*/  F2FP.BF16.F32.PACK_AB R99, R23, R22 ;  /* 0x000000161763723e */ /* 0x000fe400000010ff */
[----:B------:R-:W-:Y:S04]  /*92d0*/  MOV R0, UR52 ;  /* 0x0000003400007c02 */ /* 0x000fe80008000f00 */
[----:B------:R-:W-:Y:S01]  /*92e0*/  @P2 LEA R0, R0, UR44, 0x3 ;  /* 0x0000002c00002c11 */ /* 0x000fe2000f8e18ff */
[----:B------:R1:W-:Y:S08]  /*92f0*/  @!P1 STS.128 [R47+UR44+0xa00], R60 ;  /* 0x000a003c2f009988 */ /* 0x0003f00008000c2c */
[----:B------:R1:W-:Y:S01]  /*9300*/  @!P1 STS.128 [R40+0xa00], R96 ;  /* 0x000a006028009388 */ /* 0x0003e20000000c00 */
[----:B------:R-:W-:Y:S01]  /*9310*/  @!PT LDS RZ, [RZ] ;  /* 0x00000000fffff984 */ /* 0x000fe20000000800 */
[----:B------:R-:W-:Y:S01]  /*9320*/  @!PT LDS RZ, [RZ] ;  /* 0x00000000fffff984 */ /* 0x000fe20000000800 */
[----:B------:R-:W-:Y:S01]  /*9330*/  @!PT LDS RZ, [RZ] ;  /* 0x00000000fffff984 */ /* 0x000fe20000000800 */
[----:B------:R-:W-:Y:S01]  /*9340*/  @!PT LDS RZ, [RZ] ;  /* 0x00000000fffff984 */ /* 0x000fe20000000800 */
[----:B------:R2:W-:Y:S07]  /*9350*/  MEMBAR.ALL.CTA ;  /* 0x0000000000007992 */ /* 0x0005ee0000008000 */
[----:B--2---:R-:W2:Y:S01]  /*9360*/  FENCE.VIEW.ASYNC.S ;  /* 0x00000000000073c6 */ /* 0x004ea20000000000 */
[----:B------:R-:W-:Y:S05]  /*9370*/  WARPSYNC.ALL ;  /* 0x0000000000007948 */ /* 0x000fea0003800000 */
[----:B------:R-:W-:Y:S01]  /*9380*/  BSSY.RECONVERGENT B0, `(.L_x_125) ;  /* 0x0000012000007945 */ /* 0x000fe20003800200 */
[----:B--2---:R-:W-:Y:S06]  /*9390*/  BAR.SYNC.DEFER_BLOCKING 0x1, 0x80 ;  /* 0x0042000000007b1d */ /* 0x004fec0000010000 */
[----:B------:R-:W-:Y:S05]  /*93a0*/  @P0 BRA `(.L_x_126) ;  /* 0x00000000003c0947 */ /* 0x000fea0003800000 */
[----:B------:R-:W2:Y:S01]  /*93b0*/  LDCU.64 UR6, c[0x0][0x348] ;  /* 0x00006900ff0677ac */ /* 0x000ea20008000a00 */
[----:B------:R-:W-:Y:S02]  /*93c0*/  ULEA UR5, UR46, UR44, 0xc ;  /* 0x0000002c2e057291 */ /* 0x000fe4000f8e60ff */
[----:B------:R-:W-:Y:S02]  /*93d0*/  UIADD3 UR10, UPT, UPT, UR50, 0x40, URZ ;  /* 0x00000040320a7890 */ /* 0x000fe4000fffe0ff */
[----:B------:R-:W-:Y:S02]  /*93e0*/  UIADD3 UR8, UPT, UPT, UR5, 0x200, URZ ;  /* 0x0000020005087890 */ /* 0x000fe4000fffe0ff */
[----:B------:R-:W-:Y:S01]  /*93f0*/  UIADD3 UR12, UPT, UPT, UR5, 0xa00, URZ ;  /* 0x00000a00050c7890 */ /* 0x000fe2000fffe0ff */
[----:B------:R-:W-:Y:S01]  /*9400*/  UMOV UR9, UR49 ;  /* 0x0000003100097c82 */ /* 0x000fe20008000000 */
[----:B------:R-:W-:Y:S01]  /*9410*/  UMOV UR11, UR36 ;  /* 0x00000024000b7c82 */ /* 0x000fe20008000000 */
[----:B------:R-:W-:Y:S01]  /*9420*/  UIADD3 UR13, UPT, UPT, UR49, 0x20, URZ ;  /* 0x00000020310d7890 */ /* 0x000fe2000fffe0ff */
[----:B------:R-:W-:Y:S01]  /*9430*/  UMOV UR15, UR36 ;  /* 0x00000024000f7c82 */ /* 0x000fe20008000000 */
[----:B------:R-:W-:Y:S01]  /*9440*/  UMOV UR14, UR10 ;  /* 0x0000000a000e7c82 */ /* 0x000fe20008000000 */
[----:B--2---:R-:W-:Y:S04]  /*9450*/  UIADD3 UR4, UP0, UPT, UR6, 0xa80, URZ ;  /* 0x00000a8006047890 */ /* 0x004fe8000ff1e0ff */
[----:B------:R-:W-:Y:S09]  /*9460*/  UIADD3.X UR5, UPT, UPT, URZ, UR7, URZ, UP0, !UPT ;  /* 0x00000007ff057290 */ /* 0x000ff200087fe4ff */
[----:B------:R2:W-:Y:S01]  /*9470*/  UTMASTG.3D [UR8], [UR4] ;  /* 0x00000008040073b5 */ /* 0x0005e20008010000 */
[----:B------:R2:W-:Y:S02]  /*9480*/  UTMASTG.3D [UR12], [UR4] ;  /* 0x0000000c040073b5 */ /* 0x0005e40008010000 */
[----:B--2---:R0:W-:Y:S02]  /*9490*/  UTMACMDFLUSH ;  /* 0x00000000000079b7 */ /* 0x0041e40000000000 */
.L_x_126:
[----:B------:R-:W-:Y:S05]  /*94a0*/  BSYNC.RECONVERGENT B0 ;  /* 0x0000000000007941 */ /* 0x000fea0003800200 */
.L_x_125:
[----:B------:R-:W-:Y:S01]  /*94b0*/  UIADD3 UR4, UPT, UPT, UR46, 0x1, URZ ;  /* 0x000000012e047890 */ /* 0x000fe2000fffe0ff */
[----:B------:R-:W-:Y:S01]  /*94c0*/  IMAD.U32 R2, RZ, RZ, UR58 ;  /* 0x0000003aff027e24 */ /* 0x000fe2000f8e00ff */
[----:B------:R-:W-:Y:S01]  /*94d0*/  BSSY.RECONVERGENT B0, `(.L_x_127) ;  /* 0x000000b000007945 */ /* 0x000fe20003800200 */
[----:B------:R-:W-:Y:S01]  /*94e0*/  @P2 VIADD R0, R0, 0x88 ;  /* 0x0000008800002836 */ /* 0x000fe20000000000 */
[----:B------:R-:W-:Y:S01]  /*94f0*/  UISETP.NE.AND UP0, UPT, UR4, 0x3, UPT ;  /* 0x000000030400788c */ /* 0x000fe2000bf05270 */
[----:B------:R-:W-:Y:S03]  /*9500*/  LEA R21, R112, UR44, 0x3 ;  /* 0x0000002c70157c11 */ /* 0x000fe6000f8e18ff */
[----:B------:R-:W-:Y:S01]  /*9510*/  USEL UR45, UR4, URZ, UP0 ;  /* 0x000000ff042d7287 */ /* 0x000fe20008000000 */
[----:B------:R-:W-:Y:S01]  /*9520*/  @P2 PRMT R2, R2, 0x654, R0 ;  /* 0x0000065402022816 */ /* 0x000fe20000000000 */
[----:B------:R-:W-:Y:S01]  /*9530*/  UISETP.EQ.XOR UP0, UPT, UR47, 0x3, !UP0 ;  /* 0x000000032f00788c */ /* 0x000fe2000c702a70 */
[----:B------:R-:W-:Y:S03]  /*9540*/  @P2 SHF.L.U32 R0, R114, 0x1f, RZ ;  /* 0x0000001f72002819 */ /* 0x000fe600000006ff */
[----:B------:R-:W-:Y:S01]  /*9550*/  UP2UR UR51, UPR, URZ, 0x1 ;  /* 0x00000001ff337883 */ /* 0x000fe20008000000 */
[----:B------:R-:W-:Y:S11]  /*9560*/  @P0 BRA `(.L_x_128) ;  /* 0x0000000000040947 */ /* 0x000ff60003800000 */
[----:B------:R-:W-:Y:S04]  /*9570*/  DEPBAR.LE SB0, 0x1 ;  /* 0x000080400000791a */ /* 0x000fe80000000000 */
.L_x_128:
[----:B------:R-:W-:Y:S05]  /*9580*/  BSYNC.RECONVERGENT B0 ;  /* 0x0000000000007941 */ /* 0x000fea0003800200 */
.L_x_127:
[----:B------:R-:W-:Y:S01]  /*9590*/  BAR.SYNC.DEFER_BLOCKING 0x1, 0x80 ;  /* 0x0042000000007b1d */ /* 0x000fe20000010000 */
[----:B------:R-:W-:Y:S02]  /*95a0*/  UIADD3 UR4, UPT, UPT, UR52, 0x1, URZ ;  /* 0x0000000134047890 */ /* 0x000fe4000fffe0ff */
[----:B------:R-:W-:Y:S02]  /*95b0*/  UIADD3 UR53, UPT, UPT, UR49, 0x10, URZ ;  /* 0x0000001031357890 */ /* 0x000fe4000fffe0ff */
[----:B------:R-:W-:Y:S04]  /*95c0*/  UISETP.NE.AND UP0, UPT, UR4, 0x3, UPT ;  /* 0x000000030400788c */ /* 0x000fe8000bf05270 */
[----:B------:R-:W-:Y:S01]  /*95d0*/  USEL UR48, UR4, URZ, UP0 ;  /* 0x000000ff04307287 */ /* 0x000fe20008000000 */
[----:B------:R-:W-:Y:S01]  /*95e0*/  @P2 SYNCS.ARRIVE.TRANS64.RED.A1T0 RZ, [R2+URZ], RZ ;  /* 0x000000ff02ff29a7 */ /* 0x000fe200081004ff */
[----:B------:R-:W-:Y:S01]  /*95f0*/  BSSY B1, `(.L_x_129) ;  /* 0x000001b000017945 */ /* 0x000fe20003800000 */
[----:B------:R2:W3:Y:S02]  /*9600*/  @P2 SYNCS.PHASECHK.TRANS64.TRYWAIT P0, [R21+URZ+0x70], R0 ;  /* 0x00007000150025a7 */ /* 0x0004e400080011ff */
[----:B--2---:R-:W-:Y:S02]  /*9610*/  IADD3 R0, PT, PT, R107, 0x10, RZ ;  /* 0x000000106b007810 */ /* 0x004fe40007ffe0ff */
[----:B---3--:R-:W-:Y:S01]  /*9620*/  @P2 SEL R113, RZ, 0x1, !P0 ;  /* 0x00000001ff712807 */ /* 0x008fe20004000000 */
[----:B------:R-:W-:Y:S06]  /*9630*/  @!P2 BRA `(.L_x_130) ;  /* 0x000000000058a947 */ /* 0x000fec0003800000 */
[----:B------:R-:W-:Y:S01]  /*9640*/  ISETP.NE.AND P1, PT, R115, RZ, PT ;  /* 0x000000ff7300720c */ /* 0x000fe20003f25270 */
[----:B------:R-:W-:Y:S01]  /*9650*/  BSSY B0, `(.L_x_131) ;  /* 0x0000009000007945 */ /* 0x000fe20003800000 */
[----:B------:R-:W-:Y:S11]  /*9660*/  ISETP.NE.AND P0, PT, R113, RZ, PT ;  /* 0x000000ff7100720c */ /* 0x000ff60003f05270 */
[----:B------:R-:W-:Y:S05]  /*9670*/  @P1 IMAD R3, R112, 0x1000, R105 ;  /* 0x0000100070031824 */ /* 0x000fea00078e0269 */
[----:B------:R-:W-:Y:S05]  /*9680*/  @P1 IADD3 R2, PT, PT, R3, UR44, RZ ;  /* 0x0000002c03021c10 */ /* 0x000fea000fffe0ff */
[----:B------:R-:W-:Y:S01]  /*9690*/  @P1 IMAD.IADD R2, R104, 0x1, R2 ;  /* 0x0000000168021824 */ /* 0x000fe200078e0202 */
[----:B------:R-:W-:Y:S06]  /*96a0*/  @P0 BRA `(.L_x_132) ;  /* 0x00000000000c0947 */ /* 0x000fec0003800000 */
[----:B------:R-:W-:Y:S04]  /*96b0*/  SHF.L.U32 R20, R114, 0x1f, RZ ;  /* 0x0000001f72147819 */ /* 0x000fe800000006ff */
[----:B------:R-:W2:Y:S02]  /*96c0*/  SYNCS.PHASECHK.TRANS64.TRYWAIT P0, [R21+URZ+0x70], R20 ;  /* 0x00007014150075a7 */ /* 0x000ea400080011ff */
[----:B--2---:R-:W-:Y:S05]  /*96d0*/  @!P0 BRA `(.L_x_133) ;  /* 0x0000002c00148947 */ /* 0x004fea0003800000 */
.L_x_132:
[----:B------:R-:W-:Y:S05]  /*96e0*/  BSYNC B0 ;  /* 0x0000000000007941 */ /* 0x000fea0003800000 */
.L_x_131:
[----:B------:R-:W-:Y:S01]  /*96f0*/  ISETP.NE.AND P0, PT, R115, RZ, PT ;  /* 0x000000ff7300720c */ /* 0x000fe20003f05270 */
[----:B------:R-:W-:Y:S11]  /*9700*/  VIADD R112, R112, 0x1 ;  /* 0x0000000170707836 */ /* 0x000ff60000000000 */
[----:B------:R-:W-:Y:S01]  /*9710*/  @!UPT UIADD3 URZ, UPT, UPT, URZ, URZ, URZ ;  /* 0x000000fffffff290 */ /* 0x000fe2000fffe0ff */
[----:B------:R-:W3:Y:S04]  /*9720*/  @P0 LDS.128 R52, [R3+UR44+0x200] ;  /* 0x0002002c03340984 */ /* 0x000ee80008000c00 */
[----:B------:R-:W4:Y:S04]  /*9730*/  @P0 LDS.128 R64, [R3+UR44+0xa00] ;  /* 0x000a002c03400984 */ /* 0x000f280008000c00 */
[----:B------:R-:W1:Y:S04]  /*9740*/  @P0 LDS.128 R56, [R2+0x200] ;  /* 0x0002000002380984 */ /* 0x000e680000000c00 */
[----:B------:R5:W1:Y:S01]  /*9750*/  @P0 LDS.128 R68, [R2+0xa00] ;  /* 0x000a000002440984 */ /* 0x000a620000000c00 */
[C---:B------:R-:W-:Y:S04]  /*9760*/  ISETP.NE.AND P0, PT, R112.reuse, 0x3, PT ;  /* 0x000000037000780c */ /* 0x040fe80003f05270 */
[----:B------:R-:W-:Y:S02]  /*9770*/  SEL R112, R112, RZ, P0 ;  /* 0x000000ff70707207 */ /* 0x000fe40000000000 */
[----:B-----5:R-:W-:Y:S04]  /*9780*/  SEL R2, RZ, 0x1, P0 ;  /* 0x00000001ff027807 */ /* 0x020fe80000000000 */
[----:B------:R-:W-:Y:S02]  /*9790*/  LOP3.LUT R114, R114, R2, RZ, 0x3c, !PT ;  /* 0x0000000272727212 */ /* 0x000fe400078e3cff */
.L_x_130:
[----:B------:R-:W-:Y:S05]  /*97a0*/  BSYNC B1 ;  /* 0x0000000000017941 */ /* 0x000fea0003800000 */
.L_x_129:
[----:B------:R-:W-:Y:S04]  /*97b0*/  SHF.R.U32.HI R3, RZ, 0x15, R0 ;  /* 0x00000015ff037819 */ /* 0x000fe80000011600 */
[----:B------:R-:W-:Y:S04]  /*97c0*/  LOP3.LUT R2, R3, 0x3, RZ, 0xc0, !PT ;  /* 0x0000000303027812 */ /* 0x000fe800078ec0ff */
[----:B------:R-:W-:Y:S11]  /*97d0*/  ISETP.NE.AND P0, PT, R88, R2, PT ;  /* 0x000000025800720c */ /* 0x000ff60003f05270 */
[----:B------:R-:W-:Y:S02]  /*97e0*/  @!UPT UIADD3 URZ, UPT, UPT, URZ, URZ, URZ ;  /* 0x000000fffffff290 */ /* 0x000fe4000fffe0ff */
[----:B------:R-:W-:Y:S05]  /*97f0*/  @P0 BRA `(.L_x_134) ;  /* 0x0000000000bc0947 */ /* 0x000fea0003800000 */
[----:B------:R-:W-:Y:S02]  /*9800*/  LOP3.LUT P0, RZ, R3, 0x3, R90, 0x48, !PT ;  /* 0x0000000303ff7812 */ /* 0x000fe4000780485a */
[----:B------:R-:W-:Y:S11]  /*9810*/  MOV R16, R0 ;  /* 0x0000000000107202 */ /* 0x000ff60000000f00 */
[----:B------:R-:W-:Y:S05]  /*9820*/  @!P0 BRA `(.L_x_135) ;  /* 0x0000000000408947 */ /* 0x000fea0003800000 */
[----:B------:R-:W5:Y:S01]  /*9830*/  LDCU.64 UR8, c[0x4][0x70] ;  /* 0x01000e00ff0877ac */ /* 0x000f620008000a00 */
[----:B------:R-:W-:Y:S01]  /*9840*/  MOV R15, 0x0 ;  /* 0x00000000000f7802 */ /* 0x000fe20000000f00 */
[----:B------:R-:W-:Y:S02]  /*9850*/  HFMA2 R12, -RZ, RZ, 0, 5.9604644775390625e-08 ;  /* 0x00000001ff0c7431 */ /* 0x000fe400000001ff */
[----:B------:R-:W-:Y:S02]  /*9860*/  IMAD.MOV.U32 R8, RZ, RZ, 0x192 ;  /* 0x00000192ff087424 */ /* 0x000fe400078e00ff */
[----:B------:R-:W-:Y:S01]  /*9870*/  IMAD.MOV.U32 R13, RZ, RZ, RZ ;  /* 0x000000ffff0d7224 */ /* 0x000fe200078e00ff */
[----:B------:R-:W1:Y:S01]  /*9880*/  LDCU.64 UR6, c[0x4][0x78] ;  /* 0x01000f00ff0677ac */ /* 0x000e620008000a00 */
[----:B------:R-:W2:Y:S01]  /*9890*/  LDC.64 R14, c[0x4][R15] ;  /* 0x010000000f0e7b82 */ /* 0x000ea20000000a00 */
[----:B------:R-:W3:Y:S01]  /*98a0*/  LDCU.64 UR4, c[0x4][0x10] ;  /* 0x01000200ff0477ac */ /* 0x000ee20008000a00 */
[----:B-----5:R-:W-:Y:S01]  /*98b0*/  MOV R5, UR9 ;  /* 0x0000000900057c02 */ /* 0x020fe20008000f00 */
[----:B------:R-:W-:Y:S01]  /*98c0*/  IMAD.U32 R4, RZ, RZ, UR8 ;  /* 0x00000008ff047e24 */ /* 0x000fe2000f8e00ff */
[----:B-1----:R-:W-:Y:S01]  /*98d0*/  MOV R7, UR7 ;  /* 0x0000000700077c02 */ /* 0x002fe20008000f00 */
[----:B------:R-:W-:Y:S01]  /*98e0*/  IMAD.U32 R6, RZ, RZ, UR6 ;  /* 0x00000006ff067e24 */ /* 0x000fe2000f8e00ff */
[----:B---3--:R-:W-:Y:S01]  /*98f0*/  MOV R11, UR5 ;  /* 0x00000005000b7c02 */ /* 0x008fe20008000f00 */
[----:B------:R-:W-:Y:S02]  /*9900*/  IMAD.U32 R10, RZ, RZ, UR4 ;  /* 0x00000004ff0a7e24 */ /* 0x000fe4000f8e00ff */
[----:B--2---:R-:W-:Y:S07]  /*9910*/  LEPC R20, `(.L_x_135) ;  /* 0x000000001014794e */ /* 0x004fee0000000000 */
[----:B----4-:R-:W-:Y:S05]  /*9920*/  CALL.ABS.NOINC R14 ;  /* 0x000000000e007343 */ /* 0x010fea0003c00000 */
.L_x_135:
        /* <DEDUP_REMOVED lines=12> */
[----:B------:R-:W5:Y:S01]  /*99f0*/  LDCU.64 UR6, c[0x4][0x78] ;  /* 0x01000f00ff0677ac */ /* 0x000f620008000a00 */
[----:B------:R-:W2:Y:S01]  /*9a00*/  LDC.64 R14, c[0x4][R15] ;  /* 0x010000000f0e7b82 */ /* 0x000ea20000000a00 */
[----:B------:R-:W3:Y:S01]  /*9a10*/  LDCU.64 UR4, c[0x4][0x10] ;  /* 0x01000200ff0477ac */ /* 0x000ee20008000a00 */
[----:B-1----:R-:W-:Y:S01]  /*9a20*/  MOV R5, UR9 ;  /* 0x0000000900057c02 */ /* 0x002fe20008000f00 */
[----:B------:R-:W-:Y:S01]  /*9a30*/  IMAD.U32 R4, RZ, RZ, UR8 ;  /* 0x00000008ff047e24 */ /* 0x000fe2000f8e00ff */
[----:B-----5:R-:W-:Y:S01]  /*9a40*/  MOV R7, UR7 ;  /* 0x0000000700077c02 */ /* 0x020fe20008000f00 */
[----:B------:R-:W-:Y:S01]  /*9a50*/  IMAD.U32 R6, RZ, RZ, UR6 ;  /* 0x00000006ff067e24 */ /* 0x000fe2000f8e00ff */
[----:B---3--:R-:W-:Y:S01]  /*9a60*/  MOV R11, UR5 ;  /* 0x00000005000b7c02 */ /* 0x008fe20008000f00 */
[----:B------:R-:W-:Y:S02]  /*9a70*/  IMAD.U32 R10, RZ, RZ, UR4 ;  /* 0x00000004ff0a7e24 */ /* 0x000fe4000f8e00ff */
[----:B--2---:R-:W-:Y:S07]  /*9a80*/  LEPC R20, `(.L_x_136) ;  /* 0x000000001014794e */ /* 0x004fee0000000000 */
[----:B----4-:R-:W-:Y:S05]  /*9a90*/  CALL.ABS.NOINC R14 ;  /* 0x000000000e007343 */ /* 0x010fea0003c00000 */
.L_x_136:
[----:B------:R-:W-:Y:S05]  /*9aa0*/  WARPSYNC.ALL ;  /* 0x0000000000007948 */ /* 0x000fea0003800000 */
[----:B------:R-:W-:Y:S11]  /*9ab0*/  R2UR UR4, R16 ;  /* 0x00000000100472ca */ /* 0x000ff600000e0000 */
[----:B------:R-:W-:Y:S02]  /*9ac0*/  @!UPT UIADD3 URZ, UPT, UPT, URZ, URZ, URZ ;  /* 0x000000fffffff290 */ /* 0x000fe4000fffe0ff */
[----:B------:R-:W1:Y:S02]  /*9ad0*/  LDTM.x16 R4, tmem[UR4+0x20] ;  /* 0x00002004000479ee */ /* 0x000e640008240000 */
[----:B-1----:R-:W-:Y:S01]  /*9ae0*/  NOP ;  /* 0x0000000000007918 */ /* 0x002fe20000000000 */
.L_x_134:
[----:B---3--:R-:W-:Y:S01]  /*9af0*/  SHF.L.U32 R3, R52, 0x10, RZ ;  /* 0x0000001034037819 */ /* 0x008fe200000006ff */
[C---:B------:R-:W-:Y:S01]  /*9b00*/  FMUL R0, R43.reuse, R24 ;  /* 0x000000182b007220 */ /* 0x040fe20000400000 */
[----:B------:R-:W-:Y:S01]  /*9b10*/  ISETP.NE.AND P1, PT, R88, R2, PT ;  /* 0x000000025800720c */ /* 0x000fe20003f25270 */
[----:B------:R-:W-:Y:S01]  /*9b20*/  FMUL R2, R43, R25 ;  /* 0x000000192b027220 */ /* 0x000fe20000400000 */
[----:B--2---:R-:W-:Y:S01]  /*9b30*/  LOP3.LUT R21, R52, 0xffff0000, RZ, 0xc0, !PT ;  /* 0xffff000034157812 */ /* 0x004fe200078ec0ff */
        /* <DEDUP_REMOVED lines=13> */
[----:B-1----:R-:W-:Y:S01]  /*9c10*/  MOV R47, UR45 ;  /* 0x0000002d002f7c02 */ /* 0x002fe20008000f00 */
        /* <DEDUP_REMOVED lines=9> */
[----:B----4-:R-:W-:Y:S01]  /*9cb0*/  LOP3.LUT R41, R65, 0xffff0000, RZ, 0xc0, !PT ;  /* 0xffff000041297812 */ /* 0x010fe200078ec0ff */
        /* <DEDUP_REMOVED lines=56> */
[C---:B------:R-:W-:Y:S01]  /*a040*/  LOP3.LUT R21, R68.reuse, 0xffff0000, RZ, 0xc0, !PT ;  /* 0xffff000044157812 */ /* 0x040fe200078ec0ff */
[C---:B------:R-:W-:Y:S01]  /*a050*/  FFMA R2, R45.reuse, R42, R2 ;  /* 0x0000002a2d027223 */ /* 0x040fe20000000002 */
[C---:B------:R-:W-:Y:S01]  /*a060*/  FFMA R23, R45.reuse, R44, R23 ;  /* 0x0000002c2d177223 */ /* 0x040fe20000000017 */
[----:B------:R-:W-:Y:S01]  /*a070*/  FFMA R40, R45, R46, R40 ;  /* 0x0000002e2d287223 */ /* 0x000fe20000000028 */
[----:B------:R-:W-:Y:S01]  /*a080*/  SHF.L.U32 R42, R68, 0x10, RZ ;  /* 0x00000010442a7819 */ /* 0x000fe200000006ff */
[C---:B------:R-:W-:Y:S01]  /*a090*/  FMUL R41, R43.reuse, R12 ;  /* 0x0000000c2b297220 */ /* 0x040fe20000400000 */
[----:B------:R-:W-:Y:S01]  /*a0a0*/  F2FP.BF16.F32.PACK_AB R62, R2, R0 ;  /* 0x00000000023e723e */ /* 0x000fe200000010ff */
[C---:B------:R-:W-:Y:S01]  /*a0b0*/  FMUL R0, R43.reuse, R13 ;  /* 0x0000000d2b007220 */ /* 0x040fe20000400000 */
[----:B------:R-:W-:Y:S01]  /*a0c0*/  F2FP.BF16.F32.PACK_AB R63, R40, R23 ;  /* 0x00000017283f723e */ /* 0x000fe200000010ff */
[----:B------:R-:W-:Y:S01]  /*a0d0*/  FMUL R2, R43, R14 ;  /* 0x0000000e2b027220 */ /* 0x000fe20000400000 */
[----:B------:R-:W-:Y:S01]  /*a0e0*/  @!P1 IADD3 R46, PT, PT, R47, UR44, RZ ;  /* 0x0000002c2f2e9c10 */ /* 0x000fe2000fffe0ff */
[----:B------:R-:W-:Y:S01]  /*a0f0*/  FMUL R3, R43, R15 ;  /* 0x0000000f2b037220 */ /* 0x000fe20000400000 */
[----:B------:R-:W-:Y:S01]  /*a100*/  SHF.L.U32 R22, R69, 0x10, RZ ;  /* 0x0000001045167819 */ /* 0x000fe200000006ff */
[----:B------:R-:W-:Y:S01]  /*a110*/  FFMA R41, R45, R42, R41 ;  /* 0x0000002a2d297223 */ /* 0x000fe20000000029 */
[----:B------:R-:W-:Y:S01]  /*a120*/  LOP3.LUT R23, R69, 0xffff0000, RZ, 0xc0, !PT ;  /* 0xffff000045177812 */ /* 0x000fe200078ec0ff */
[----:B------:R-:W-:Y:S01]  /*a130*/  FMUL R20, R43, R16 ;  /* 0x000000102b147220 */ /* 0x000fe20000400000 */
[----:B------:R-:W-:Y:S01]  /*a140*/  SHF.L.U32 R40, R70, 0x10, RZ ;  /* 0x0000001046287819 */ /* 0x000fe200000006ff */
[C---:B------:R-:W-:Y:S01]  /*a150*/  FFMA R0, R45.reuse, R21, R0 ;  /* 0x000000152d007223 */ /* 0x040fe20000000000 */
[----:B------:R-:W-:Y:S01]  /*a160*/  @!P1 IADD3 R46, PT, PT, R104, R46, RZ ;  /* 0x0000002e682e9210 */ /* 0x000fe20007ffe0ff */
[C---:B------:R-:W-:Y:S01]  /*a170*/  FFMA R2, R45.reuse, R22, R2 ;  /* 0x000000162d027223 */ /* 0x040fe20000000002 */
[C---:B------:R-:W-:Y:S01]  /*a180*/  FFMA R3, R45.reuse, R23, R3 ;  /* 0x000000172d037223 */ /* 0x040fe20000000003 */
[----:B------:R-:W-:Y:S01]  /*a190*/  FFMA R20, R45, R40, R20 ;  /* 0x000000282d147223 */ /* 0x000fe20000000014 */
[----:B------:R-:W-:Y:S01]  /*a1a0*/  LOP3.LUT R40, R70, 0xffff0000, RZ, 0xc0, !PT ;  /* 0xffff000046287812 */ /* 0x000fe200078ec0ff */
[----:B------:R1:W-:Y:S01]  /*a1b0*/  @!P1 STS.128 [R46+0x200], R48 ;  /* 0x000200302e009388 */ /* 0x0003e20000000c00 */
[----:B------:R-:W-:Y:S01]  /*a1c0*/  FMUL R21, R43, R17 ;  /* 0x000000112b157220 */ /* 0x000fe20000400000 */
[----:B------:R-:W-:Y:S01]  /*a1d0*/  SHF.L.U32 R42, R71, 0x10, RZ ;  /* 0x00000010472a7819 */ /* 0x000fe200000006ff */
[----:B------:R-:W-:Y:S01]  /*a1e0*/  FMUL R22, R43, R18 ;  /* 0x000000122b167220 */ /* 0x000fe20000400000 */
[----:B------:R-:W-:Y:S01]  /*a1f0*/  LOP3.LUT R44, R71, 0xffff0000, RZ, 0xc0, !PT ;  /* 0xffff0000472c7812 */ /* 0x000fe200078ec0ff */
[----:B------:R-:W-:Y:S01]  /*a200*/  FMUL R23, R43, R19 ;  /* 0x000000132b177220 */ /* 0x000fe20000400000 */
[C---:B------:R-:W-:Y:S01]  /*a210*/  FFMA R21, R45.reuse, R40, R21 ;  /* 0x000000282d157223 */ /* 0x040fe20000000015 */
[C---:B------:R-:W-:Y:S01]  /*a220*/  FFMA R22, R45.reuse, R42, R22 ;  /* 0x0000002a2d167223 */ /* 0x040fe20000000016 */
[----:B------:R1:W-:Y:S01]  /*a230*/  @!P1 STS.128 [R47+UR44+0xa00], R60 ;  /* 0x000a003c2f009988 */ /* 0x0003e20008000c2c */
[----:B------:R-:W-:Y:S01]  /*a240*/  FFMA R23, R45, R44, R23 ;  /* 0x0000002c2d177223 */ /* 0x000fe20000000017 */
[----:B------:R-:W-:Y:S02]  /*a250*/  F2FP.BF16.F32.PACK_AB R96, R0, R41 ;  /* 0x000000290060723e */ /* 0x000fe400000010ff */
[----:B------:R-:W-:Y:S02]  /*a260*/  F2FP.BF16.F32.PACK_AB R97, R3, R2 ;  /* 0x000000020361723e */ /* 0x000fe400000010ff */
[----:B------:R-:W-:Y:S02]  /*a270*/  F2FP.BF16.F32.PACK_AB R98, R21, R20 ;  /* 0x000000141562723e */ /* 0x000fe400000010ff */
[----:B------:R-:W-:Y:S02]  /*a280*/  F2FP.BF16.F32.PACK_AB R99, R23, R22 ;  /* 0x000000161763723e */ /* 0x000fe400000010ff */
[----:B------:R-:W-:Y:S02]  /*a290*/  MOV R0, UR48 ;  /* 0x0000003000007c02 */ /* 0x000fe40008000f00 */
[----:B------:R-:W-:Y:S01]  /*a2a0*/  MOV R2, UR58 ;  /* 0x0000003a00027c02 */ /* 0x000fe20008000f00 */
[----:B------:R1:W-:Y:S01]  /*a2b0*/  @!P1 STS.128 [R46+0xa00], R96 ;  /* 0x000a00602e009388 */ /* 0x0003e20000000c00 */
[----:B------:R-:W-:Y:S01]  /*a2c0*/  @P2 LEA R0, R0, UR44, 0x3 ;  /* 0x0000002c00002c11 */ /* 0x000fe2000f8e18ff */
[----:B------:R-:W-:Y:S01]  /*a2d0*/  @!PT LDS RZ, [RZ] ;  /* 0x00000000fffff984 */ /* 0x000fe20000000800 */
[----:B------:R-:W-:Y:S01]  /*a2e0*/  @!PT LDS RZ, [RZ] ;  /* 0x00000000fffff984 */ /* 0x000fe20000000800 */
[----:B------:R-:W-:Y:S01]  /*a2f0*/  @!PT LDS RZ, [RZ] ;  /* 0x00000000fffff984 */ /* 0x000fe20000000800 */
[----:B------:R-:W-:Y:S01]  /*a300*/  @!PT LDS RZ, [RZ] ;  /* 0x00000000fffff984 */ /* 0x000fe20000000800 */
[----:B------:R2:W-:Y:S06]  /*a310*/  MEMBAR.ALL.CTA ;  /* 0x0000000000007992 */ /* 0x0005ec0000008000 */
[----:B--2---:R-:W2:Y:S01]  /*a320*/  FENCE.VIEW.ASYNC.S ;  /* 0x00000000000073c6 */ /* 0x004ea20000000000 */
[----:B------:R-:W-:Y:S05]  /*a330*/  WARPSYNC.ALL ;  /* 0x0000000000007948 */ /* 0x000fea0003800000 */
[----:B------:R-:W-:Y:S01]  /*a340*/  BSSY.RECONVERGENT B0, `(.L_x_137) ;  /* 0x0000011000007945 */ /* 0x000fe20003800200 */
[----:B--2---:R-:W-:Y:S06]  /*a350*/  BAR.SYNC.DEFER_BLOCKING 0x1, 0x80 ;  /* 0x0042000000007b1d */ /* 0x004fec0000010000 */
[----:B------:R-:W-:Y:S05]  /*a360*/  @P0 BRA `(.L_x_138) ;  /* 0x0000000000380947 */ /* 0x000fea0003800000 */
[----:B------:R-:W2:Y:S01]  /*a370*/  LDCU.64 UR6, c[0x0][0x348] ;  /* 0x00006900ff0677ac */ /* 0x000ea20008000a00 */
[----:B------:R-:W-:Y:S01]  /*a380*/  ULEA UR5, UR45, UR44, 0xc ;  /* 0x0000002c2d057291 */ /* 0x000fe2000f8e60ff */
[----:B------:R-:W-:Y:S01]  /*a390*/  UMOV UR54, UR50 ;  /* 0x0000003200367c82 */ /* 0x000fe20008000000 */
[----:B------:R-:W-:Y:S02]  /*a3a0*/  UMOV UR55, UR36 ;  /* 0x0000002400377c82 */ /* 0x000fe40008000000 */
[----:B------:R-:W-:Y:S02]  /*a3b0*/  UIADD3 UR52, UPT, UPT, UR5, 0x200, URZ ;  /* 0x0000020005347890 */ /* 0x000fe4000fffe0ff */
[----:B------:R-:W-:Y:S02]  /*a3c0*/  UIADD3 UR8, UPT, UPT, UR5, 0xa00, URZ ;  /* 0x00000a0005087890 */ /* 0x000fe4000fffe0ff */
        /* <DEDUP_REMOVED lines=8> */
.L_x_138:
[----:B------:R-:W-:Y:S05]  /*a450*/  BSYNC.RECONVERGENT B0 ;  /* 0x0000000000007941 */ /* 0x000fea0003800200 */
.L_x_137:
[----:B------:R-:W-:Y:S01]  /*a460*/  UISETP.NE.AND UP1, UPT, UR51, URZ, UPT ;  /* 0x000000ff3300728c */ /* 0x000fe2000bf25270 */
[----:B------:R-:W-:Y:S01]  /*a470*/  @P2 VIADD R3, R0, 0x88 ;  /* 0x0000008800032836 */ /* 0x000fe20000000000 */
[----:B------:R-:W-:Y:S01]  /*a480*/  UIADD3 UR4, UPT, UPT, UR45, 0x1, URZ ;  /* 0x000000012d047890 */ /* 0x000fe2000fffe0ff */
[----:B------:R-:W-:Y:S01]  /*a490*/  BSSY.RECONVERGENT B0, `(.L_x_139) ;  /* 0x000000a000007945 */ /* 0x000fe20003800200 */
[----:B------:R-:W-:Y:S02]  /*a4a0*/  LEA R0, R112, UR44, 0x3 ;  /* 0x0000002c70007c11 */ /* 0x000fe4000f8e18ff */
[----:B------:R-:W-:Y:S01]  /*a4b0*/  UISETP.NE.AND UP0, UPT, UR4, 0x3, UPT ;  /* 0x000000030400788c */ /* 0x000fe2000bf05270 */
[----:B------:R-:W-:Y:S01]  /*a4c0*/  @P2 PRMT R3, R2, 0x654, R3 ;  /* 0x0000065402032816 */ /* 0x000fe20000000003 */
[----:B------:R-:W-:Y:S01]  /*a4d0*/  UISETP.EQ.XOR UP1, UPT, UR4, 0x3, UP1 ;  /* 0x000000030400788c */ /* 0x000fe20008f22a70 */
[----:B------:R-:W-:Y:S01]  /*a4e0*/  @P2 SHF.L.U32 R2, R114, 0x1f, RZ ;  /* 0x0000001f72022819 */ /* 0x000fe200000006ff */
[----:B------:R-:W-:Y:S02]  /*a4f0*/  USEL UR46, UR4, URZ, UP0 ;  /* 0x000000ff042e7287 */ /* 0x000fe40008000000 */
[----:B------:R-:W-:Y:S01]  /*a500*/  UP2UR UR47, UPR, URZ, 0x2 ;  /* 0x00000002ff2f7883 */ /* 0x000fe20008000000 */
[----:B------:R-:W-:Y:S11]  /*a510*/  @P0 BRA `(.L_x_140) ;  /* 0x0000000000040947 */ /* 0x000ff60003800000 */
[----:B------:R-:W-:Y:S04]  /*a520*/  DEPBAR.LE SB0, 0x1 ;  /* 0x000080400000791a */ /* 0x000fe80000000000 */
.L_x_140:
[----:B------:R-:W-:Y:S05]  /*a530*/  BSYNC.RECONVERGENT B0 ;  /* 0x0000000000007941 */ /* 0x000fea0003800200 */
.L_x_139:
[----:B------:R-:W-:Y:S01]  /*a540*/  BAR.SYNC.DEFER_BLOCKING 0x1, 0x80 ;  /* 0x0042000000007b1d */ /* 0x000fe20000010000 */
[----:B------:R-:W-:Y:S04]  /*a550*/  UIADD3 UR4, UPT, UPT, UR48, 0x1, URZ ;  /* 0x0000000130047890 */ /* 0x000fe8000fffe0ff */
[----:B------:R-:W-:Y:S04]  /*a560*/  UISETP.NE.AND UP0, UPT, UR4, 0x3, UPT ;  /* 0x000000030400788c */ /* 0x000fe8000bf05270 */
[----:B------:R-:W-:Y:S01]  /*a570*/  USEL UR52, UR4, URZ, UP0 ;  /* 0x000000ff04347287 */ /* 0x000fe20008000000 */
[----:B------:R2:W-:Y:S01]  /*a580*/  @P2 SYNCS.ARRIVE.TRANS64.RED.A1T0 RZ, [R3+URZ], RZ ;  /* 0x000000ff03ff29a7 */ /* 0x0005e200081004ff */
[----:B------:R-:W-:Y:S01]  /*a590*/  BSSY B1, `(.L_x_141) ;  /* 0x0000015000017945 */ /* 0x000fe20003800000 */
[----:B------:R-:W3:Y:S02]  /*a5a0*/  @P2 SYNCS.PHASECHK.TRANS64.TRYWAIT P0, [R0+URZ+0x70], R2 ;  /* 0x00007002000025a7 */ /* 0x000ee400080011ff */
[----:B---3--:R-:W-:Y:S01]  /*a5b0*/  @P2 SEL R113, RZ, 0x1, !P0 ;  /* 0x00000001ff712807 */ /* 0x008fe20004000000 */
[----:B--2---:R-:W-:Y:S06]  /*a5c0*/  @!P2 BRA `(.L_x_142) ;  /* 0x000000000044a947 */ /* 0x004fec0003800000 */
        /* <DEDUP_REMOVED lines=10> */
.L_x_144:
[----:B------:R-:W-:Y:S05]  /*a670*/  BSYNC B0 ;  /* 0x0000000000007941 */ /* 0x000fea0003800000 */
.L_x_143:
[----:B------:R-:W-:Y:S11]  /*a680*/  ISETP.NE.AND P0, PT, R115, RZ, PT ;  /* 0x000000ff7300720c */ /* 0x000ff60003f05270 */
[----:B------:R-:W-:Y:S02]  /*a690*/  @!UPT UIADD3 URZ, UPT, UPT, URZ, URZ, URZ ;  /* 0x000000fffffff290 */ /* 0x000fe4000fffe0ff */
[----:B------:R3:W4:Y:S04]  /*a6a0*/  @P0 LDS.128 R52, [R112+UR44+0x200] ;  /* 0x0002002c70340984 */ /* 0x0007280008000c00 */
[----:B------:R3:W1:Y:S04]  /*a6b0*/  @P0 LDS.128 R64, [R112+UR44+0xa00] ;  /* 0x000a002c70400984 */ /* 0x0006680008000c00 */
[----:B------:R3:W1:Y:S04]  /*a6c0*/  @P0 LDS.128 R56, [R2+0x200] ;  /* 0x0002000002380984 */ /* 0x0006680000000c00 */
[----:B------:R3:W1:Y:S02]  /*a6d0*/  @P0 LDS.128 R68, [R2+0xa00] ;  /* 0x000a000002440984 */ /* 0x0006640000000c00 */
.L_x_142:
[----:B------:R-:W-:Y:S05]  /*a6e0*/  BSYNC B1 ;  /* 0x0000000000017941 */ /* 0x000fea0003800000 */
.L_x_141:
[----:B------:R-:W-:Y:S05]  /*a6f0*/  VIADD R107, R107, 0x400010 ;  /* 0x004000106b6b7836 */ /* 0x000fea0000000000 */
[----:B--2---:R-:W-:Y:S04]  /*a700*/  SHF.R.U32.HI R0, RZ, 0x15, R107 ;  /* 0x00000015ff007819 */ /* 0x004fe8000001166b */
[----:B---3--:R-:W-:Y:S04]  /*a710*/  LOP3.LUT R2, R0, 0x3, RZ, 0xc0, !PT ;  /* 0x0000000300027812 */ /* 0x008fe800078ec0ff */
[----:B------:R-:W-:Y:S11]  /*a720*/  ISETP.NE.AND P0, PT, R88, R2, PT ;  /* 0x000000025800720c */ /* 0x000ff60003f05270 */
[----:B------:R-:W-:Y:S02]  /*a730*/  @!UPT UIADD3 URZ, UPT, UPT, URZ, URZ, URZ ;  /* 0x000000fffffff290 */ /* 0x000fe4000fffe0ff */
[----:B------:R-:W-:Y:S05]  /*a740*/  @P0 BRA `(.L_x_146) ;  /* 0x0000000000bc0947 */ /* 0x000fea0003800000 */
[----:B------:R-:W-:Y:S02]  /*a750*/  LOP3.LUT P0, RZ, R0, 0x3, R90, 0x48, !PT ;  /* 0x0000000300ff7812 */ /* 0x000fe4000780485a */
[----:B------:R-:W-:Y:S11]  /*a760*/  MOV R16, R107 ;  /* 0x0000006b00107202 */ /* 0x000ff60000000f00 */
[----:B------:R-:W-:Y:S05]  /*a770*/  @!P0 BRA `(.L_x_147) ;  /* 0x0000000000408947 */ /* 0x000fea0003800000 */
[----:B------:R-:W2:Y:S01]  /*a780*/  LDCU.64 UR8, c[0x4][0x70] ;  /* 0x01000e00ff0877ac */ /* 0x000ea20008000a00 */
[----:B------:R-:W-:Y:S01]  /*a790*/  MOV R15, 0x0 ;  /* 0x00000000000f7802 */ /* 0x000fe20000000f00 */
[----:B------:R-:W-:Y:S02]  /*a7a0*/  HFMA2 R12, -RZ, RZ, 0, 5.9604644775390625e-08 ;  /* 0x00000001ff0c7431 */ /* 0x000fe400000001ff */
[----:B------:R-:W-:Y:S02]  /*a7b0*/  IMAD.MOV.U32 R8, RZ, RZ, 0x192 ;  /* 0x00000192ff087424 */ /* 0x000fe400078e00ff */
[----:B------:R-:W-:Y:S01]  /*a7c0*/  IMAD.MOV.U32 R13, RZ, RZ, RZ ;  /* 0x000000ffff0d7224 */ /* 0x000fe200078e00ff */
[----:B------:R-:W3:Y:S01]  /*a7d0*/  LDCU.64 UR6, c[0x4][0x78] ;  /* 0x01000f00ff0677ac */ /* 0x000ee20008000a00 */
[----:B------:R-:W1:Y:S01]  /*a7e0*/  LDC.64 R14, c[0x4][R15] ;  /* 0x010000000f0e7b82 */ /* 0x000e620000000a00 */
[----:B------:R-:W5:Y:S01]  /*a7f0*/  LDCU.64 UR4, c[0x4][0x10] ;  /* 0x01000200ff0477ac */ /* 0x000f620008000a00 */
[----:B--2---:R-:W-:Y:S01]  /*a800*/  MOV R5, UR9 ;  /* 0x0000000900057c02 */ /* 0x004fe20008000f00 */
[----:B------:R-:W-:Y:S01]  /*a810*/  IMAD.U32 R4, RZ, RZ, UR8 ;  /* 0x00000008ff047e24 */ /* 0x000fe2000f8e00ff */
[----:B---3--:R-:W-:Y:S01]  /*a820*/  MOV R7, UR7 ;  /* 0x0000000700077c02 */ /* 0x008fe20008000f00 */
[----:B------:R-:W-:Y:S01]  /*a830*/  IMAD.U32 R6, RZ, RZ, UR6 ;  /* 0x00000006ff067e24 */ /* 0x000fe2000f8e00ff */
[----:B-----5:R-:W-:Y:S01]  /*a840*/  MOV R11, UR5 ;  /* 0x00000005000b7c02 */ /* 0x020fe20008000f00 */
[----:B------:R-:W-:Y:S02]  /*a850*/  IMAD.U32 R10, RZ, RZ, UR4 ;  /* 0x00000004ff0a7e24 */ /* 0x000fe4000f8e00ff */
[----:B------:R-:W-:Y:S07]  /*a860*/  LEPC R20, `(.L_x_147) ;  /* 0x000000001014794e */ /* 0x000fee0000000000 */
[----:B-1--4-:R-:W-:Y:S05]  /*a870*/  CALL.ABS.NOINC R14 ;  /* 0x000000000e007343 */ /* 0x012fea0003c00000 */
.L_x_147:
[----:B------:R-:W-:Y:S05]  /*a880*/  WARPSYNC.ALL ;  /* 0x0000000000007948 */ /* 0x000fea0003800000 */
[C---:B------:R-:W-:Y:S01]  /*a890*/  R2UR UR4, R16.reuse ;  /* 0x00000000100472ca */ /* 0x040fe200000e0000 */
[----:B------:R-:W-:Y:S05]  /*a8a0*/  VIADD R0, R16, 0x20 ;  /* 0x0000002010007836 */ /* 0x000fea0000000000 */
[----:B------:R-:W-:Y:S04]  /*a8b0*/  SHF.R.U32.HI R0, RZ, 0x15, R0 ;  /* 0x00000015ff007819 */ /* 0x000fe80000011600 */
[----:B------:R-:W-:Y:S03]  /*a8c0*/  LOP3.LUT P0, RZ, R0, 0x3, R90, 0x48, !PT ;  /* 0x0000000300ff7812 */ /* 0x000fe6000780485a */
[----:B------:R-:W2:Y:S10]  /*a8d0*/  LDTM.x16 R24, tmem[UR4] ;  /* 0x00000004001879ee */ /* 0x000eb40008240000 */
[----:B--2---:R-:W-:Y:S05]  /*a8e0*/  @!P0 BRA `(.L_x_148) ;  /* 0x0000000000408947 */ /* 0x004fea0003800000 */
        /* <DEDUP_REMOVED lines=16> */
.L_x_148:
[----:B------:R-:W-:Y:S05]  /*a9f0*/  WARPSYNC.ALL ;  /* 0x0000000000007948 */ /* 0x000fea0003800000 */
[----:B------:R-:W-:Y:S11]  /*aa00*/  R2UR UR4, R16 ;  /* 0x00000000100472ca */ /* 0x000ff600000e0000 */
[----:B------:R-:W-:Y:S02]  /*aa10*/  @!UPT UIADD3 URZ, UPT, UPT, URZ, URZ, URZ ;  /* 0x000000fffffff290 */ /* 0x000fe4000fffe0ff */
[----:B------:R-:W2:Y:S02]  /*aa20*/  LDTM.x16 R4, tmem[UR4+0x20] ;  /* 0x00002004000479ee */ /* 0x000ea40008240000 */
[----:B--2---:R-:W-:Y:S01]  /*aa30*/  NOP ;  /* 0x0000000000007918 */ /* 0x004fe20000000000 */
.L_x_146:
[----:B------:R-:W-:Y:S01]  /*aa40*/  ISETP.NE.AND P1, PT, R88, R2, PT ;  /* 0x000000025800720c */ /* 0x000fe20003f25270 */
[----:B------:R-:W-:Y:S05]  /*aa50*/  WARPSYNC.ALL ;  /* 0x0000000000007948 */ /* 0x000fea0003800000 */
[C---:B----4-:R-:W-:Y:S01]  /*aa60*/  SHF.L.U32 R3, R52.reuse, 0x10, RZ ;  /* 0x0000001034037819 */ /* 0x050fe200000006ff */
[----:B------:R-:W-:Y:S01]  /*aa70*/  NOP ;  /* 0x0000000000007918 */ /* 0x000fe20000000000 */
[----:B------:R-:W-:Y:S01]  /*aa80*/  LOP3.LUT R40, R52, 0xffff0000, RZ, 0xc0, !PT ;  /* 0xffff000034287812 */ /* 0x000fe200078ec0ff */
[----:B------:R-:W-:Y:S01]  /*aa90*/  FMUL R0, R43, R24 ;  /* 0x000000182b007220 */ /* 0x000fe20000400000 */
[----:B------:R-:W-:Y:S01]  /*aaa0*/  SHF.L.U32 R41, R53, 0x10, RZ ;  /* 0x0000001035297819 */ /* 0x000fe200000006ff */
[C---:B------:R-:W-:Y:S01]  /*aab0*/  FMUL R20, R43.reuse, R4 ;  /* 0x000000042b147220 */ /* 0x040fe20000400000 */
[----:B------:R-:W-:Y:S01]  /*aac0*/  MOV R4, UR46 ;  /* 0x0000002e00047c02 */ /* 0x000fe20008000f00 */
[----:B------:R-:W-:Y:S01]  /*aad0*/  FMUL R2, R43, R25 ;  /* 0x000000192b027220 */ /* 0x000fe20000400000 */
[----:B------:R-:W-:Y:S01]  /*aae0*/  LOP3.LUT R42, R53, 0xffff0000, RZ, 0xc0, !PT ;  /* 0xffff0000352a7812 */ /* 0x000fe200078ec0ff */
[C---:B------:R-:W-:Y:S01]  /*aaf0*/  FFMA R0, R45.reuse, R3, R0 ;  /* 0x000000032d007223 */ /* 0x040fe20000000000 */
[----:B------:R-:W-:Y:S01]  /*ab00*/  @!P1 LEA R105, R4, R105, 0xc ;  /* 0x0000006904699211 */ /* 0x000fe200078e60ff */
[----:B------:R-:W-:Y:S01]  /*ab10*/  FFMA R2, R45, R40, R2 ;  /* 0x000000282d027223 */ /* 0x000fe20000000002 */
[----:B------:R-:W-:Y:S01]  /*ab20*/  R2UR UR4, R106 ;  /* 0x000000006a0472ca */ /* 0x000fe200000e0000 */
[C---:B------:R-:W-:Y:S01]  /*ab30*/  FMUL R3, R43.reuse, R26 ;  /* 0x0000001a2b037220 */ /* 0x040fe20000400000 */
[----:B------:R-:W-:Y:S01]  /*ab40*/  SHF.L.U32 R44, R54, 0x10, RZ ;  /* 0x00000010362c7819 */ /* 0x000fe200000006ff */
[C---:B------:R-:W-:Y:S01]  /*ab50*/  FMUL R4, R43.reuse, R27 ;  /* 0x0000001b2b047220 */ /* 0x040fe20000400000 */
[----:B-1----:R-:W-:Y:S01]  /*ab60*/  F2FP.BF16.F32.PACK_AB R96, R2, R0 ;  /* 0x000000000260723e */ /* 0x002fe200000010ff */
[----:B------:R-:W-:Y:S01]  /*ab70*/  FMUL R21, R43, R5 ;  /* 0x000000052b157220 */ /* 0x000fe20000400000 */
[----:B------:R-:W-:Y:S01]  /*ab80*/  @!P1 IADD3 R5, PT, PT, R105, UR44, RZ ;  /* 0x0000002c69059c10 */ /* 0x000fe2000fffe0ff */
[C---:B------:R-:W-:Y:S01]  /*ab90*/  FFMA R3, R45.reuse, R41, R3 ;  /* 0x000000292d037223 */ /* 0x040fe20000000003 */
[----:B------:R-:W-:Y:S01]  /*aba0*/  LOP3.LUT R46, R54, 0xffff0000, RZ, 0xc0, !PT ;  /* 0xffff0000362e7812 */ /* 0x000fe200078ec0ff */
[----:B------:R-:W-:Y:S01]  /*abb0*/  FFMA R4, R45, R42, R4 ;  /* 0x0000002a2d047223 */ /* 0x000fe20000000004 */
[----:B------:R-:W-:Y:S01]  /*abc0*/  SHF.L.U32 R47, R55, 0x10, RZ ;  /* 0x00000010372f7819 */ /* 0x000fe200000006ff */
[C---:B------:R-:W-:Y:S01]  /*abd0*/  FMUL R0, R43.reuse, R28 ;  /* 0x0000001c2b007220 */ /* 0x040fe20000400000 */
[----:B------:R-:W-:Y:S01]  /*abe0*/  @!P1 IADD3 R104, PT, PT, R104, R5, RZ ;  /* 0x0000000568689210 */ /* 0x000fe20007ffe0ff */
[----:B------:R-:W-:Y:S01]  /*abf0*/  FMUL R2, R43, R29 ;  /* 0x0000001d2b027220 */ /* 0x000fe20000400000 */
[----:B------:R-:W-:Y:S01]  /*ac00*/  LOP3.LUT R48, R55, 0xffff0000, RZ, 0xc0, !PT ;  /* 0xffff000037307812 */ /* 0x000fe200078ec0ff */
[C---:B------:R-:W-:Y:S01]  /*ac10*/  FMUL R5, R43.reuse, R30 ;  /* 0x0000001e2b057220 */ /* 0x040fe20000400000 */
[C---:B------:R-:W-:Y:S01]  /*ac20*/  SHF.L.U32 R49, R56.reuse, 0x10, RZ ;  /* 0x0000001038317819 */ /* 0x040fe200000006ff */
        /* <DEDUP_REMOVED lines=8> */
[----:B------:R-:W-:Y:S01]  /*acb0*/  FFMA R2, R45, R46, R2 ;  /* 0x0000002e2d027223 */ /* 0x000fe20000000002 */
[C---:B------:R-:W-:Y:S01]  /*acc0*/  SHF.L.U32 R53, R58.reuse, 0x10, RZ ;  /* 0x000000103a357819 */ /* 0x040fe200000006ff */
[C---:B------:R-:W-:Y:S01]  /*acd0*/  FMUL R7, R43.reuse, R32 ;  /* 0x000000202b077220 */ /* 0x040fe20000400000 */
[----:B------:R-:W-:Y:S01]  /*ace0*/  LOP3.LUT R54, R58, 0xffff0000, RZ, 0xc0, !PT ;  /* 0xffff00003a367812 */ /* 0x000fe200078ec0ff */
[----:B------:R-:W-:Y:S01]  /*acf0*/  FMUL R3, R43, R33 ;  /* 0x000000212b037220 */ /* 0x000fe20000400000 */
[----:B------:R-:W-:Y:S01]  /*ad00*/  F2FP.BF16.F32.PACK_AB R98, R2, R0 ;  /* 0x000000000262723e */ /* 0x000fe200000010ff */
[----:B------:R-:W-:Y:S01]  /*ad10*/  FFMA R5, R45, R47, R5 ;  /* 0x0000002f2d057223 */ /* 0x000fe20000000005 */
[----:B------:R-:W-:Y:S01]  /*ad20*/  SHF.L.U32 R55, R59, 0x10, RZ ;  /* 0x000000103b377819 */ /* 0x000fe200000006ff */
[----:B------:R-:W-:Y:S01]  /*ad30*/  FFMA R6, R45, R48, R6 ;  /* 0x000000302d067223 */ /* 0x000fe20000000006 */
[----:B------:R-:W-:Y:S01]  /*ad40*/  LOP3.LUT R56, R59, 0xffff0000, RZ, 0xc0, !PT ;  /* 0xffff00003b387812 */ /* 0x000fe200078ec0ff */
[C---:B------:R-:W-:Y:S01]  /*ad50*/  FFMA R7, R45.reuse, R49, R7 ;  /* 0x000000312d077223 */ /* 0x040fe20000000007 */
[----:B------:R-:W-:Y:S01]  /*ad60*/  SHF.L.U32 R57, R64, 0x10, RZ ;  /* 0x0000001040397819 */ /* 0x000fe200000006ff */
[----:B------:R-:W-:Y:S01]  /*ad70*/  UIADD3 UR4, UPT, UPT, UR4, 0xe0, URZ ;  /* 0x000000e004047890 */ /* 0x000fe2000fffe0ff */
[----:B------:R-:W-:Y:S01]  /*ad80*/  F2FP.BF16.F32.PACK_AB R99, R6, R5 ;  /* 0x000000050663723e */ /* 0x000fe200000010ff */
[----:B------:R-:W-:Y:S01]  /*ad90*/  FFMA R3, R45, R50, R3 ;  /* 0x000000322d037223 */ /* 0x000fe20000000003 */
[----:B------:R-:W-:Y:S01]  /*ada0*/  LOP3.LUT R58, R64, 0xffff0000, RZ, 0xc0, !PT ;  /* 0xffff0000403a7812 */ /* 0x000fe200078ec0ff */
[----:B------:R-:W-:Y:S01]  /*adb0*/  FMUL R0, R43, R34 ;  /* 0x000000222b007220 */ /* 0x000fe20000400000 */
[----:B------:R-:W-:Y:S01]  /*adc0*/  SHF.L.U32 R59, R65, 0x10, RZ ;  /* 0x00000010413b7819 */ /* 0x000fe200000006ff */
[----:B------:R-:W-:Y:S01]  /*add0*/  FMUL R2, R43, R35 ;  /* 0x000000232b027220 */ /* 0x000fe20000400000 */
[----:B------:R-:W-:Y:S01]  /*ade0*/  F2FP.BF16.F32.PACK_AB R28, R3, R7 ;  /* 0x00000007031c723e */ /* 0x000fe200000010ff */
[----:B------:R-:W-:Y:S01]  /*adf0*/  UPRMT UR4, UR58, 0x654, UR4 ;  /* 0x000006543a047896 */ /* 0x000fe20008000004 */
[----:B------:R-:W-:Y:S01]  /*ae00*/  LOP3.LUT R60, R65, 0xffff0000, RZ, 0xc0, !PT ;  /* 0xffff0000413c7812 */ /* 0x000fe200078ec0ff */
[C---:B------:R-:W-:Y:S01]  /*ae10*/  FMUL R4, R43.reuse, R36 ;  /* 0x000000242b047220 */ /* 0x040fe20000400000 */
[C---:B------:R-:W-:Y:S01]  /*ae20*/  SHF.L.U32 R61, R66.reuse, 0x10, RZ ;  /* 0x00000010423d7819 */ /* 0x040fe200000006ff */
[----:B------:R-:W-:Y:S01]  /*ae30*/  FMUL R5, R43, R37 ;  /* 0x000000252b057220 */ /* 0x000fe20000400000 */
[----:B------:R-:W-:Y:S01]  /*ae40*/  LOP3.LUT R62, R66, 0xffff0000, RZ, 0xc0, !PT ;  /* 0xffff0000423e7812 */ /* 0x000fe200078ec0ff */
[----:B------:R-:W-:Y:S01]  /*ae50*/  FFMA R0, R45, R51, R0 ;  /* 0x000000332d007223 */ /* 0x000fe20000000000 */
[----:B------:R-:W-:Y:S01]  /*ae60*/  FMUL R6, R43, R38 ;  /* 0x000000262b067220 */ /* 0x000fe20000400000 */
[----:B------:R-:W-:Y:S01]  /*ae70*/  FFMA R2, R45, R52, R2 ;  /* 0x000000342d027223 */ /* 0x000fe20000000002 */
[----:B------:R-:W-:Y:S01]  /*ae80*/  FMUL R3, R43, R39 ;  /* 0x000000272b037220 */ /* 0x000fe20000400000 */
[C---:B------:R-:W-:Y:S01]  /*ae90*/  FFMA R4, R45.reuse, R53, R4 ;  /* 0x000000352d047223 */ /* 0x040fe20000000004 */
[C---:B------:R-:W-:Y:S01]  /*aea0*/  FFMA R5, R45.reuse, R54, R5 ;  /* 0x000000362d057223 */ /* 0x040fe20000000005 */
[C---:B------:R-:W-:Y:S01]  /*aeb0*/  FFMA R6, R45.reuse, R55, R6 ;  /* 0x000000372d067223 */ /* 0x040fe20000000006 */
[C---:B------:R-:W-:Y:S01]  /*aec0*/  FFMA R3, R45.reuse, R56, R3 ;  /* 0x000000382d037223 */ /* 0x040fe20000000003 */
[----:B------:R-:W-:Y:S01]  /*aed0*/  FFMA R20, R45, R57, R20 ;  /* 0x000000392d147223 */ /* 0x000fe20000000014 */
[----:B------:R-:W-:Y:S01]  /*aee0*/  FMUL R8, R43, R8 ;  /* 0x000000082b087220 */ /* 0x000fe20000400000 */
[----:B------:R-:W-:Y:S01]  /*aef0*/  SYNCS.ARRIVE.TRANS64.RED.A1T0 RZ, [UR4], RZ ;  /* 0x000000ffffff79a7 */ /* 0x000fe20008100404 */
[----:B------:R1:W-:Y:S01]  /*af00*/  @!P1 STS.128 [R105+UR44+0x200], R96 ;  /* 0x0002006069009988 */ /* 0x0003e20008000c2c */
[----:B------:R-:W-:Y:S01]  /*af10*/  SHF.L.U32 R63, R67, 0x10, RZ ;  /* 0x00000010433f7819 */ /* 0x000fe200000006ff */
[----:B------:R-:W-:Y:S01]  /*af20*/  FFMA R21, R45, R58, R21 ;  /* 0x0000003a2d157223 */ /* 0x000fe20000000015 */
[----:B------:R-:W-:Y:S01]  /*af30*/  LOP3.LUT R64, R67, 0xffff0000, RZ, 0xc0, !PT ;  /* 0xffff000043407812 */ /* 0x000fe200078ec0ff */
[----:B------:R-:W-:Y:S01]  /*af40*/  FMUL R9, R43, R9 ;  /* 0x000000092b097220 */ /* 0x000fe20000400000 */
[C---:B------:R-:W-:Y:S01]  /*af50*/  SHF.L.U32 R24, R68.reuse, 0x10, RZ ;  /* 0x0000001044187819 */ /* 0x040fe200000006ff */
[----:B------:R-:W-:Y:S01]  /*af60*/  FFMA R22, R45, R59, R22 ;  /* 0x0000003b2d167223 */ /* 0x000fe20000000016 */
[----:B------:R-:W-:Y:S01]  /*af70*/  LOP3.LUT R25, R68, 0xffff0000, RZ, 0xc0, !PT ;  /* 0xffff000044197812 */ /* 0x000fe200078ec0ff */
[----:B------:R-:W-:Y:S01]  /*af80*/  FMUL R10, R43, R10 ;  /* 0x0000000a2b0a7220 */ /* 0x000fe20000400000 */
[----:B------:R-:W-:Y:S01]  /*af90*/  FFMA R23, R45, R60, R23 ;  /* 0x0000003c2d177223 */ /* 0x000fe20000000017 */
[----:B------:R-:W-:Y:S01]  /*afa0*/  FMUL R11, R43, R11 ;  /* 0x0000000b2b0b7220 */ /* 0x000fe20000400000 */
[----:B------:R-:W-:Y:S01]  /*afb0*/  F2FP.BF16.F32.PACK_AB R29, R2, R0 ;  /* 0x00000000021d723e */ /* 0x000fe200000010ff */
[----:B------:R-:W-:Y:S01]  /*afc0*/  FFMA R8, R45, R61, R8 ;  /* 0x0000003d2d087223 */ /* 0x000fe20000000008 */
[----:B------:R-:W-:Y:S01]  /*afd0*/  F2FP.BF16.F32.PACK_AB R30, R5, R4 ;  /* 0x00000004051e723e */ /* 0x000fe200000010ff */
[----:B------:R-:W-:Y:S01]  /*afe0*/  FMUL R12, R43, R12 ;  /* 0x0000000c2b0c7220 */ /* 0x000fe20000400000 */
[----:B------:R-:W-:Y:S01]  /*aff0*/  F2FP.BF16.F32.PACK_AB R31, R3, R6 ;  /* 0x00000006031f723e */ /* 0x000fe200000010ff */
[----:B------:R-:W-:Y:S01]  /*b000*/  FFMA R9, R45, R62, R9 ;  /* 0x0000003e2d097223 */ /* 0x000fe20000000009 */
[----:B------:R-:W-:Y:S01]  /*b010*/  FMUL R13, R43, R13 ;  /* 0x0000000d2b0d7220 */ /* 0x000fe20000400000 */
[----:B------:R-:W-:Y:S01]  /*b020*/  SHF.L.U32 R26, R69, 0x10, RZ ;  /* 0x00000010451a7819 */ /* 0x000fe200000006ff */
[----:B------:R-:W-:Y:S01]  /*b030*/  FFMA R10, R45, R63, R10 ;  /* 0x0000003f2d0a7223 */ /* 0x000fe2000000000a */
[----:B------:R1:W-:Y:S01]  /*b040*/  @!P1 STS.128 [R104+0x200], R28 ;  /* 0x0002001c68009388 */ /* 0x0003e20000000c00 */
[----:B------:R-:W-:Y:S01]  /*b050*/  FMUL R14, R43, R14 ;  /* 0x0000000e2b0e7220 */ /* 0x000fe20000400000 */
[----:B------:R-:W-:Y:S01]  /*b060*/  LOP3.LUT R40, R69, 0xffff0000, RZ, 0xc0, !PT ;  /* 0xffff000045287812 */ /* 0x000fe200078ec0ff */
[----:B------:R-:W-:Y:S01]  /*b070*/  FFMA R11, R45, R64, R11 ;  /* 0x000000402d0b7223 */ /* 0x000fe2000000000b */
[----:B------:R-:W-:Y:S01]  /*b080*/  FMUL R15, R43, R15 ;  /* 0x0000000f2b0f7220 */ /* 0x000fe20000400000 */
[C---:B------:R-:W-:Y:S01]  /*b090*/  SHF.L.U32 R65, R70.reuse, 0x10, RZ ;  /* 0x0000001046417819 */ /* 0x040fe200000006ff */
[----:B------:R-:W-:Y:S01]  /*b0a0*/  FFMA R12, R45, R24, R12 ;  /* 0x000000182d0c7223 */ /* 0x000fe2000000000c */
[----:B------:R-:W-:Y:S01]  /*b0b0*/  FMUL R16, R43, R16 ;  /* 0x000000102b107220 */ /* 0x000fe20000400000 */
[----:B------:R-:W-:Y:S01]  /*b0c0*/  LOP3.LUT R66, R70, 0xffff0000, RZ, 0xc0, !PT ;  /* 0xffff000046427812 */ /* 0x000fe200078ec0ff */
[----:B------:R-:W-:Y:S01]  /*b0d0*/  FFMA R13, R45, R25, R13 ;  /* 0x000000192d0d7223 */ /* 0x000fe2000000000d */
[----:B------:R-:W-:Y:S01]  /*b0e0*/  FMUL R17, R43, R17 ;  /* 0x000000112b117220 */ /* 0x000fe20000400000 */
[----:B------:R-:W-:Y:S01]  /*b0f0*/  SHF.L.U32 R67, R71, 0x10, RZ ;  /* 0x0000001047437819 */ /* 0x000fe200000006ff */
[----:B------:R-:W-:Y:S01]  /*b100*/  FFMA R14, R45, R26, R14 ;  /* 0x0000001a2d0e7223 */ /* 0x000fe2000000000e */
[----:B------:R-:W-:Y:S01]  /*b110*/  F2FP.BF16.F32.PACK_AB R20, R21, R20 ;  /* 0x000000141514723e */ /* 0x000fe200000010ff */
[----:B------:R-:W-:Y:S01]  /*b120*/  FMUL R18, R43, R18 ;  /* 0x000000122b127220 */ /* 0x000fe20000400000 */
[----:B------:R-:W-:Y:S01]  /*b130*/  LOP3.LUT R68, R71, 0xffff0000, RZ, 0xc0, !PT ;  /* 0xffff000047447812 */ /* 0x000fe200078ec0ff */
[----:B------:R-:W-:Y:S01]  /*b140*/  FFMA R15, R45, R40, R15 ;  /* 0x000000282d0f7223 */ /* 0x000fe2000000000f */
[----:B------:R-:W-:Y:S01]  /*b150*/  F2FP.BF16.F32.PACK_AB R21, R23, R22 ;  /* 0x000000161715723e */ /* 0x000fe200000010ff */
[----:B------:R-:W-:Y:S01]  /*b160*/  FMUL R19, R43, R19 ;  /* 0x000000132b137220 */ /* 0x000fe20000400000 */
[----:B------:R-:W-:Y:S01]  /*b170*/  F2FP.BF16.F32.PACK_AB R22, R9, R8 ;  /* 0x000000080916723e */ /* 0x000fe200000010ff */
[----:B------:R-:W-:Y:S01]  /*b180*/  FFMA R16, R45, R65, R16 ;  /* 0x000000412d107223 */ /* 0x000fe20000000010 */
[----:B------:R-:W-:Y:S01]  /*b190*/  F2FP.BF16.F32.PACK_AB R23, R11, R10 ;  /* 0x0000000a0b17723e */ /* 0x000fe200000010ff */
[C---:B------:R-:W-:Y:S01]  /*b1a0*/  FFMA R17, R45.reuse, R66, R17 ;  /* 0x000000422d117223 */ /* 0x040fe20000000011 */
[C---:B------:R-:W-:Y:S01]  /*b1b0*/  FFMA R18, R45.reuse, R67, R18 ;  /* 0x000000432d127223 */ /* 0x040fe20000000012 */
[----:B------:R-:W-:Y:S01]  /*b1c0*/  FFMA R19, R45, R68, R19 ;  /* 0x000000442d137223 */ /* 0x000fe20000000013 */
[----:B------:R-:W-:Y:S01]  /*b1d0*/  F2FP.BF16.F32.PACK_AB R12, R13, R12 ;  /* 0x0000000c0d0c723e */ /* 0x000fe200000010ff */
[----:B------:R1:W-:Y:S01]  /*b1e0*/  @!P1 STS.128 [R105+UR44+0xa00], R20 ;  /* 0x000a001469009988 */ /* 0x0003e20008000c2c */
[----:B------:R-:W-:Y:S01]  /*b1f0*/  F2FP.BF16.F32.PACK_AB R13, R15, R14 ;  /* 0x0000000e0f0d723e */ /* 0x000fe200000010ff */
[----:B------:R-:W-:Y:S01]  /*b200*/  BSSY.RECONVERGENT B0, `(.L_x_149) ;  /* 0x000001c000007945 */ /* 0x000fe20003800200 */
[----:B------:R-:W-:Y:S02]  /*b210*/  F2FP.BF16.F32.PACK_AB R14, R17, R16 ;  /* 0x00000010110e723e */ /* 0x000fe400000010ff */
[----:B------:R-:W-:Y:S02]  /*b220*/  F2FP.BF16.F32.PACK_AB R15, R19, R18 ;  /* 0x00000012130f723e */ /* 0x000fe400000010ff */
[----:B------:R-:W-:Y:S03]  /*b230*/  ISETP.NE.AND P0, PT, R88, RZ, PT ;  /* 0x000000ff5800720c */ /* 0x000fe60003f05270 */
[----:B------:R1:W-:Y:S01]  /*b240*/  @!P1 STS.128 [R104+0xa00], R12 ;  /* 0x000a000c68009388 */ /* 0x0003e20000000c00 */
[----:B------:R-:W-:Y:S01]  /*b250*/  @!PT LDS RZ, [RZ] ;  /* 0x00000000fffff984 */ /* 0x000fe20000000800 */
[----:B------:R-:W-:Y:S01]  /*b260*/  @!PT LDS RZ, [RZ] ;  /* 0x00000000fffff984 */ /* 0x000fe20000000800 */
[----:B------:R-:W-:Y:S01]  /*b270*/  @!PT LDS RZ, [RZ] ;  /* 0x00000000fffff984 */ /* 0x000fe20000000800 */
[----:B------:R-:W-:Y:S01]  /*b280*/  @!PT LDS RZ, [RZ] ;  /* 0x00000000fffff984 */ /* 0x000fe20000000800 */
[----:B------:R2:W-:Y:S07]  /*b290*/  MEMBAR.ALL.CTA ;  /* 0x0000000000007992 */ /* 0x0005ee0000008000 */
[----:B--2---:R-:W2:Y:S02]  /*b2a0*/  FENCE.VIEW.ASYNC.S ;  /* 0x00000000000073c6 */ /* 0x004ea40000000000 */
        /* <DEDUP_REMOVED lines=17> */
.L_x_150:
[----:B------:R-:W-:Y:S05]  /*b3c0*/  BSYNC.RECONVERGENT B0 ;  /* 0x0000000000007941 */ /* 0x000fea0003800200 */
.L_x_149:
[----:B------:R-:W-:Y:S01]  /*b3d0*/  UISETP.NE.AND UP0, UPT, UR47, URZ, UPT ;  /* 0x000000ff2f00728c */ /* 0x000fe2000bf05270 */
[----:B------:R-:W-:Y:S01]  /*b3e0*/  BSSY.RECONVERGENT B0, `(.L_x_151) ;  /* 0x0000009000007945 */ /* 0x000fe20003800200 */
[----:B------:R-:W-:Y:S04]  /*b3f0*/  UIADD3 UR4, UPT, UPT, UR46, 0x1, URZ ;  /* 0x000000012e047890 */ /* 0x000fe8000fffe0ff */
[----:B------:R-:W-:Y:S02]  /*b400*/  UISETP.EQ.XOR UP1, UPT, UR4, 0x3, UP0 ;  /* 0x000000030400788c */ /* 0x000fe40008722a70 */
[----:B------:R-:W-:Y:S02]  /*b410*/  UISETP.NE.AND UP0, UPT, UR4, 0x3, UPT ;  /* 0x000000030400788c */ /* 0x000fe4000bf05270 */
[----:B------:R-:W-:Y:S02]  /*b420*/  USEL UR5, URZ, 0x1, !UP1 ;  /* 0x00000001ff057887 */ /* 0x000fe4000c800000 */
[----:B------:R-:W-:Y:S02]  /*b430*/  USEL UR45, UR4, URZ, UP0 ;  /* 0x000000ff042d7287 */ /* 0x000fe40008000000 */
[----:B------:R-:W-:Y:S01]  /*b440*/  ULOP3.LUT UR57, UR57, UR5, URZ, 0x3c, !UPT ;  /* 0x0000000539397292 */ /* 0x000fe2000f8e3cff */
[----:B------:R-:W-:Y:S11]  /*b450*/  @P0 BRA `(.L_x_152) ;  /* 0x0000000000040947 */ /* 0x000ff60003800000 */
[----:B------:R-:W-:Y:S04]  /*b460*/  DEPBAR.LE SB0, 0x1 ;  /* 0x000080400000791a */ /* 0x000fe80000000000 */
.L_x_152:
[----:B------:R-:W-:Y:S05]  /*b470*/  BSYNC.RECONVERGENT B0 ;  /* 0x0000000000007941 */ /* 0x000fea0003800200 */
.L_x_151:
[----:B------:R-:W-:Y:S01]  /*b480*/  BAR.SYNC.DEFER_BLOCKING 0x1, 0x80 ;  /* 0x0042000000007b1d */ /* 0x000fe20000010000 */
[----:B------:R-:W-:Y:S01]  /*b490*/  UISETP.NE.AND UP0, UPT, UR56, -0x4, UPT ;  /* 0xfffffffc3800788c */ /* 0x000fe2000bf05270 */
[----:B------:R-:W-:Y:S08]  /*b4a0*/  IADD3 R84, PT, PT, R84, 0x1, RZ ;  /* 0x0000000154547810 */ /* 0x000ff00007ffe0ff */
[----:B------:R-:W-:Y:S05]  /*b4b0*/  BRA.U !UP0, `(.L_x_153) ;  /* 0x0000000108287547 */ /* 0x000fea000b800000 */
[----:B------:R-:W-:Y:S01]  /*b4c0*/  ISETP.NE.AND P0, PT, R103, RZ, PT ;  /* 0x000000ff6700720c */ /* 0x000fe20003f05270 */
[----:B------:R-:W-:Y:S01]  /*b4d0*/  IMAD.U32 R2, RZ, RZ, UR52 ;  /* 0x00000034ff027e24 */ /* 0x000fe2000f8e00ff */
[----:B------:R-:W-:Y:S01]  /*b4e0*/  UIADD3 UR4, UPT, UPT, UR52, 0x1, URZ ;  /* 0x0000000134047890 */ /* 0x000fe2000fffe0ff */
[----:B------:R-:W-:Y:S03]  /*b4f0*/  IMAD.U32 R0, RZ, RZ, UR58 ;  /* 0x0000003aff007e24 */ /* 0x000fe6000f8e00ff */
[----:B------:R-:W-:Y:S04]  /*b500*/  UISETP.NE.AND UP0, UPT, UR4, 0x3, UPT ;  /* 0x000000030400788c */ /* 0x000fe8000bf05270 */
[----:B------:R-:W-:Y:S03]  /*b510*/  USEL UR52, UR4, URZ, UP0 ;  /* 0x000000ff04347287 */ /* 0x000fe60008000000 */
[----:B------:R-:W-:Y:S05]  /*b520*/  @P0 LEA R2, R2, UR44, 0x3 ;  /* 0x0000002c02020c11 */ /* 0x000fea000f8e18ff */
[----:B------:R-:W-:Y:S05]  /*b530*/  @P0 VIADD R2, R2, 0x88 ;  /* 0x0000008802020836 */ /* 0x000fea0000000000 */
[----:B------:R-:W-:Y:S04]  /*b540*/  @P0 PRMT R0, R0, 0x654, R2 ;  /* 0x0000065400000816 */ /* 0x000fe80000000002 */
[----:B------:R2:W-:Y:S03]  /*b550*/  @P0 SYNCS.ARRIVE.TRANS64.RED.A1T0 RZ, [R0+URZ], RZ ;  /* 0x000000ff00ff09a7 */ /* 0x0005e600081004ff */
.L_x_153:
[----:B------:R-:W-:Y:S01]  /*b560*/  R2UR UR6, R102 ;  /* 0x00000000660672ca */ /* 0x000fe200000e0000 */
[----:B------:R-:W-:Y:S01]  /*b570*/  UIADD3 UR56, UPT, UPT, UR56, 0x4, URZ ;  /* 0x0000000438387890 */ /* 0x000fe2000fffe0ff */
[----:B------:R-:W-:Y:S02]  /*b580*/  R2UR UR5, R94 ;  /* 0x000000005e0572ca */ /* 0x000fe400000e0000 */
[----:B------:R-:W-:Y:S02]  /*b590*/  R2UR UR4, R95 ;  /* 0x000000005f0472ca */ /* 0x000fe400000e0000 */
[----:B------:R-:W-:Y:S02]  /*b5a0*/  R2UR UR36, R100 ;  /* 0x00000000642472ca */ /* 0x000fe400000e0000 */
[----:B------:R-:W-:Y:S02]  /*b5b0*/  ISETP.NE.AND P0, PT, R81, 0x2, PT ;  /* 0x000000025100780c */ /* 0x000fe40003f05270 */
[----:B------:R-:W-:Y:S02]  /*b5c0*/  ISETP.NE.AND P1, PT, R84, 0x2, PT ;  /* 0x000000025400780c */ /* 0x000fe40003f25270 */
[----:B------:R-:W-:Y:S01]  /*b5d0*/  SEL R2, RZ, 0x1, P0 ;  /* 0x00000001ff027807 */ /* 0x000fe20000000000 */
[----:B------:R-:W-:Y:S01]  /*b5e0*/  UISETP.NE.AND UP0, UPT, UR6, URZ, UPT ;  /* 0x000000ff0600728c */ /* 0x000fe2000bf05270 */
[----:B--2---:R-:W-:Y:S01]  /*b5f0*/  SEL R0, RZ, 0x1, P1 ;  /* 0x00000001ff007807 */ /* 0x004fe20000800000 */
[----:B------:R-:W-:Y:S01]  /*b600*/  UIADD3 UR21, UPT, UPT, UR37, UR5, URZ ;  /* 0x0000000525157290 */ /* 0x000fe2000fffe0ff */
[----:B------:R-:W-:Y:S01]  /*b610*/  LOP3.LUT R82, R82, R2, RZ, 0x3c, !PT ;  /* 0x0000000252527212 */ /* 0x000fe200078e3cff */
[----:B------:R-:W-:Y:S01]  /*b620*/  UIADD3 UR20, UPT, UPT, UR38, UR4, URZ ;  /* 0x0000000426147290 */ /* 0x000fe2000fffe0ff */
[----:B------:R-:W-:Y:S02]  /*b630*/  LOP3.LUT R83, R83, R0, RZ, 0x3c, !PT ;  /* 0x0000000053537212 */ /* 0x000fe400078e3cff */
[----:B------:R-:W-:Y:S02]  /*b640*/  SEL R81, R81, RZ, P0 ;  /* 0x000000ff51517207 */ /* 0x000fe40000000000 */
[----:B------:R-:W-:Y:S01]  /*b650*/  SEL R84, R84, RZ, P1 ;  /* 0x000000ff54547207 */ /* 0x000fe20000800000 */
[----:B------:R-:W-:Y:S06]  /*b660*/  BRA.U UP0, `(.L_x_154) ;  /* 0xffffffb100587547 */ /* 0x000fec000b83ffff */
[----:B------:R-:W2:Y:S01]  /*b670*/  LDCU.64 UR4, c[0x0][0xc88] ;  /* 0x00019100ff0477ac */ /* 0x000ea20008000a00 */
[----:B------:R-:W3:Y:S01]  /*b680*/  LDCU.64 UR6, c[0x0][0xc90] ;  /* 0x00019200ff0677ac */ /* 0x000ee20008000a00 */
[----:B--2---:R-:W-:Y:S02]  /*b690*/  ISETP.NE.U32.AND P2, PT, RZ, UR4, PT ;  /* 0x00000004ff007c0c */ /* 0x004fe4000bf45070 */
[----:B---3--:R-:W-:Y:S02]  /*b6a0*/  ISETP.NE.U32.AND P1, PT, RZ, UR6, PT ;  /* 0x00000006ff007c0c */ /* 0x008fe4000bf25070 */
[----:B------:R-:W-:Y:S02]  /*b6b0*/  ISETP.NE.AND.EX P2, PT, RZ, UR5, PT, P2 ;  /* 0x00000005ff007c0c */ /* 0x000fe4000bf45320 */
[----:B------:R-:W-:-:S13]  /*b6c0*/  ISETP.NE.AND.EX P0, PT, RZ, UR7, PT, P1 ;  /* 0x00000007ff007c0c */ /* 0x000fda000bf05310 */
[----:B------:R-:W-:Y:S05]  /*b6d0*/  @P2 BRA P0, `(.L_x_155) ;  /* 0x00000000003c2947 */ /* 0x000fea0000000000 */
[----:B------:R-:W-:-:S13]  /*b6e0*/  ISETP.NE.AND.EX P1, PT, RZ, UR7, PT, P1 ;  /* 0x00000007ff007c0c */ /* 0x000fda000bf25310 */
[----:B------:R-:W-:Y:S05]  /*b6f0*/  @P1 BRA `(.L_x_156) ;  /* 0x00000000000c1947 */ /* 0x000fea0003800000 */
[----:B------:R-:W-:-:S13]  /*b700*/  FSETP.NEU.AND P0, PT, R45, RZ, PT ;  /* 0x000000ff2d00720b */ /* 0x000fda0003f0d000 */
[----:B------:R-:W-:Y:S05]  /*b710*/  @!P0 EXIT ;  /* 0x000000000000894d */ /* 0x000fea0003800000 */
[----:B------:R-:W-:Y:S05]  /*b720*/  BRA `(.L_x_155) ;  /* 0x0000000000287947 */ /* 0x000fea0003800000 */
.L_x_156:
[----:B------:R-:W-:Y:S01]  /*b730*/  ISETP.NE.AND P0, PT, R80, RZ, PT ;  /* 0x000000ff5000720c */ /* 0x000fe20003f05270 */
[----:B------:R-:W-:-:S12]  /*b740*/  BSSY.RECONVERGENT B0, `(.L_x_155) ;  /* 0x0000008000007945 */ /* 0x000fd80003800200 */
[----:B------:R-:W-:Y:S05]  /*b750*/  @P0 BRA `(.L_x_157) ;  /* 0x0000000000100947 */ /* 0x000fea0003800000 */
[----:B------:R-:W-:-:S04]  /*b760*/  ISETP.NE.U32.AND P0, PT, RZ, UR4, PT ;  /* 0x00000004ff007c0c */ /* 0x000fc8000bf05070 */
[----:B------:R-:W-:-:S13]  /*b770*/  ISETP.NE.AND.EX P0, PT, RZ, UR5, PT, P0 ;  /* 0x00000005ff007c0c */ /* 0x000fda000bf05300 */
[----:B------:R-:W-:Y:S05]  /*b780*/  @!P0 EXIT ;  /* 0x000000000000894d */ /* 0x000fea0003800000 */
[----:B------:R-:W-:Y:S05]  /*b790*/  BRA `(.L_x_158) ;  /* 0x0000000000087947 */ /* 0x000fea0003800000 */
.L_x_157:
[----:B------:R-:W-:-:S13]  /*b7a0*/  FSETP.NEU.AND P0, PT, R45, RZ, PT ;  /* 0x000000ff2d00720b */ /* 0x000fda0003f0d000 */
[----:B------:R-:W-:Y:S05]  /*b7b0*/  @!P0 EXIT ;  /* 0x000000000000894d */ /* 0x000fea0003800000 */
.L_x_158:
[----:B------:R-:W-:Y:S05]  /*b7c0*/  BSYNC.RECONVERGENT B0 ;  /* 0x0000000000007941 */ /* 0x000fea0003800200 */
.L_x_155:
[----:B------:R-:W-:Y:S01]  /*b7d0*/  ULEA UR6, UR52, UR44, 0x3 ;  /* 0x0000002c34067291 */ /* 0x000fe2000f8e18ff */
[----:B------:R-:W-:-:S04]  /*b7e0*/  DEPBAR.LE SB0, 0x0 ;  /* 0x000080000000791a */ /* 0x000fc80000000000 */
[----:B------:R-:W-:-:S04]  /*b7f0*/  UIADD3 UR6, UPT, UPT, UR6, 0x88, URZ ;  /* 0x0000008806067890 */ /* 0x000fc8000fffe0ff */
[----:B------:R-:W-:-:S09]  /*b800*/  UPRMT UR6, UR58, 0x654, UR6 ;  /* 0x000006543a067896 */ /* 0x000fd20008000006 */
[----:B------:R-:W-:Y:S01]  /*b810*/  SYNCS.ARRIVE.TRANS64.RED.A1T0 RZ, [UR6], RZ ;  /* 0x000000ffffff79a7 */ /* 0x000fe20008100406 */
[----:B------:R-:W-:Y:S05]  /*b820*/  EXIT ;  /* 0x000000000000794d */ /* 0x000fea0003800000 */
.L_x_24:
[----:B--2---:R2:W3:Y:S02]  /*b830*/  SYNCS.PHASECHK.TRANS64.TRYWAIT P0, [R0+URZ+0x100], R2 ;  /* 0x00010002000075a7 */ /* 0x0044e400080011ff */
[----:B---3--:R-:W-:Y:S05]  /*b840*/  @!P0 NANOSLEEP.SYNCS 0x989680 ;  /* 0x009896800000895d */ /* 0x008fea0003900000 */
[----:B------:R-:W3:Y:S02]  /*b850*/  @!P0 SYNCS.PHASECHK.TRANS64 P0, [R0+URZ+0x100], R2 ;  /* 0x00010002000085a7 */ /* 0x000ee400080010ff */
[----:B---3--:R-:W-:Y:S05]  /*b860*/  @!P0 BRA `(.L_x_24) ;  /* 0xfffffffc00f08947 */ /* 0x008fea000383ffff */
[----:B------:R-:W-:Y:S05]  /*b870*/  BRA `(.L_x_159) ;  /* 0xffffff6400187947 */ /* 0x000fea000383ffff */
.L_x_27:
[----:B-1----:R-:W-:-:S07]  /*b880*/  MOV R0, UR33 ;  /* 0x0000002100007c02 */ /* 0x002fce0008000f00 */
.L_x_160:
[----:B-1----:R1:W2:Y:S02]  /*b890*/  SYNCS.PHASECHK.TRANS64.TRYWAIT P0, [R0+URZ+0x38], R3 ;  /* 0x00003803000075a7 */ /* 0x0022a400080011ff */
[----:B--2---:R-:W-:Y:S05]  /*b8a0*/  @!P0 NANOSLEEP.SYNCS 0x989680 ;  /* 0x009896800000895d */ /* 0x004fea0003900000 */
[----:B------:R-:W2:Y:S02]  /*b8b0*/  @!P0 SYNCS.PHASECHK.TRANS64 P0, [R0+URZ+0x38], R3 ;  /* 0x00003803000085a7 */ /* 0x000ea400080010ff */
[----:B--2---:R-:W-:Y:S05]  /*b8c0*/  @!P0 BRA `(.L_x_160) ;  /* 0xfffffffc00f08947 */ /* 0x004fea000383ffff */
[----:B------:R-:W-:Y:S05]  /*b8d0*/  BRA `(.L_x_26) ;  /* 0xffffff6400707947 */ /* 0x000fea000383ffff */
.L_x_36:
[----:B-1----:R-:W-:-:S07]  /*b8e0*/  MOV R0, UR33 ;  /* 0x0000002100007c02 */ /* 0x002fce0008000f00 */
.L_x_161:
[----:B-1----:R1:W2:Y:S02]  /*b8f0*/  SYNCS.PHASECHK.TRANS64.TRYWAIT P0, [R0+URZ+0x38], R3 ;  /* 0x00003803000075a7 */ /* 0x0022a400080011ff */
[----:B--2---:R-:W-:Y:S05]  /*b900*/  @!P0 NANOSLEEP.SYNCS 0x989680 ;  /* 0x009896800000895d */ /* 0x004fea0003900000 */
[----:B------:R-:W2:Y:S02]  /*b910*/  @!P0 SYNCS.PHASECHK.TRANS64 P0, [R0+URZ+0x38], R3 ;  /* 0x00003803000085a7 */ /* 0x000ea400080010ff */
[----:B--2---:R-:W-:Y:S05]  /*b920*/  @!P0 BRA `(.L_x_161) ;  /* 0xfffffffc00f08947 */ /* 0x004fea000383ffff */
[----:B------:R-:W-:Y:S05]  /*b930*/  BRA `(.L_x_35) ;  /* 0xffffff6800947947 */ /* 0x000fea000383ffff */
.L_x_43:
[----:B-1----:R1:W4:Y:S02]  /*b940*/  SYNCS.PHASECHK.TRANS64.TRYWAIT P0, [R3+URZ+0xb0], R0 ;  /* 0x0000b000030075a7 */ /* 0x00232400080011ff */
[----:B----4-:R-:W-:Y:S05]  /*b950*/  @!P0 NANOSLEEP.SYNCS 0x989680 ;  /* 0x009896800000895d */ /* 0x010fea0003900000 */
[----:B------:R-:W4:Y:S02]  /*b960*/  @!P0 SYNCS.PHASECHK.TRANS64 P0, [R3+URZ+0xb0], R0 ;  /* 0x0000b000030085a7 */ /* 0x000f2400080010ff */
[----:B----4-:R-:W-:Y:S05]  /*b970*/  @!P0 BRA `(.L_x_43) ;  /* 0xfffffffc00f08947 */ /* 0x010fea000383ffff */
[----:B------:R-:W-:Y:S05]  /*b980*/  BRA `(.L_x_162) ;  /* 0xffffff6c00987947 */ /* 0x000fea000383ffff */
.L_x_47:
[----:B------:R-:W-:-:S07]  /*b990*/  MOV R0, UR4 ;  /* 0x0000000400007c02 */ /* 0x000fce0008000f00 */
.L_x_163:
[----:B-1----:R1:W2:Y:S02]  /*b9a0*/  SYNCS.PHASECHK.TRANS64.TRYWAIT P0, [R0+URZ], R2 ;  /* 0x00000002000075a7 */ /* 0x0022a400080011ff */
[----:B--2---:R-:W-:Y:S05]  /*b9b0*/  @!P0 NANOSLEEP.SYNCS 0x989680 ;  /* 0x009896800000895d */ /* 0x004fea0003900000 */
[----:B------:R-:W2:Y:S02]  /*b9c0*/  @!P0 SYNCS.PHASECHK.TRANS64 P0, [R0+URZ], R2 ;  /* 0x00000002000085a7 */ /* 0x000ea400080010ff */
[----:B--2---:R-:W-:Y:S05]  /*b9d0*/  @!P0 BRA `(.L_x_163) ;  /* 0xfffffffc00f08947 */ /* 0x004fea000383ffff */
[----:B------:R-:W-:Y:S05]  /*b9e0*/  BRA `(.L_x_164) ;  /* 0xffffff7400447947 */ /* 0x000fea000383ffff */
.L_x_48:
[----:B------:R-:W-:-:S07]  /*b9f0*/  MOV R0, UR5 ;  /* 0x0000000500007c02 */ /* 0x000fce0008000f00 */
.L_x_165:
[----:B-1----:R1:W2:Y:S02]  /*ba00*/  SYNCS.PHASECHK.TRANS64.TRYWAIT P0, [R0+URZ], R3 ;  /* 0x00000003000075a7 */ /* 0x0022a400080011ff */
[----:B--2---:R-:W-:Y:S05]  /*ba10*/  @!P0 NANOSLEEP.SYNCS 0x989680 ;  /* 0x009896800000895d */ /* 0x004fea0003900000 */
[----:B------:R-:W2:Y:S02]  /*ba20*/  @!P0 SYNCS.PHASECHK.TRANS64 P0, [R0+URZ], R3 ;  /* 0x00000003000085a7 */ /* 0x000ea400080010ff */
[----:B--2---:R-:W-:Y:S05]  /*ba30*/  @!P0 BRA `(.L_x_165) ;  /* 0xfffffffc00f08947 */ /* 0x004fea000383ffff */
[----:B------:R-:W-:Y:S05]  /*ba40*/  BRA `(.L_x_166) ;  /* 0xffffff7400507947 */ /* 0x000fea000383ffff */
.L_x_49:
[----:B------:R-:W-:-:S07]  /*ba50*/  MOV R0, UR5 ;  /* 0x0000000500007c02 */ /* 0x000fce0008000f00 */
.L_x_167:
[----:B-1----:R1:W2:Y:S02]  /*ba60*/  SYNCS.PHASECHK.TRANS64.TRYWAIT P0, [R0+URZ], R3 ;  /* 0x00000003000075a7 */ /* 0x0022a400080011ff */
[----:B--2---:R-:W-:Y:S05]  /*ba70*/  @!P0 NANOSLEEP.SYNCS 0x989680 ;  /* 0x009896800000895d */ /* 0x004fea0003900000 */
[----:B------:R-:W2:Y:S02]  /*ba80*/  @!P0 SYNCS.PHASECHK.TRANS64 P0, [R0+URZ], R3 ;  /* 0x00000003000085a7 */ /* 0x000ea400080010ff */
[----:B--2---:R-:W-:Y:S05]  /*ba90*/  @!P0 BRA `(.L_x_167) ;  /* 0xfffffffc00f08947 */ /* 0x004fea000383ffff */
[----:B------:R-:W-:Y:S05]  /*baa0*/  BRA `(.L_x_168) ;  /* 0xffffff74005c7947 */ /* 0x000fea000383ffff */
.L_x_50:
[----:B------:R-:W-:-:S07]  /*bab0*/  MOV R0, UR5 ;  /* 0x0000000500007c02 */ /* 0x000fce0008000f00 */
.L_x_169:
[----:B-1----:R1:W2:Y:S02]  /*bac0*/  SYNCS.PHASECHK.TRANS64.TRYWAIT P0, [R0+URZ], R3 ;  /* 0x00000003000075a7 */ /* 0x0022a400080011ff */
[----:B--2---:R-:W-:Y:S05]  /*bad0*/  @!P0 NANOSLEEP.SYNCS 0x989680 ;  /* 0x009896800000895d */ /* 0x004fea0003900000 */
[----:B------:R-:W2:Y:S02]  /*bae0*/  @!P0 SYNCS.PHASECHK.TRANS64 P0, [R0+URZ], R3 ;  /* 0x00000003000085a7 */ /* 0x000ea400080010ff */
[----:B--2---:R-:W-:Y:S05]  /*baf0*/  @!P0 BRA `(.L_x_169) ;  /* 0xfffffffc00f08947 */ /* 0x004fea000383ffff */
[----:B------:R-:W-:Y:S05]  /*bb00*/  BRA `(.L_x_170) ;  /* 0xffffff7400687947 */ /* 0x000fea000383ffff */
.L_x_51:
[----:B------:R-:W-:-:S07]  /*bb10*/  MOV R0, UR5 ;  /* 0x0000000500007c02 */ /* 0x000fce0008000f00 */
.L_x_171:
[----:B-1----:R1:W2:Y:S02]  /*bb20*/  SYNCS.PHASECHK.TRANS64.TRYWAIT P0, [R0+URZ], R3 ;  /* 0x00000003000075a7 */ /* 0x0022a400080011ff */
[----:B--2---:R-:W-:Y:S05]  /*bb30*/  @!P0 NANOSLEEP.SYNCS 0x989680 ;  /* 0x009896800000895d */ /* 0x004fea0003900000 */
[----:B------:R-:W2:Y:S02]  /*bb40*/  @!P0 SYNCS.PHASECHK.TRANS64 P0, [R0+URZ], R3 ;  /* 0x00000003000085a7 */ /* 0x000ea400080010ff */
[----:B--2---:R-:W-:Y:S05]  /*bb50*/  @!P0 BRA `(.L_x_171) ;  /* 0xfffffffc00f08947 */ /* 0x004fea000383ffff */
[----:B------:R-:W-:Y:S05]  /*bb60*/  BRA `(.L_x_172) ;  /* 0xffffff7400747947 */ /* 0x000fea000383ffff */
.L_x_52:
[----:B------:R-:W-:-:S07]  /*bb70*/  MOV R0, UR5 ;  /* 0x0000000500007c02 */ /* 0x000fce0008000f00 */
.L_x_173:
[----:B-1----:R1:W2:Y:S02]  /*bb80*/  SYNCS.PHASECHK.TRANS64.TRYWAIT P0, [R0+URZ], R3 ;  /* 0x00000003000075a7 */ /* 0x0022a400080011ff */
[----:B--2---:R-:W-:Y:S05]  /*bb90*/  @!P0 NANOSLEEP.SYNCS 0x989680 ;  /* 0x009896800000895d */ /* 0x004fea0003900000 */
[----:B------:R-:W2:Y:S02]  /*bba0*/  @!P0 SYNCS.PHASECHK.TRANS64 P0, [R0+URZ], R3 ;  /* 0x00000003000085a7 */ /* 0x000ea400080010ff */
[----:B--2---:R-:W-:Y:S05]  /*bbb0*/  @!P0 BRA `(.L_x_173) ;  /* 0xfffffffc00f08947 */ /* 0x004fea000383ffff */
[----:B------:R-:W-:Y:S05]  /*bbc0*/  BRA `(.L_x_174) ;  /* 0xffffff7400807947 */ /* 0x000fea000383ffff */
.L_x_55:
[----:B-1----:R1:W2:Y:S02]  /*bbd0*/  SYNCS.PHASECHK.TRANS64.TRYWAIT P0, [R2+URZ+0xf0], R4 ;  /* 0x0000f004020075a7 */ /* 0x0022a400080011ff */
[----:B--2---:R-:W-:Y:S05]  /*bbe0*/  @!P0 NANOSLEEP.SYNCS 0x989680 ;  /* 0x009896800000895d */ /* 0x004fea0003900000 */
[----:B------:R-:W2:Y:S02]  /*bbf0*/  @!P0 SYNCS.PHASECHK.TRANS64 P0, [R2+URZ+0xf0], R4 ;  /* 0x0000f004020085a7 */ /* 0x000ea400080010ff */
[----:B--2---:R-:W-:Y:S05]  /*bc00*/  @!P0 BRA `(.L_x_55) ;  /* 0xfffffffc00f08947 */ /* 0x004fea000383ffff */
[----:B------:R-:W-:Y:S05]  /*bc10*/  BRA `(.L_x_175) ;  /* 0xffffff7400dc7947 */ /* 0x000fea000383ffff */
.L_x_56:
[----:B------:R-:W-:-:S07]  /*bc20*/  MOV R2, UR4 ;  /* 0x0000000400027c02 */ /* 0x000fce0008000f00 */
.L_x_176:
[----:B-1----:R1:W2:Y:S02]  /*bc30*/  SYNCS.PHASECHK.TRANS64.TRYWAIT P0, [R2+URZ+0xc0], R5 ;  /* 0x0000c005020075a7 */ /* 0x0022a400080011ff */
[----:B--2---:R-:W-:Y:S05]  /*bc40*/  @!P0 NANOSLEEP.SYNCS 0x989680 ;  /* 0x009896800000895d */ /* 0x004fea0003900000 */
[----:B------:R-:W2:Y:S02]  /*bc50*/  @!P0 SYNCS.PHASECHK.TRANS64 P0, [R2+URZ+0xc0], R5 ;  /* 0x0000c005020085a7 */ /* 0x000ea400080010ff */
[----:B--2---:R-:W-:Y:S05]  /*bc60*/  @!P0 BRA `(.L_x_176) ;  /* 0xfffffffc00f08947 */ /* 0x004fea000383ffff */
[----:B------:R-:W-:Y:S05]  /*bc70*/  BRA `(.L_x_177) ;  /* 0xffffff7400ec7947 */ /* 0x000fea000383ffff */
.L_x_57:
[----:B-1----:R1:W2:Y:S02]  /*bc80*/  SYNCS.PHASECHK.TRANS64.TRYWAIT P1, [R2+URZ+0xb0], R4 ;  /* 0x0000b004020075a7 */ /* 0x0022a400080211ff */
[----:B--2---:R-:W-:Y:S05]  /*bc90*/  @!P1 NANOSLEEP.SYNCS 0x989680 ;  /* 0x009896800000995d */ /* 0x004fea0003900000 */
[----:B------:R-:W2:Y:S02]  /*bca0*/  @!P1 SYNCS.PHASECHK.TRANS64 P1, [R2+URZ+0xb0], R4 ;  /* 0x0000b004020095a7 */ /* 0x000ea400080210ff */
[----:B--2---:R-:W-:Y:S05]  /*bcb0*/  @!P1 BRA `(.L_x_57) ;  /* 0xfffffffc00f09947 */ /* 0x004fea000383ffff */
[----:B------:R-:W-:Y:S05]  /*bcc0*/  BRA `(.L_x_178) ;  /* 0xffffff78001c7947 */ /* 0x000fea000383ffff */
.L_x_60:
[----:B------:R-:W-:-:S07]  /*bcd0*/  MOV R0, UR4 ;  /* 0x0000000400007c02 */ /* 0x000fce0008000f00 */
.L_x_179:
[----:B-1----:R1:W2:Y:S02]  /*bce0*/  SYNCS.PHASECHK.TRANS64.TRYWAIT P0, [R0+URZ+0xc0], R2 ;  /* 0x0000c002000075a7 */ /* 0x0022a400080011ff */
[----:B--2---:R-:W-:Y:S05]  /*bcf0*/  @!P0 NANOSLEEP.SYNCS 0x989680 ;  /* 0x009896800000895d */ /* 0x004fea0003900000 */
[----:B------:R-:W2:Y:S02]  /*bd00*/  @!P0 SYNCS.PHASECHK.TRANS64 P0, [R0+URZ+0xc0], R2 ;  /* 0x0000c002000085a7 */ /* 0x000ea400080010ff */
[----:B--2---:R-:W-:Y:S05]  /*bd10*/  @!P0 BRA `(.L_x_179) ;  /* 0xfffffffc00f08947 */ /* 0x004fea000383ffff */
[----:B------:R-:W-:Y:S05]  /*bd20*/  BRA `(.L_x_59) ;  /* 0xffffff7800707947 */ /* 0x000fea000383ffff */
.L_x_67:
[----:B-1----:R1:W2:Y:S02]  /*bd30*/  SYNCS.PHASECHK.TRANS64.TRYWAIT P0, [R2+URZ+0xb0], R0 ;  /* 0x0000b000020075a7 */ /* 0x0022a400080011ff */
[----:B--2---:R-:W-:Y:S05]  /*bd40*/  @!P0 NANOSLEEP.SYNCS 0x989680 ;  /* 0x009896800000895d */ /* 0x004fea0003900000 */
[----:B------:R-:W2:Y:S02]  /*bd50*/  @!P0 SYNCS.PHASECHK.TRANS64 P0, [R2+URZ+0xb0], R0 ;  /* 0x0000b000020085a7 */ /* 0x000ea400080010ff */
[----:B--2---:R-:W-:Y:S05]  /*bd60*/  @!P0 BRA `(.L_x_67) ;  /* 0xfffffffc00f08947 */ /* 0x004fea000383ffff */
[----:B------:R-:W-:Y:S05]  /*bd70*/  BRA `(.L_x_180) ;  /* 0xffffff80002c7947 */ /* 0x000fea000383ffff */
.L_x_70:
[----:B------:R-:W-:-:S07]  /*bd80*/  MOV R0, UR66 ;  /* 0x0000004200007c02 */ /* 0x000fce0008000f00 */
.L_x_181:
[----:B-1----:R1:W2:Y:S02]  /*bd90*/  SYNCS.PHASECHK.TRANS64.TRYWAIT P0, [R0+URZ+0xe0], R2 ;  /* 0x0000e002000075a7 */ /* 0x0022a400080011ff */
[----:B--2---:R-:W-:Y:S05]  /*bda0*/  @!P0 NANOSLEEP.SYNCS 0x989680 ;  /* 0x009896800000895d */ /* 0x004fea0003900000 */
[----:B------:R-:W2:Y:S02]  /*bdb0*/  @!P0 SYNCS.PHASECHK.TRANS64 P0, [R0+URZ+0xe0], R2 ;  /* 0x0000e002000085a7 */ /* 0x000ea400080010ff */
[----:B--2---:R-:W-:Y:S05]  /*bdc0*/  @!P0 BRA `(.L_x_181) ;  /* 0xfffffffc00f08947 */ /* 0x004fea000383ffff */
[----:B------:R-:W-:Y:S05]  /*bdd0*/  BRA `(.L_x_182) ;  /* 0xffffff8400bc7947 */ /* 0x000fea000383ffff */
.L_x_73:
[----:B------:R-:W-:Y:S07]  /*bde0*/  MOV R0, UR7 ;  /* 0x0000000700007c02 */ /* 0x000fee0008000f00 */
.L_x_183:
[----:B-1----:R1:W2:Y:S02]  /*bdf0*/  SYNCS.PHASECHK.TRANS64.TRYWAIT P0, [R0+URZ], R2 ;  /* 0x00000002000075a7 */ /* 0x0022a400080011ff */
[----:B--2---:R-:W-:Y:S05]  /*be00*/  @!P0 NANOSLEEP.SYNCS 0x989680 ;  /* 0x009896800000895d */ /* 0x004fea0003900000 */
[----:B------:R-:W2:Y:S02]  /*be10*/  @!P0 SYNCS.PHASECHK.TRANS64 P0, [R0+URZ], R2 ;  /* 0x00000002000085a7 */ /* 0x000ea400080010ff */
[----:B--2---:R-:W-:Y:S05]  /*be20*/  @!P0 BRA `(.L_x_183) ;  /* 0xfffffffc00f08947 */ /* 0x004fea000383ffff */
[----:B------:R-:W-:Y:S05]  /*be30*/  BRA `(.L_x_72) ;  /* 0xffffff8800347947 */ /* 0x000fea000383ffff */
.L_x_76:
[----:B------:R-:W-:-:S07]  /*be40*/  MOV R0, UR4 ;  /* 0x0000000400007c02 */ /* 0x000fce0008000f00 */
.L_x_184:
[----:B--2---:R2:W4:Y:S02]  /*be50*/  SYNCS.PHASECHK.TRANS64.TRYWAIT P0, [R0+URZ], R2 ;  /* 0x00000002000075a7 */ /* 0x00452400080011ff */
[----:B----4-:R-:W-:Y:S05]  /*be60*/  @!P0 NANOSLEEP.SYNCS 0x989680 ;  /* 0x009896800000895d */ /* 0x010fea0003900000 */
[----:B------:R-:W4:Y:S02]  /*be70*/  @!P0 SYNCS.PHASECHK.TRANS64 P0, [R0+URZ], R2 ;  /* 0x00000002000085a7 */ /* 0x000f2400080010ff */
[----:B----4-:R-:W-:Y:S05]  /*be80*/  @!P0 BRA `(.L_x_184) ;  /* 0xfffffffc00f08947 */ /* 0x010fea000383ffff */
[----:B------:R-:W-:Y:S05]  /*be90*/  BRA `(.L_x_185) ;  /* 0xffffff8c007c7947 */ /* 0x000fea000383ffff */
.L_x_77:
[----:B------:R-:W-:-:S07]  /*bea0*/  MOV R0, UR4 ;  /* 0x0000000400007c02 */ /* 0x000fce0008000f00 */
.L_x_186:
[----:B-1----:R1:W2:Y:S02]  /*beb0*/  SYNCS.PHASECHK.TRANS64.TRYWAIT P0, [R0+URZ], R2 ;  /* 0x00000002000075a7 */ /* 0x0022a400080011ff */
[----:B--2---:R-:W-:Y:S05]  /*bec0*/  @!P0 NANOSLEEP.SYNCS 0x989680 ;  /* 0x009896800000895d */ /* 0x004fea0003900000 */
[----:B------:R-:W2:Y:S02]  /*bed0*/  @!P0 SYNCS.PHASECHK.TRANS64 P0, [R0+URZ], R2 ;  /* 0x00000002000085a7 */ /* 0x000ea400080010ff */
[----:B--2---:R-:W-:Y:S05]  /*bee0*/  @!P0 BRA `(.L_x_186) ;  /* 0xfffffffc00f08947 */ /* 0x004fea000383ffff */
[----:B------:R-:W-:Y:S05]  /*bef0*/  BRA `(.L_x_187) ;  /* 0xffffff8c00887947 */ /* 0x000fea000383ffff */
.L_x_82:
[----:B---3--:R3:W1:Y:S02]  /*bf00*/  SYNCS.PHASECHK.TRANS64.TRYWAIT P0, [R12+URZ+0xb0], R0 ;  /* 0x0000b0000c0075a7 */ /* 0x00866400080011ff */
[----:B-1----:R-:W-:Y:S05]  /*bf10*/  @!P0 NANOSLEEP.SYNCS 0x989680 ;  /* 0x009896800000895d */ /* 0x002fea0003900000 */
[----:B------:R-:W1:Y:S02]  /*bf20*/  @!P0 SYNCS.PHASECHK.TRANS64 P0, [R12+URZ+0xb0], R0 ;  /* 0x0000b0000c0085a7 */ /* 0x000e6400080010ff */
[----:B-1----:R-:W-:Y:S05]  /*bf30*/  @!P0 BRA `(.L_x_82) ;  /* 0xfffffffc00f08947 */ /* 0x002fea000383ffff */
[----:B------:R-:W-:Y:S05]  /*bf40*/  BRA `(.L_x_188) ;  /* 0xffffff9000987947 */ /* 0x000fea000383ffff */
.L_x_85:
[----:B-1----:R-:W-:Y:S07]  /*bf50*/  MOV R0, UR29 ;  /* 0x0000001d00007c02 */ /* 0x002fee0008000f00 */
.L_x_189:
[----:B-1----:R1:W2:Y:S02]  /*bf60*/  SYNCS.PHASECHK.TRANS64.TRYWAIT P2, [R0+URZ+0xa8], R6 ;  /* 0x0000a806000075a7 */ /* 0x0022a400080411ff */
[----:B--2---:R-:W-:Y:S05]  /*bf70*/  @!P2 NANOSLEEP.SYNCS 0x989680 ;  /* 0x009896800000a95d */ /* 0x004fea0003900000 */
[----:B------:R-:W2:Y:S02]  /*bf80*/  @!P2 SYNCS.PHASECHK.TRANS64 P2, [R0+URZ+0xa8], R6 ;  /* 0x0000a8060000a5a7 */ /* 0x000ea400080410ff */
[----:B--2---:R-:W-:Y:S05]  /*bf90*/  @!P2 BRA `(.L_x_189) ;  /* 0xfffffffc00f0a947 */ /* 0x004fea000383ffff */
[----:B------:R-:W-:Y:S05]  /*bfa0*/  BRA `(.L_x_84) ;  /* 0xffffff9400fc7947 */ /* 0x000fea000383ffff */
.L_x_88:
[----:B------:R-:W-:Y:S07]  /*bfb0*/  MOV R0, UR4 ;  /* 0x0000000400007c02 */ /* 0x000fee0008000f00 */
.L_x_190:
[----:B-1----:R1:W2:Y:S02]  /*bfc0*/  SYNCS.PHASECHK.TRANS64.TRYWAIT P0, [R0+URZ+0x88], R9 ;  /* 0x00008809000075a7 */ /* 0x0022a400080011ff */
[----:B--2---:R-:W-:Y:S05]  /*bfd0*/  @!P0 NANOSLEEP.SYNCS 0x989680 ;  /* 0x009896800000895d */ /* 0x004fea0003900000 */
[----:B------:R-:W2:Y:S02]  /*bfe0*/  @!P0 SYNCS.PHASECHK.TRANS64 P0, [R0+URZ+0x88], R9 ;  /* 0x00008809000085a7 */ /* 0x000ea400080010ff */
[----:B--2---:R-:W-:Y:S05]  /*bff0*/  @!P0 BRA `(.L_x_190) ;  /* 0xfffffffc00f08947 */ /* 0x004fea000383ffff */
[----:B------:R-:W-:Y:S05]  /*c000*/  BRA `(.L_x_191) ;  /* 0xffffff98005c7947 */ /* 0x000fea000383ffff */
.L_x_89:
[----:B------:R-:W-:Y:S07]  /*c010*/  MOV R0, UR7 ;  /* 0x0000000700007c02 */ /* 0x000fee0008000f00 */
.L_x_192:
[----:B-1----:R1:W2:Y:S02]  /*c020*/  SYNCS.PHASECHK.TRANS64.TRYWAIT P0, [R0+URZ+0x88], R10 ;  /* 0x0000880a000075a7 */ /* 0x0022a400080011ff */
[----:B--2---:R-:W-:Y:S05]  /*c030*/  @!P0 NANOSLEEP.SYNCS 0x989680 ;  /* 0x009896800000895d */ /* 0x004fea0003900000 */
[----:B------:R-:W2:Y:S02]  /*c040*/  @!P0 SYNCS.PHASECHK.TRANS64 P0, [R0+URZ+0x88], R10 ;  /* 0x0000880a000085a7 */ /* 0x000ea400080010ff */
[----:B--2---:R-:W-:Y:S05]  /*c050*/  @!P0 BRA `(.L_x_192) ;  /* 0xfffffffc00f08947 */ /* 0x004fea000383ffff */
[----:B------:R-:W-:Y:S05]  /*c060*/  BRA `(.L_x_193) ;  /* 0xffffff9800d87947 */ /* 0x000fea000383ffff */
.L_x_90:
[----:B------:R-:W-:Y:S07]  /*c070*/  MOV R0, UR5 ;  /* 0x0000000500007c02 */ /* 0x000fee0008000f00 */
.L_x_194:
[----:B-1----:R1:W2:Y:S02]  /*c080*/  SYNCS.PHASECHK.TRANS64.TRYWAIT P0, [R0+URZ+0x88], R10 ;  /* 0x0000880a000075a7 */ /* 0x0022a400080011ff */
[----:B--2---:R-:W-:Y:S05]  /*c090*/  @!P0 NANOSLEEP.SYNCS 0x989680 ;  /* 0x009896800000895d */ /* 0x004fea0003900000 */
[----:B------:R-:W2:Y:S02]  /*c0a0*/  @!P0 SYNCS.PHASECHK.TRANS64 P0, [R0+URZ+0x88], R10 ;  /* 0x0000880a000085a7 */ /* 0x000ea400080010ff */
[----:B--2---:R-:W-:Y:S05]  /*c0b0*/  @!P0 BRA `(.L_x_194) ;  /* 0xfffffffc00f08947 */ /* 0x004fea000383ffff */
[----:B------:R-:W-:Y:S05]  /*c0c0*/  BRA `(.L_x_195) ;  /* 0xffffff9c005c7947 */ /* 0x000fea000383ffff */
.L_x_91:
[----:B------:R-:W-:Y:S07]  /*c0d0*/  MOV R0, UR4 ;  /* 0x0000000400007c02 */ /* 0x000fee0008000f00 */
.L_x_196:
[----:B-1----:R1:W2:Y:S02]  /*c0e0*/  SYNCS.PHASECHK.TRANS64.TRYWAIT P0, [R0+URZ+0x88], R6 ;  /* 0x00008806000075a7 */ /* 0x0022a400080011ff */
[----:B--2---:R-:W-:Y:S05]  /*c0f0*/  @!P0 NANOSLEEP.SYNCS 0x989680 ;  /* 0x009896800000895d */ /* 0x004fea0003900000 */
[----:B------:R-:W2:Y:S02]  /*c100*/  @!P0 SYNCS.PHASECHK.TRANS64 P0, [R0+URZ+0x88], R6 ;  /* 0x00008806000085a7 */ /* 0x000ea400080010ff */
[----:B--2---:R-:W-:Y:S05]  /*c110*/  @!P0 BRA `(.L_x_196) ;  /* 0xfffffffc00f08947 */ /* 0x004fea000383ffff */
[----:B------:R-:W-:Y:S05]  /*c120*/  BRA `(.L_x_197) ;  /* 0xffffff9c00dc7947 */ /* 0x000fea000383ffff */
.L_x_93:
[----:B------:R-:W-:-:S07]  /*c130*/  MOV R0, UR4 ;  /* 0x0000000400007c02 */ /* 0x000fce0008000f00 */
.L_x_198:
[----:B-1----:R1:W2:Y:S02]  /*c140*/  SYNCS.PHASECHK.TRANS64.TRYWAIT P0, [R0+URZ], R2 ;  /* 0x00000002000075a7 */ /* 0x0022a400080011ff */
[----:B--2---:R-:W-:Y:S05]  /*c150*/  @!P0 NANOSLEEP.SYNCS 0x989680 ;  /* 0x009896800000895d */ /* 0x004fea0003900000 */
[----:B------:R-:W2:Y:S02]  /*c160*/  @!P0 SYNCS.PHASECHK.TRANS64 P0, [R0+URZ], R2 ;  /* 0x00000002000085a7 */ /* 0x000ea400080010ff */
[----:B--2---:R-:W-:Y:S05]  /*c170*/  @!P0 BRA `(.L_x_198) ;  /* 0xfffffffc00f08947 */ /* 0x004fea000383ffff */
[----:B------:R-:W-:Y:S05]  /*c180*/  BRA `(.L_x_199) ;  /* 0xffffffa000887947 */ /* 0x000fea000383ffff */
.L_x_94:
[----:B------:R-:W-:-:S07]  /*c190*/  MOV R0, UR5 ;  /* 0x0000000500007c02 */ /* 0x000fce0008000f00 */
.L_x_200:
[----:B-1----:R1:W2:Y:S02]  /*c1a0*/  SYNCS.PHASECHK.TRANS64.TRYWAIT P0, [R0+URZ], R2 ;  /* 0x00000002000075a7 */ /* 0x0022a400080011ff */
[----:B--2---:R-:W-:Y:S05]  /*c1b0*/  @!P0 NANOSLEEP.SYNCS 0x989680 ;  /* 0x009896800000895d */ /* 0x004fea0003900000 */
[----:B------:R-:W2:Y:S02]  /*c1c0*/  @!P0 SYNCS.PHASECHK.TRANS64 P0, [R0+URZ], R2 ;  /* 0x00000002000085a7 */ /* 0x000ea400080010ff */
[----:B--2---:R-:W-:Y:S05]  /*c1d0*/  @!P0 BRA `(.L_x_200) ;  /* 0xfffffffc00f08947 */ /* 0x004fea000383ffff */
[----:B------:R-:W-:Y:S05]  /*c1e0*/  BRA `(.L_x_201) ;  /* 0xffffffa000947947 */ /* 0x000fea000383ffff */
.L_x_96:
[----:B-1----:R1:W3:Y:S02]  /*c1f0*/  SYNCS.PHASECHK.TRANS64.TRYWAIT P0, [R0+URZ+0xb0], R2 ;  /* 0x0000b002000075a7 */ /* 0x0022e400080011ff */
[----:B---3--:R-:W-:Y:S05]  /*c200*/  @!P0 NANOSLEEP.SYNCS 0x989680 ;  /* 0x009896800000895d */ /* 0x008fea0003900000 */
[----:B------:R-:W3:Y:S02]  /*c210*/  @!P0 SYNCS.PHASECHK.TRANS64 P0, [R0+URZ+0xb0], R2 ;  /* 0x0000b002000085a7 */ /* 0x000ee400080010ff */
[----:B---3--:R-:W-:Y:S05]  /*c220*/  @!P0 BRA `(.L_x_96) ;  /* 0xfffffffc00f08947 */ /* 0x008fea000383ffff */
[----:B------:R-:W-:Y:S05]  /*c230*/  BRA `(.L_x_202) ;  /* 0xffffffa400787947 */ /* 0x000fea000383ffff */
.L_x_106:
[----:B-1----:R1:W2:Y:S02]  /*c240*/  SYNCS.PHASECHK.TRANS64.TRYWAIT P0, [R0+URZ+0x70], R3 ;  /* 0x00007003000075a7 */ /* 0x0022a400080011ff */
[----:B--2---:R-:W-:Y:S05]  /*c250*/  @!P0 NANOSLEEP.SYNCS 0x989680 ;  /* 0x009896800000895d */ /* 0x004fea0003900000 */
[----:B------:R-:W2:Y:S02]  /*c260*/  @!P0 SYNCS.PHASECHK.TRANS64 P0, [R0+URZ+0x70], R3 ;  /* 0x00007003000085a7 */ /* 0x000ea400080010ff */
[----:B--2---:R-:W-:Y:S05]  /*c270*/  @!P0 BRA `(.L_x_106) ;  /* 0xfffffffc00f08947 */ /* 0x004fea000383ffff */
[----:B------:R-:W-:Y:S05]  /*c280*/  BRA `(.L_x_105) ;  /* 0xffffffb400087947 */ /* 0x000fea000383ffff */
.L_x_108:
[----:B-1----:R1:W4:Y:S02]  /*c290*/  SYNCS.PHASECHK.TRANS64.TRYWAIT P0, [R106+URZ+0xd0], R2 ;  /* 0x0000d0026a0075a7 */ /* 0x00232400080011ff */
[----:B----4-:R-:W-:Y:S05]  /*c2a0*/  @!P0 NANOSLEEP.SYNCS 0x989680 ;  /* 0x009896800000895d */ /* 0x010fea0003900000 */
[----:B------:R-:W4:Y:S02]  /*c2b0*/  @!P0 SYNCS.PHASECHK.TRANS64 P0, [R106+URZ+0xd0], R2 ;  /* 0x0000d0026a0085a7 */ /* 0x000f2400080010ff */
[----:B----4-:R-:W-:Y:S05]  /*c2c0*/  @!P0 BRA `(.L_x_108) ;  /* 0xfffffffc00f08947 */ /* 0x010fea000383ffff */
[----:B------:R-:W-:Y:S05]  /*c2d0*/  BRA `(.L_x_107) ;  /* 0xffffffb4003c7947 */ /* 0x000fea000383ffff */
.L_x_121:
[----:B-1----:R1:W3:Y:S02]  /*c2e0*/  SYNCS.PHASECHK.TRANS64.TRYWAIT P0, [R2+URZ+0x70], R0 ;  /* 0x00007000020075a7 */ /* 0x0022e400080011ff */
[----:B---3--:R-:W-:Y:S05]  /*c2f0*/  @!P0 NANOSLEEP.SYNCS 0x989680 ;  /* 0x009896800000895d */ /* 0x008fea0003900000 */
[----:B------:R-:W3:Y:S02]  /*c300*/  @!P0 SYNCS.PHASECHK.TRANS64 P0, [R2+URZ+0x70], R0 ;  /* 0x00007000020085a7 */ /* 0x000ee400080010ff */
[----:B---3--:R-:W-:Y:S05]  /*c310*/  @!P0 BRA `(.L_x_121) ;  /* 0xfffffffc00f08947 */ /* 0x008fea000383ffff */
[----:B------:R-:W-:Y:S05]  /*c320*/  BRA `(.L_x_120) ;  /* 0xffffffc000fc7947 */ /* 0x000fea000383ffff */
.L_x_133:
[----:B--2---:R2:W3:Y:S02]  /*c330*/  SYNCS.PHASECHK.TRANS64.TRYWAIT P0, [R21+URZ+0x70], R20 ;  /* 0x00007014150075a7 */ /* 0x0044e400080011ff */
[----:B---3--:R-:W-:Y:S05]  /*c340*/  @!P0 NANOSLEEP.SYNCS 0x989680 ;  /* 0x009896800000895d */ /* 0x008fea0003900000 */
[----:B------:R-:W3:Y:S02]  /*c350*/  @!P0 SYNCS.PHASECHK.TRANS64 P0, [R21+URZ+0x70], R20 ;  /* 0x00007014150085a7 */ /* 0x000ee400080010ff */
[----:B---3--:R-:W-:Y:S05]  /*c360*/  @!P0 BRA `(.L_x_133) ;  /* 0xfffffffc00f08947 */ /* 0x008fea000383ffff */
[----:B------:R-:W-:Y:S05]  /*c370*/  BRA `(.L_x_132) ;  /* 0xffffffd000d87947 */ /* 0x000fea000383ffff */
.L_x_145:
[----:B--2---:R2:W3:Y:S02]  /*c380*/  SYNCS.PHASECHK.TRANS64.TRYWAIT P0, [R0+URZ+0x70], R114 ;  /* 0x00007072000075a7 */ /* 0x0044e400080011ff */
[----:B---3--:R-:W-:Y:S05]  /*c390*/  @!P0 NANOSLEEP.SYNCS 0x989680 ;  /* 0x009896800000895d */ /* 0x008fea0003900000 */
[----:B------:R-:W3:Y:S02]  /*c3a0*/  @!P0 SYNCS.PHASECHK.TRANS64 P0, [R0+URZ+0x70], R114 ;  /* 0x00007072000085a7 */ /* 0x000ee400080010ff */
[----:B---3--:R-:W-:Y:S05]  /*c3b0*/  @!P0 BRA `(.L_x_145) ;  /* 0xfffffffc00f08947 */ /* 0x008fea000383ffff */
[----:B------:R-:W-:Y:S05]  /*c3c0*/  BRA `(.L_x_144) ;  /* 0xffffffe000a87947 */ /* 0x000fea000383ffff */
        .weak           $__internal_0_$__cuda_sm10x_tcgen05_guardrail_trap_col_being_dealloced_not_returned_by_alloc
        .type           $__internal_0_$__cuda_sm10x_tcgen05_guardrail_trap_col_being_dealloced_not_returned_by_alloc,@function
        .size           $__internal_0_$__cuda_sm10x_tcgen05_guardrail_trap_col_being_dealloced_not_returned_by_alloc,($__internal_1_$__cuda_sm10x_tcgen05_guardrail_trap_phase_invalid_during_alloc - $__internal_0_$__cuda_sm10x_tcgen05_guardrail_trap_col_being_dealloced_not_returned_by_alloc)
$__internal_0_$__cuda_sm10x_tcgen05_guardrail_trap_col_being_dealloced_not_returned_by_alloc:
[----:B------:R-:W-:Y:S05]  /*c3d0*/  BPT.TRAP 0x1 ;  /* 0x000000040000795c */ /* 0x000fea0000300000 */
[----:B------:R-:W-:-:S04]  /*c3e0*/  HFMA2 R3, -RZ, RZ, 0, 0 ;  /* 0x00000000ff037431 */ /* 0x000fc800000001ff */
[----:B------:R-:W-:Y:S05]  /*c3f0*/  RET.REL.NODEC R2 `(_ZN7cutlass13device_kernelINS_4gemm6kernel13GemmUniversalIN4cute5tupleIJiiiiEEENS1_10collective13CollectiveMmaINS1_46MainloopSm100TmaUmmaWarpSpecializedBlockScaledILi7ELi2ELi2ENS5_IJNS4_1CILi4EEESB_NSA_ILi1EEEEEEEENS5_IJNSA_ILi128EEENSA_ILi64EEENSA_ILi256EEEEEENS5_IJNS_12float_e2m1_tENS_13float_ue4m3_tEEEENS5_IJNS5_IJlSC_lEEENS4_6LayoutINS5_IJNS5_IJNS5_IJNSA_ILi32EEESB_EEEiEEENS5_IJNS5_IJNSA_ILi16EEESB_EEEiEEENS5_IJSC_iEEEEEENS5_IJST_NS5_IJNS5_IJNSA_ILi0EEESC_EEENSA_ILi512EEEEEENS5_IJSW_iEEEEEEEEEEESL_S13_NS4_8TiledMMAINS4_8MMA_AtomIJNS4_17SM100_MMA_MXF4_SSISJ_SJ_fSK_Li128ELi64ELi16ELNS4_4UMMA5MajorE0ELS18_0ELNS17_7ScaleInE0ELS19_0EEEEEENSN_INS5_IJSC_SC_SC_EEENS5_IJSW_SW_SW_EEEEENS5_IJNS4_10UnderscoreES1F_S1F_EEEEENS5_IJNS4_23SM90_TMA_LOAD_MULTICASTES1I_EEENS5_IJNS4_14ComposedLayoutINS4_7SwizzleILi3ELi4ELi3EEENS4_18smem_ptr_flag_bitsILi4EEENSN_INS5_IJNSA_ILi8EEESH_EEENS5_IJSH_SC_EEEEEEENSN_INS5_IJNS5_IJNS5_IJSP_SC_EEESS_EEESC_NS5_IJSC_SB_EEEEEENS5_IJNS5_IJNS5_IJSS_SY_EEESX_EEESW_NS5_IJSB_SY_EEEEEEEEEEEvNS4_8identityES1J_S23_vS24_EENS_8epilogue10collective18CollectiveEpilogueINS26_23Sm100TmaWarpSpecializedILi3ELi2ELi16ELb1ELb0EEEJNS5_IJSG_SG_SH_EEENS5_IJNSN_ISG_SC_EENSN_INS5_IJSR_NSA_ILi2EEEEEENS5_IJSC_SO_EEEEEEEENS_10bfloat16_tESM_S2I_SM_NS26_6fusion15FusionCallbacksIS2A_NS2J_17LinearCombinationIS2I_fS2I_fLNS_15FloatRoundStyleE2EEES2B_S2H_JEEENS4_5SM1004TMEM4LOAD26SM100_TMEM_LOAD_32dp32b16xENS4_13SM90_TMA_LOADENS1K_INS1L_ILi1ELi4ELi3EEENS1N_ILi16EEENSN_INS5_IJS1P_SR_EEENS5_IJSR_SC_EEEEEEENS4_39AutoVectorizingCopyWithAssumedAlignmentILi128EEENS4_14SM90_TMA_STOREES2Z_S31_S31_EEEvvEEEEvNT_6ParamsE) ;  /* 0xffffff3c02007950 */ /* 0x000fea0003c3ffff */
        .weak           $__internal_1_$__cuda_sm10x_tcgen05_guardrail_trap_phase_invalid_during_alloc
        .type           $__internal_1_$__cuda_sm10x_tcgen05_guardrail_trap_phase_invalid_during_alloc,@function
        .size           $__internal_1_$__cuda_sm10x_tcgen05_guardrail_trap_phase_invalid_during_alloc,($__internal_2_$__cuda_sm10x_tcgen05_guardrail_trap_unallocated_columns_being_dealloced - $__internal_1_$__cuda_sm10x_tcgen05_guardrail_trap_phase_invalid_during_alloc)
$__internal_1_$__cuda_sm10x_tcgen05_guardrail_trap_phase_invalid_during_alloc:
[----:B------:R-:W-:Y:S05]  /*c400*/  BPT.TRAP 0x1 ;  /* 0x000000040000795c */ /* 0x000fea0000300000 */
[----:B------:R-:W-:-:S04]  /*c410*/  MOV R5, 0x0 ;  /* 0x0000000000057802 */ /* 0x000fc80000000f00 */
[----:B------:R-:W-:Y:S05]  /*c420*/  RET.REL.NODEC R4 `(_ZN7cutlass13device_kernelINS_4gemm6kernel13GemmUniversalIN4cute5tupleIJiiiiEEENS1_10collective13CollectiveMmaINS1_46MainloopSm100TmaUmmaWarpSpecializedBlockScaledILi7ELi2ELi2ENS5_IJNS4_1CILi4EEESB_NSA_ILi1EEEEEEEENS5_IJNSA_ILi128EEENSA_ILi64EEENSA_ILi256EEEEEENS5_IJNS_12float_e2m1_tENS_13float_ue4m3_tEEEENS5_IJNS5_IJlSC_lEEENS4_6LayoutINS5_IJNS5_IJNS5_IJNSA_ILi32EEESB_EEEiEEENS5_IJNS5_IJNSA_ILi16EEESB_EEEiEEENS5_IJSC_iEEEEEENS5_IJST_NS5_IJNS5_IJNSA_ILi0EEESC_EEENSA_ILi512EEEEEENS5_IJSW_iEEEEEEEEEEESL_S13_NS4_8TiledMMAINS4_8MMA_AtomIJNS4_17SM100_MMA_MXF4_SSISJ_SJ_fSK_Li128ELi64ELi16ELNS4_4UMMA5MajorE0ELS18_0ELNS17_7ScaleInE0ELS19_0EEEEEENSN_INS5_IJSC_SC_SC_EEENS5_IJSW_SW_SW_EEEEENS5_IJNS4_10UnderscoreES1F_S1F_EEEEENS5_IJNS4_23SM90_TMA_LOAD_MULTICASTES1I_EEENS5_IJNS4_14ComposedLayoutINS4_7SwizzleILi3ELi4ELi3EEENS4_18smem_ptr_flag_bitsILi4EEENSN_INS5_IJNSA_ILi8EEESH_EEENS5_IJSH_SC_EEEEEEENSN_INS5_IJNS5_IJNS5_IJSP_SC_EEESS_EEESC_NS5_IJSC_SB_EEEEEENS5_IJNS5_IJNS5_IJSS_SY_EEESX_EEESW_NS5_IJSB_SY_EEEEEEEEEEEvNS4_8identityES1J_S23_vS24_EENS_8epilogue10collective18CollectiveEpilogueINS26_23Sm100TmaWarpSpecializedILi3ELi2ELi16ELb1ELb0EEEJNS5_IJSG_SG_SH_EEENS5_IJNSN_ISG_SC_EENSN_INS5_IJSR_NSA_ILi2EEEEEENS5_IJSC_SO_EEEEEEEENS_10bfloat16_tESM_S2I_SM_NS26_6fusion15FusionCallbacksIS2A_NS2J_17LinearCombinationIS2I_fS2I_fLNS_15FloatRoundStyleE2EEES2B_S2H_JEEENS4_5SM1004TMEM4LOAD26SM100_TMEM_LOAD_32dp32b16xENS4_13SM90_TMA_LOADENS1K_INS1L_ILi1ELi4ELi3EEENS1N_ILi16EEENSN_INS5_IJS1P_SR_EEENS5_IJSR_SC_EEEEEEENS4_39AutoVectorizingCopyWithAssumedAlignmentILi128EEENS4_14SM90_TMA_STOREES2Z_S31_S31_EEEvvEEEEvNT_6ParamsE) ;  /* 0xffffff3804f47950 */ /* 0x000fea0003c3ffff */
        .weak           $__internal_2_$__cuda_sm10x_tcgen05_guardrail_trap_unallocated_columns_being_dealloced
        .type           $__internal_2_$__cuda_sm10x_tcgen05_guardrail_trap_unallocated_columns_being_dealloced,@function
        .size           $__internal_2_$__cuda_sm10x_tcgen05_guardrail_trap_unallocated_columns_being_dealloced,(.L_x_204 - $__internal_2_$__cuda_sm10x_tcgen05_guardrail_trap_unallocated_columns_being_dealloced)
$__internal_2_$__cuda_sm10x_tcgen05_guardrail_trap_unallocated_columns_being_dealloced:
[----:B------:R-:W-:Y:S05]  /*c430*/  BPT.TRAP 0x1 ;  /* 0x000000040000795c */ /* 0x000fea0000300000 */
[----:B------:R-:W-:-:S04]  /*c440*/  HFMA2 R3, -RZ, RZ, 0, 0 ;  /* 0x00000000ff037431 */ /* 0x000fc800000001ff */
[----:B------:R-:W-:Y:S05]  /*c450*/  RET.REL.NODEC R2 `(_ZN7cutlass13device_kernelINS_4gemm6kernel13GemmUniversalIN4cute5tupleIJiiiiEEENS1_10collective13CollectiveMmaINS1_46MainloopSm100TmaUmmaWarpSpecializedBlockScaledILi7ELi2ELi2ENS5_IJNS4_1CILi4EEESB_NSA_ILi1EEEEEEEENS5_IJNSA_ILi128EEENSA_ILi64EEENSA_ILi256EEEEEENS5_IJNS_12float_e2m1_tENS_13float_ue4m3_tEEEENS5_IJNS5_IJlSC_lEEENS4_6LayoutINS5_IJNS5_IJNS5_IJNSA_ILi32EEESB_EEEiEEENS5_IJNS5_IJNSA_ILi16EEESB_EEEiEEENS5_IJSC_iEEEEEENS5_IJST_NS5_IJNS5_IJNSA_ILi0EEESC_EEENSA_ILi512EEEEEENS5_IJSW_iEEEEEEEEEEESL_S13_NS4_8TiledMMAINS4_8MMA_AtomIJNS4_17SM100_MMA_MXF4_SSISJ_SJ_fSK_Li128ELi64ELi16ELNS4_4UMMA5MajorE0ELS18_0ELNS17_7ScaleInE0ELS19_0EEEEEENSN_INS5_IJSC_SC_SC_EEENS5_IJSW_SW_SW_EEEEENS5_IJNS4_10UnderscoreES1F_S1F_EEEEENS5_IJNS4_23SM90_TMA_LOAD_MULTICASTES1I_EEENS5_IJNS4_14ComposedLayoutINS4_7SwizzleILi3ELi4ELi3EEENS4_18smem_ptr_flag_bitsILi4EEENSN_INS5_IJNSA_ILi8EEESH_EEENS5_IJSH_SC_EEEEEEENSN_INS5_IJNS5_IJNS5_IJSP_SC_EEESS_EEESC_NS5_IJSC_SB_EEEEEENS5_IJNS5_IJNS5_IJSS_SY_EEESX_EEESW_NS5_IJSB_SY_EEEEEEEEEEEvNS4_8identityES1J_S23_vS24_EENS_8epilogue10collective18CollectiveEpilogueINS26_23Sm100TmaWarpSpecializedILi3ELi2ELi16ELb1ELb0EEEJNS5_IJSG_SG_SH_EEENS5_IJNSN_ISG_SC_EENSN_INS5_IJSR_NSA_ILi2EEEEEENS5_IJSC_SO_EEEEEEEENS_10bfloat16_tESM_S2I_SM_NS26_6fusion15FusionCallbacksIS2A_NS2J_17LinearCombinationIS2I_fS2I_fLNS_15FloatRoundStyleE2EEES2B_S2H_JEEENS4_5SM1004TMEM4LOAD26SM100_TMEM_LOAD_32dp32b16xENS4_13SM90_TMA_LOADENS1K_INS1L_ILi1ELi4ELi3EEENS1N_ILi16EEENSN_INS5_IJS1P_SR_EEENS5_IJSR_SC_EEEEEEENS4_39AutoVectorizingCopyWithAssumedAlignmentILi128EEENS4_14SM90_TMA_STOREES2Z_S31_S31_EEEvvEEEEvNT_6ParamsE) ;  /* 0xffffff3802e87950 */ /* 0x000fea0003c3ffff */
.L_x_203:
[----:B------:R-:W-:-:S00]  /*c460*/  BRA `(.L_x_203) ;  /* 0xfffffffc00fc7947 */ /* 0x000fc0000383ffff */
[----:B------:R-:W-:-:S00]  /*c470*/  NOP ;  /* 0x0000000000007918 */ /* 0x000fc00000000000 */
        /* <DEDUP_REMOVED lines=8> */
.L_x_204:


//--------------------- .nv.global.init           --------------------------
	.section	.nv.global.init,"aw",@progbits
.nv.global.init:
	.type		$str$29,@object
	.size		$str$29,($str$30 - $str$29)
$str$29:
        /*0000*/ 	.byte	0x28, 0x61, 0x64, 0x64, 0x72, 0x65, 0x73, 0x73, 0x20, 0x26, 0x20, 0x6d, 0x61, 0x73, 0x6b, 0x29
        /*0010*/ 	.byte	0x20, 0x3d, 0x3d, 0x20, 0x30, 0x00
	.type		$str$30,@object
	.size		$str$30,($str$26 - $str$30)
$str$30:
        /*0016*/ 	.byte	0x2f, 0x74, 0x6d, 0x70, 0x2f, 0x63, 0x75, 0x74, 0x6c, 0x61, 0x73, 0x73, 0x5f, 0x73, 0x77, 0x65
        /*0026*/ 	.byte	0x65, 0x70, 0x5f, 0x73, 0x72, 0x63, 0x2f, 0x69, 0x6e, 0x63, 0x6c, 0x75, 0x64, 0x65, 0x2f, 0x63
        /*0036*/ 	.byte	0x75, 0x74, 0x65, 0x2f, 0x70, 0x6f, 0x69, 0x6e, 0x74, 0x65, 0x72, 0x5f, 0x66, 0x6c, 0x61, 0x67
        /*0046*/ 	.byte	0x67, 0x65, 0x64, 0x2e, 0x68, 0x70, 0x70, 0x00
	.type		$str$26,@object
	.size		$str$26,($str$25 - $str$26)
$str$26:
        /*004e*/ 	.byte	0x2f, 0x74, 0x6d, 0x70, 0x2f, 0x63, 0x75, 0x74, 0x6c, 0x61, 0x73, 0x73, 0x5f, 0x73, 0x77, 0x65
        /*005e*/ 	.byte	0x65, 0x70, 0x5f, 0x73, 0x72, 0x63, 0x2f, 0x69, 0x6e, 0x63, 0x6c, 0x75, 0x64, 0x65, 0x2f, 0x63
        /*006e*/ 	.byte	0x75, 0x74, 0x65, 0x2f, 0x61, 0x74, 0x6f, 0x6d, 0x2f, 0x63, 0x6f, 0x70, 0x79, 0x5f, 0x74, 0x72
        /*007e*/ 	.byte	0x61, 0x69, 0x74, 0x73, 0x5f, 0x73, 0x6d, 0x31, 0x30, 0x30, 0x2e, 0x68, 0x70, 0x70, 0x00
	.type		$str$25,@object
	.size		$str$25,(__unnamed_1 - $str$25)
$str$25:
        /*008d*/ 	.byte	0x28, 0x28, 0x75, 0x69, 0x6e, 0x74, 0x33, 0x32, 0x5f, 0x74, 0x28, 0x74, 0x68, 0x72, 0x65, 0x61
        /*009d*/ 	.byte	0x64, 0x49, 0x64, 0x78, 0x2e, 0x78, 0x29, 0x20, 0x2f, 0x20, 0x33, 0x32, 0x29, 0x20, 0x25, 0x20
        /*00ad*/ 	.byte	0x34, 0x29, 0x20, 0x3d, 0x3d, 0x20, 0x28, 0x28, 0x28, 0x74, 0x6d, 0x65, 0x6d, 0x5f, 0x61, 0x64
        /*00bd*/ 	.byte	0x64, 0x72, 0x20, 0x3e, 0x3e, 0x20, 0x31, 0x36, 0x29, 0x20, 0x2f, 0x20, 0x33, 0x32, 0x29, 0x20
        /*00cd*/ 	.byte	0x25, 0x20, 0x34, 0x29, 0x00
	.type		__unnamed_1,@object
	.size		__unnamed_1,(__unnamed_2 - __unnamed_1)
__unnamed_1:
        /*00d2*/ 	.byte	0x61, 0x75, 0x74, 0x6f, 0x20, 0x63, 0x75, 0x74, 0x65, 0x3a, 0x3a, 0x61, 0x73, 0x5f, 0x70, 0x6f
        /* <DEDUP_REMOVED lines=24> */
        /*0262*/ 	.byte	0x43, 0x3c, 0x32, 0x30, 0x34, 0x38, 0x3e, 0x3e, 0x3e, 0x3e, 0x5d, 0x00
	.type		__unnamed_2,@object
	.size		__unnamed_2,(.L_2 - __unnamed_2)
__unnamed_2:
        /* <DEDUP_REMOVED lines=40> */
        /*04ee*/ 	.byte	0x3a, 0x3a, 0x43, 0x3c, 0x30, 0x3e, 0x3e, 0x3e, 0x3e, 0x5d, 0x00
.L_2:


//--------------------- .nv.shared._ZN7cutlass13device_kernelINS_4gemm6kernel13GemmUniversalIN4cute5tupleIJiiiiEEENS1_10collective13CollectiveMmaINS1_46MainloopSm100TmaUmmaWarpSpecializedBlockScaledILi7ELi2ELi2ENS5_IJNS4_1CILi4EEESB_NSA_ILi1EEEEEEEENS5_IJNSA_ILi128EEENSA_ILi64EEENSA_ILi256EEEEEENS5_IJNS_12float_e2m1_tENS_13float_ue4m3_tEEEENS5_IJNS5_IJlSC_lEEENS4_6LayoutINS5_IJNS5_IJNS5_IJNSA_ILi32EEESB_EEEiEEENS5_IJNS5_IJNSA_ILi16EEESB_EEEiEEENS5_IJSC_iEEEEEENS5_IJST_NS5_IJNS5_IJNSA_ILi0EEESC_EEENSA_ILi512EEEEEENS5_IJSW_iEEEEEEEEEEESL_S13_NS4_8TiledMMAINS4_8MMA_AtomIJNS4_17SM100_MMA_MXF4_SSISJ_SJ_fSK_Li128ELi64ELi16ELNS4_4UMMA5MajorE0ELS18_0ELNS17_7ScaleInE0ELS19_0EEEEEENSN_INS5_IJSC_SC_SC_EEENS5_IJSW_SW_SW_EEEEENS5_IJNS4_10UnderscoreES1F_S1F_EEEEENS5_IJNS4_23SM90_TMA_LOAD_MULTICASTES1I_EEENS5_IJNS4_14ComposedLayoutINS4_7SwizzleILi3ELi4ELi3EEENS4_18smem_ptr_flag_bitsILi4EEENSN_INS5_IJNSA_ILi8EEESH_EEENS5_IJSH_SC_EEEEEEENSN_INS5_IJNS5_IJNS5_IJSP_SC_EEESS_EEESC_NS5_IJSC_SB_EEEEEENS5_IJNS5_IJNS5_IJSS_SY_EEESX_EEESW_NS5_IJSB_SY_EEEEEEEEEEEvNS4_8identityES1J_S23_vS24_EENS_8epilogue10collective18CollectiveEpilogueINS26_23Sm100TmaWarpSpecializedILi3ELi2ELi16ELb1ELb0EEEJNS5_IJSG_SG_SH_EEENS5_IJNSN_ISG_SC_EENSN_INS5_IJSR_NSA_ILi2EEEEEENS5_IJSC_SO_EEEEEEEENS_10bfloat16_tESM_S2I_SM_NS26_6fusion15FusionCallbacksIS2A_NS2J_17LinearCombinationIS2I_fS2I_fLNS_15FloatRoundStyleE2EEES2B_S2H_JEEENS4_5SM1004TMEM4LOAD26SM100_TMEM_LOAD_32dp32b16xENS4_13SM90_TMA_LOADENS1K_INS1L_ILi1ELi4ELi3EEENS1N_ILi16EEENSN_INS5_IJS1P_SR_EEENS5_IJSR_SC_EEEEEEENS4_39AutoVectorizingCopyWithAssumedAlignmentILi128EEENS4_14SM90_TMA_STOREES2Z_S31_S31_EEEvvEEEEvNT_6ParamsE --------------------------
	.section	.nv.shared._ZN7cutlass13device_kernelINS_4gemm6kernel13GemmUniversalIN4cute5tupleIJiiiiEEENS1_10collective13CollectiveMmaINS1_46MainloopSm100TmaUmmaWarpSpecializedBlockScaledILi7ELi2ELi2ENS5_IJNS4_1CILi4EEESB_NSA_ILi1EEEEEEEENS5_IJNSA_ILi128EEENSA_ILi64EEENSA_ILi256EEEEEENS5_IJNS_12float_e2m1_tENS_13float_ue4m3_tEEEENS5_IJNS5_IJlSC_lEEENS4_6LayoutINS5_IJNS5_IJNS5_IJNSA_ILi32EEESB_EEEiEEENS5_IJNS5_IJNSA_ILi16EEESB_EEEiEEENS5_IJSC_iEEEEEENS5_IJST_NS5_IJNS5_IJNSA_ILi0EEESC_EEENSA_ILi512EEEEEENS5_IJSW_iEEEEEEEEEEESL_S13_NS4_8TiledMMAINS4_8MMA_AtomIJNS4_17SM100_MMA_MXF4_SSISJ_SJ_fSK_Li128ELi64ELi16ELNS4_4UMMA5MajorE0ELS18_0ELNS17_7ScaleInE0ELS19_0EEEEEENSN_INS5_IJSC_SC_SC_EEENS5_IJSW_SW_SW_EEEEENS5_IJNS4_10UnderscoreES1F_S1F_EEEEENS5_IJNS4_23SM90_TMA_LOAD_MULTICASTES1I_EEENS5_IJNS4_14ComposedLayoutINS4_7SwizzleILi3ELi4ELi3EEENS4_18smem_ptr_flag_bitsILi4EEENSN_INS5_IJNSA_ILi8EEESH_EEENS5_IJSH_SC_EEEEEEENSN_INS5_IJNS5_IJNS5_IJSP_SC_EEESS_EEESC_NS5_IJSC_SB_EEEEEENS5_IJNS5_IJNS5_IJSS_SY_EEESX_EEESW_NS5_IJSB_SY_EEEEEEEEEEEvNS4_8identityES1J_S23_vS24_EENS_8epilogue10collective18CollectiveEpilogueINS26_23Sm100TmaWarpSpecializedILi3ELi2ELi16ELb1ELb0EEEJNS5_IJSG_SG_SH_EEENS5_IJNSN_ISG_SC_EENSN_INS5_IJSR_NSA_ILi2EEEEEENS5_IJSC_SO_EEEEEEEENS_10bfloat16_tESM_S2I_SM_NS26_6fusion15FusionCallbacksIS2A_NS2J_17LinearCombinationIS2I_fS2I_fLNS_15FloatRoundStyleE2EEES2B_S2H_JEEENS4_5SM1004TMEM4LOAD26SM100_TMEM_LOAD_32dp32b16xENS4_13SM90_TMA_LOADENS1K_INS1L_ILi1ELi4ELi3EEENS1N_ILi16EEENSN_INS5_IJS1P_SR_EEENS5_IJSR_SC_EEEEEEENS4_39AutoVectorizingCopyWithAssumedAlignmentILi128EEENS4_14SM90_TMA_STOREES2Z_S31_S31_EEEvvEEEEvNT_6ParamsE,"aw",@nobits
	.sectionflags	@""
	.align	16
	.zero		1024


//--------------------- .nv.shared.reserved.0     --------------------------
	.section	.nv.shared.reserved.0,"aw",@nobits
	.weak		__nv_reservedSMEM_offset_0_alias
	.size		__nv_reservedSMEM_offset_0_alias, 0, 64
	.other		__nv_reservedSMEM_offset_0_alias,@"STO_CUDA_RESERVED_SHARED STV_DEFAULT"
__nv_reservedSMEM_offset_0_alias:
	.zero		0
.nv.shared.reserved.0:
	.zero		64
	.weak		__nv_reservedSMEM_tcgen05_partition
	.type		__nv_reservedSMEM_tcgen05_partition,@object
	.size		__nv_reservedSMEM_tcgen05_partition,(.L_0 - __nv_reservedSMEM_tcgen05_partition)
__nv_reservedSMEM_tcgen05_partition:
	.zero		32
.L_0:


//--------------------- .nv.global                --------------------------
	.section	.nv.global,"aw",@nobits
.nv.global:
	.type		_ZN40_INTERNAL_7f9a89c8_4_k_cu_8f085bc2_159494cute1_E,@object
	.size		_ZN40_INTERNAL_7f9a89c8_4_k_cu_8f085bc2_159494cute1_E,(_ZN40_INTERNAL_7f9a89c8_4_k_cu_8f085bc2_159494cuda3std3__45__cpo6cbeginE - _ZN40_INTERNAL_7f9a89c8_4_k_cu_8f085bc2_159494cute1_E)
_ZN40_INTERNAL_7f9a89c8_4_k_cu_8f085bc2_159494cute1_E:
	.zero		1
	.type		_ZN40_INTERNAL_7f9a89c8_4_k_cu_8f085bc2_159494cuda3std3__45__cpo6cbeginE,@object
	.size		_ZN40_INTERNAL_7f9a89c8_4_k_cu_8f085bc2_159494cuda3std3__45__cpo6cbeginE,(_ZN40_INTERNAL_7f9a89c8_4_k_cu_8f085bc2_159494cuda3std3__48in_placeE - _ZN40_INTERNAL_7f9a89c8_4_k_cu_8f085bc2_159494cuda3std3__45__cpo6cbeginE)
_ZN40_INTERNAL_7f9a89c8_4_k_cu_8f085bc2_159494cuda3std3__45__cpo6cbeginE:
	.zero		1
	.type		_ZN40_INTERNAL_7f9a89c8_4_k_cu_8f085bc2_159494cuda3std3__48in_placeE,@object
	.size		_ZN40_INTERNAL_7f9a89c8_4_k_cu_8f085bc2_159494cuda3std3__48in_placeE,(_ZN40_INTERNAL_7f9a89c8_4_k_cu_8f085bc2_159494cuda3std6ranges3__45__cpo9iter_moveE - _ZN40_INTERNAL_7f9a89c8_4_k_cu_8f085bc2_159494cuda3std3__48in_placeE)
_ZN40_INTERNAL_7f9a89c8_4_k_cu_8f085bc2_159494cuda3std3__48in_placeE:
	.zero		1
	.type		_ZN40_INTERNAL_7f9a89c8_4_k_cu_8f085bc2_159494cuda3std6ranges3__45__cpo9iter_moveE,@object
	.size		_ZN40_INTERNAL_7f9a89c8_4_k_cu_8f085bc2_159494cuda3std6ranges3__45__cpo9iter_moveE,(_ZN40_INTERNAL_7f9a89c8_4_k_cu_8f085bc2_159494cuda3std3__45__cpo5beginE - _ZN40_INTERNAL_7f9a89c8_4_k_cu_8f085bc2_159494cuda3std6ranges3__45__cpo9iter_moveE)
_ZN40_INTERNAL_7f9a89c8_4_k_cu_8f085bc2_159494cuda3std6ranges3__45__cpo9iter_moveE:
	.zero		1
	.type		_ZN40_INTERNAL_7f9a89c8_4_k_cu_8f085bc2_159494cuda3std3__45__cpo5beginE,@object
	.size		_ZN40_INTERNAL_7f9a89c8_4_k_cu_8f085bc2_159494cuda3std3__45__cpo5beginE,(_ZN40_INTERNAL_7f9a89c8_4_k_cu_8f085bc2_159494cuda3std3__442_GLOBAL__N__7f9a89c8_4_k_cu_8f085bc2_159496ignoreE - _ZN40_INTERNAL_7f9a89c8_4_k_cu_8f085bc2_159494cuda3std3__45__cpo5beginE)
_ZN40_INTERNAL_7f9a89c8_4_k_cu_8f085bc2_159494cuda3std3__45__cpo5beginE:
	.zero		1
	.type		_ZN40_INTERNAL_7f9a89c8_4_k_cu_8f085bc2_159494cuda3std3__442_GLOBAL__N__7f9a89c8_4_k_cu_8f085bc2_159496ignoreE,@object
	.size		_ZN40_INTERNAL_7f9a89c8_4_k_cu_8f085bc2_159494cuda3std3__442_GLOBAL__N__7f9a89c8_4_k_cu_8f085bc2_159496ignoreE,(_ZN40_INTERNAL_7f9a89c8_4_k_cu_8f085bc2_159494cute7productE - _ZN40_INTERNAL_7f9a89c8_4_k_cu_8f085bc2_159494cuda3std3__442_GLOBAL__N__7f9a89c8_4_k_cu_8f085bc2_159496ignoreE)
_ZN40_INTERNAL_7f9a89c8_4_k_cu_8f085bc2_159494cuda3std3__442_GLOBAL__N__7f9a89c8_4_k_cu_8f085bc2_159496ignoreE:
	.zero		1
	.type		_ZN40_INTERNAL_7f9a89c8_4_k_cu_8f085bc2_159494cute7productE,@object
	.size		_ZN40_INTERNAL_7f9a89c8_4_k_cu_8f085bc2_159494cute7productE,(_ZN40_INTERNAL_7f9a89c8_4_k_cu_8f085bc2_159494cuda3std3__45__cpo3endE - _ZN40_INTERNAL_7f9a89c8_4_k_cu_8f085bc2_159494cute7productE)
_ZN40_INTERNAL_7f9a89c8_4_k_cu_8f085bc2_159494cute7productE:
	.zero		1
	.type		_ZN40_INTERNAL_7f9a89c8_4_k_cu_8f085bc2_159494cuda3std3__45__cpo3endE,@object
	.size		_ZN40_INTERNAL_7f9a89c8_4_k_cu_8f085bc2_159494cuda3std3__45__cpo3endE,(_ZN40_INTERNAL_7f9a89c8_4_k_cu_8f085bc2_159494cuda3std3__419piecewise_constructE - _ZN40_INTERNAL_7f9a89c8_4_k_cu_8f085bc2_159494cuda3std3__45__cpo3endE)
_ZN40_INTERNAL_7f9a89c8_4_k_cu_8f085bc2_159494cuda3std3__45__cpo3endE:
	.zero		1
	.type		_ZN40_INTERNAL_7f9a89c8_4_k_cu_8f085bc2_159494cuda3std3__419piecewise_constructE,@object
	.size		_ZN40_INTERNAL_7f9a89c8_4_k_cu_8f085bc2_159494cuda3std3__419piecewise_constructE,(_ZN40_INTERNAL_7f9a89c8_4_k_cu_8f085bc2_159494cuda3std3__45__cpo4cendE - _ZN40_INTERNAL_7f9a89c8_4_k_cu_8f085bc2_159494cuda3std3__419piecewise_constructE)
_ZN40_INTERNAL_7f9a89c8_4_k_cu_8f085bc2_159494cuda3std3__419piecewise_constructE:
	.zero		1
	.type		_ZN40_INTERNAL_7f9a89c8_4_k_cu_8f085bc2_159494cuda3std3__45__cpo4cendE,@object
	.size		_ZN40_INTERNAL_7f9a89c8_4_k_cu_8f085bc2_159494cuda3std3__45__cpo4cendE,(_ZN40_INTERNAL_7f9a89c8_4_k_cu_8f085bc2_159494cuda3std6ranges3__45__cpo4swapE - _ZN40_INTERNAL_7f9a89c8_4_k_cu_8f085bc2_159494cuda3std3__45__cpo4cendE)
_ZN40_INTERNAL_7f9a89c8_4_k_cu_8f085bc2_159494cuda3std3__45__cpo4cendE:
	.zero		1
	.type		_ZN40_INTERNAL_7f9a89c8_4_k_cu_8f085bc2_159494cuda3std6ranges3__45__cpo4swapE,@object
	.size		_ZN40_INTERNAL_7f9a89c8_4_k_cu_8f085bc2_159494cuda3std6ranges3__45__cpo4swapE,(.L_10 - _ZN40_INTERNAL_7f9a89c8_4_k_cu_8f085bc2_159494cuda3std6ranges3__45__cpo4swapE)
_ZN40_INTERNAL_7f9a89c8_4_k_cu_8f085bc2_159494cuda3std6ranges3__45__cpo4swapE:
	.zero		1
.L_10:


//--------------------- .nv.constant0._ZN7cutlass13device_kernelINS_4gemm6kernel13GemmUniversalIN4cute5tupleIJiiiiEEENS1_10collective13CollectiveMmaINS1_46MainloopSm100TmaUmmaWarpSpecializedBlockScaledILi7ELi2ELi2ENS5_IJNS4_1CILi4EEESB_NSA_ILi1EEEEEEEENS5_IJNSA_ILi128EEENSA_ILi64EEENSA_ILi256EEEEEENS5_IJNS_12float_e2m1_tENS_13float_ue4m3_tEEEENS5_IJNS5_IJlSC_lEEENS4_6LayoutINS5_IJNS5_IJNS5_IJNSA_ILi32EEESB_EEEiEEENS5_IJNS5_IJNSA_ILi16EEESB_EEEiEEENS5_IJSC_iEEEEEENS5_IJST_NS5_IJNS5_IJNSA_ILi0EEESC_EEENSA_ILi512EEEEEENS5_IJSW_iEEEEEEEEEEESL_S13_NS4_8TiledMMAINS4_8MMA_AtomIJNS4_17SM100_MMA_MXF4_SSISJ_SJ_fSK_Li128ELi64ELi16ELNS4_4UMMA5MajorE0ELS18_0ELNS17_7ScaleInE0ELS19_0EEEEEENSN_INS5_IJSC_SC_SC_EEENS5_IJSW_SW_SW_EEEEENS5_IJNS4_10UnderscoreES1F_S1F_EEEEENS5_IJNS4_23SM90_TMA_LOAD_MULTICASTES1I_EEENS5_IJNS4_14ComposedLayoutINS4_7SwizzleILi3ELi4ELi3EEENS4_18smem_ptr_flag_bitsILi4EEENSN_INS5_IJNSA_ILi8EEESH_EEENS5_IJSH_SC_EEEEEEENSN_INS5_IJNS5_IJNS5_IJSP_SC_EEESS_EEESC_NS5_IJSC_SB_EEEEEENS5_IJNS5_IJNS5_IJSS_SY_EEESX_EEESW_NS5_IJSB_SY_EEEEEEEEEEEvNS4_8identityES1J_S23_vS24_EENS_8epilogue10collective18CollectiveEpilogueINS26_23Sm100TmaWarpSpecializedILi3ELi2ELi16ELb1ELb0EEEJNS5_IJSG_SG_SH_EEENS5_IJNSN_ISG_SC_EENSN_INS5_IJSR_NSA_ILi2EEEEEENS5_IJSC_SO_EEEEEEEENS_10bfloat16_tESM_S2I_SM_NS26_6fusion15FusionCallbacksIS2A_NS2J_17LinearCombinationIS2I_fS2I_fLNS_15FloatRoundStyleE2EEES2B_S2H_JEEENS4_5SM1004TMEM4LOAD26SM100_TMEM_LOAD_32dp32b16xENS4_13SM90_TMA_LOADENS1K_INS1L_ILi1ELi4ELi3EEENS1N_ILi16EEENSN_INS5_IJS1P_SR_EEENS5_IJSR_SC_EEEEEEENS4_39AutoVectorizingCopyWithAssumedAlignmentILi128EEENS4_14SM90_TMA_STOREES2Z_S31_S31_EEEvvEEEEvNT_6ParamsE --------------------------
	.section	.nv.constant0._ZN7cutlass13device_kernelINS_4gemm6kernel13GemmUniversalIN4cute5tupleIJiiiiEEENS1_10collective13CollectiveMmaINS1_46MainloopSm100TmaUmmaWarpSpecializedBlockScaledILi7ELi2ELi2ENS5_IJNS4_1CILi4EEESB_NSA_ILi1EEEEEEEENS5_IJNSA_ILi128EEENSA_ILi64EEENSA_ILi256EEEEEENS5_IJNS_12float_e2m1_tENS_13float_ue4m3_tEEEENS5_IJNS5_IJlSC_lEEENS4_6LayoutINS5_IJNS5_IJNS5_IJNSA_ILi32EEESB_EEEiEEENS5_IJNS5_IJNSA_ILi16EEESB_EEEiEEENS5_IJSC_iEEEEEENS5_IJST_NS5_IJNS5_IJNSA_ILi0EEESC_EEENSA_ILi512EEEEEENS5_IJSW_iEEEEEEEEEEESL_S13_NS4_8TiledMMAINS4_8MMA_AtomIJNS4_17SM100_MMA_MXF4_SSISJ_SJ_fSK_Li128ELi64ELi16ELNS4_4UMMA5MajorE0ELS18_0ELNS17_7ScaleInE0ELS19_0EEEEEENSN_INS5_IJSC_SC_SC_EEENS5_IJSW_SW_SW_EEEEENS5_IJNS4_10UnderscoreES1F_S1F_EEEEENS5_IJNS4_23SM90_TMA_LOAD_MULTICASTES1I_EEENS5_IJNS4_14ComposedLayoutINS4_7SwizzleILi3ELi4ELi3EEENS4_18smem_ptr_flag_bitsILi4EEENSN_INS5_IJNSA_ILi8EEESH_EEENS5_IJSH_SC_EEEEEEENSN_INS5_IJNS5_IJNS5_IJSP_SC_EEESS_EEESC_NS5_IJSC_SB_EEEEEENS5_IJNS5_IJNS5_IJSS_SY_EEESX_EEESW_NS5_IJSB_SY_EEEEEEEEEEEvNS4_8identityES1J_S23_vS24_EENS_8epilogue10collective18CollectiveEpilogueINS26_23Sm100TmaWarpSpecializedILi3ELi2ELi16ELb1ELb0EEEJNS5_IJSG_SG_SH_EEENS5_IJNSN_ISG_SC_EENSN_INS5_IJSR_NSA_ILi2EEEEEENS5_IJSC_SO_EEEEEEEENS_10bfloat16_tESM_S2I_SM_NS26_6fusion15FusionCallbacksIS2A_NS2J_17LinearCombinationIS2I_fS2I_fLNS_15FloatRoundStyleE2EEES2B_S2H_JEEENS4_5SM1004TMEM4LOAD26SM100_TMEM_LOAD_32dp32b16xENS4_13SM90_TMA_LOADENS1K_INS1L_ILi1ELi4ELi3EEENS1N_ILi16EEENSN_INS5_IJS1P_SR_EEENS5_IJSR_SC_EEEEEEENS4_39AutoVectorizingCopyWithAssumedAlignmentILi128EEENS4_14SM90_TMA_STOREES2Z_S31_S31_EEEvvEEEEvNT_6ParamsE,"a",@progbits
	.sectionflags	@""
	.align	4
.nv.constant0._ZN7cutlass13device_kernelINS_4gemm6kernel13GemmUniversalIN4cute5tupleIJiiiiEEENS1_10collective13CollectiveMmaINS1_46MainloopSm100TmaUmmaWarpSpecializedBlockScaledILi7ELi2ELi2ENS5_IJNS4_1CILi4EEESB_NSA_ILi1EEEEEEEENS5_IJNSA_ILi128EEENSA_ILi64EEENSA_ILi256EEEEEENS5_IJNS_12float_e2m1_tENS_13float_ue4m3_tEEEENS5_IJNS5_IJlSC_lEEENS4_6LayoutINS5_IJNS5_IJNS5_IJNSA_ILi32EEESB_EEEiEEENS5_IJNS5_IJNSA_ILi16EEESB_EEEiEEENS5_IJSC_iEEEEEENS5_IJST_NS5_IJNS5_IJNSA_ILi0EEESC_EEENSA_ILi512EEEEEENS5_IJSW_iEEEEEEEEEEESL_S13_NS4_8TiledMMAINS4_8MMA_AtomIJNS4_17SM100_MMA_MXF4_SSISJ_SJ_fSK_Li128ELi64ELi16ELNS4_4UMMA5MajorE0ELS18_0ELNS17_7ScaleInE0ELS19_0EEEEEENSN_INS5_IJSC_SC_SC_EEENS5_IJSW_SW_SW_EEEEENS5_IJNS4_10UnderscoreES1F_S1F_EEEEENS5_IJNS4_23SM90_TMA_LOAD_MULTICASTES1I_EEENS5_IJNS4_14ComposedLayoutINS4_7SwizzleILi3ELi4ELi3EEENS4_18smem_ptr_flag_bitsILi4EEENSN_INS5_IJNSA_ILi8EEESH_EEENS5_IJSH_SC_EEEEEEENSN_INS5_IJNS5_IJNS5_IJSP_SC_EEESS_EEESC_NS5_IJSC_SB_EEEEEENS5_IJNS5_IJNS5_IJSS_SY_EEESX_EEESW_NS5_IJSB_SY_EEEEEEEEEEEvNS4_8identityES1J_S23_vS24_EENS_8epilogue10collective18CollectiveEpilogueINS26_23Sm100TmaWarpSpecializedILi3ELi2ELi16ELb1ELb0EEEJNS5_IJSG_SG_SH_EEENS5_IJNSN_ISG_SC_EENSN_INS5_IJSR_NSA_ILi2EEEEEENS5_IJSC_SO_EEEEEEEENS_10bfloat16_tESM_S2I_SM_NS26_6fusion15FusionCallbacksIS2A_NS2J_17LinearCombinationIS2I_fS2I_fLNS_15FloatRoundStyleE2EEES2B_S2H_JEEENS4_5SM1004TMEM4LOAD26SM100_TMEM_LOAD_32dp32b16xENS4_13SM90_TMA_LOADENS1K_INS1L_ILi1ELi4ELi3EEENS1N_ILi16EEENSN_INS5_IJS1P_SR_EEENS5_IJSR_SC_EEEEEEENS4_39AutoVectorizingCopyWithAssumedAlignmentILi128EEENS4_14SM90_TMA_STOREES2Z_S31_S31_EEEvvEEEEvNT_6ParamsE:
	.zero		3968


//--------------------- SYMBOLS --------------------------

	.type		.nv.reservedSmem.offset0,@object
	.size		.nv.reservedSmem.offset0,0x4
	.type		.nv.reservedSmem.cap,@object
	.size		.nv.reservedSmem.cap,0x4
	.type		__assertfail,@function
